//
// Generated by NVIDIA NVVM Compiler
//
// Compiler Build ID: CL-36424714
// Cuda compilation tools, release 13.0, V13.0.88
// Based on NVVM 20.0.0
//

.version 9.0
.target sm_100
.address_size 64

	// .globl	gather_kernel_partial

.visible .entry gather_kernel_partial(
	.param .u64 .ptr .align 1 gather_kernel_partial_param_0,
	.param .u64 .ptr .align 1 gather_kernel_partial_param_1,
	.param .u64 .ptr .align 1 gather_kernel_partial_param_2,
	.param .u32 gather_kernel_partial_param_3,
	.param .f32 gather_kernel_partial_param_4,
	.param .u32 gather_kernel_partial_param_5,
	.param .u32 gather_kernel_partial_param_6,
	.param .u32 gather_kernel_partial_param_7,
	.param .u32 gather_kernel_partial_param_8
)
{
	.reg .pred 	%p<51>;
	.reg .b32 	%r<109>;
	.reg .b32 	%f<130>;
	.reg .b64 	%rd<27>;
	.reg .b64 	%fd<6>;

	ld.param.u64 	%rd2, [gather_kernel_partial_param_0];
	ld.param.u64 	%rd3, [gather_kernel_partial_param_1];
	ld.param.u64 	%rd4, [gather_kernel_partial_param_2];
	ld.param.u32 	%r28, [gather_kernel_partial_param_3];
	ld.param.f32 	%f11, [gather_kernel_partial_param_4];
	ld.param.u32 	%r31, [gather_kernel_partial_param_5];
	ld.param.u32 	%r29, [gather_kernel_partial_param_6];
	ld.param.u32 	%r32, [gather_kernel_partial_param_7];
	ld.param.u32 	%r33, [gather_kernel_partial_param_8];
	mov.u32 	%r35, %ntid.x;
	mov.u32 	%r36, %ctaid.x;
	mov.u32 	%r37, %tid.x;
	mad.lo.s32 	%r1, %r35, %r36, %r37;
	mov.u32 	%r38, %ntid.y;
	mov.u32 	%r39, %ctaid.y;
	mov.u32 	%r40, %tid.y;
	mad.lo.s32 	%r41, %r38, %r39, %r40;
	mov.u32 	%r42, %ntid.z;
	mov.u32 	%r43, %ctaid.z;
	mov.u32 	%r44, %tid.z;
	mad.lo.s32 	%r45, %r42, %r43, %r44;
	shr.u32 	%r46, %r31, 31;
	add.s32 	%r47, %r31, %r46;
	shr.s32 	%r4, %r47, 1;
	setp.ge.s32 	%p2, %r1, %r29;
	setp.ge.s32 	%p3, %r41, %r32;
	or.pred  	%p4, %p2, %p3;
	setp.ge.s32 	%p5, %r45, %r33;
	or.pred  	%p6, %p4, %p5;
	@%p6 bra 	$L__BB0_22;
	cvta.to.global.u64 	%rd5, %rd4;
	cvta.to.global.u64 	%rd6, %rd2;
	cvta.to.global.u64 	%rd7, %rd3;
	mad.lo.s32 	%r48, %r32, %r45, %r41;
	mad.lo.s32 	%r49, %r48, %r29, %r1;
	cvt.f64.f32 	%fd1, %f11;
	mov.f64 	%fd2, 0d400921FB54442D18;
	div.rn.f64 	%fd3, %fd2, %fd1;
	cvt.rn.f32.f64 	%f1, %fd3;
	mov.f64 	%fd4, 0dC023BD3CC9BE45DE;
	div.rn.f64 	%fd5, %fd4, %fd1;
	cvt.rn.f32.f64 	%f2, %fd5;
	mul.wide.u32 	%rd8, %r41, 4;
	add.s64 	%rd9, %rd5, %rd8;
	ld.global.f32 	%f12, [%rd9];
	sin.approx.f32 	%f13, %f12;
	cos.approx.f32 	%f14, %f12;
	shr.u32 	%r50, %r29, 31;
	add.s32 	%r51, %r29, %r50;
	shr.s32 	%r52, %r51, 1;
	sub.s32 	%r53, %r1, %r52;
	cvt.rn.f32.s32 	%f15, %r53;
	cvt.rn.f32.s32 	%f16, %r29;
	div.rn.f32 	%f17, %f15, %f16;
	mul.f32 	%f18, %f17, %f14;
	sub.s32 	%r54, %r52, %r1;
	cvt.rn.f32.s32 	%f19, %r54;
	div.rn.f32 	%f20, %f19, %f16;
	mul.f32 	%f21, %f20, %f13;
	setp.ge.f32 	%p7, %f18, 0f3F000000;
	selp.f32 	%f3, 0f3EFFFEB0, %f18, %p7;
	setp.ge.f32 	%p8, %f21, 0f3F000000;
	selp.f32 	%f4, 0f3EFFFEB0, %f21, %p8;
	shl.b32 	%r5, %r29, 1;
	mul.wide.s32 	%rd10, %r49, 8;
	add.s64 	%rd11, %rd6, %rd10;
	ld.global.v2.f32 	{%f5, %f6}, [%rd11];
	mad.lo.s32 	%r55, %r5, %r45, %r29;
	mad.lo.s32 	%r56, %r55, %r5, %r29;
	mul.wide.s32 	%rd12, %r56, 8;
	add.s64 	%rd1, %rd7, %rd12;
	setp.lt.s32 	%p9, %r28, 0;
	@%p9 bra 	$L__BB0_22;
	shl.b32 	%r6, %r28, 1;
	cvt.rn.f32.s32 	%f7, %r5;
	mul.f32 	%f22, %f4, %f7;
	cvt.rmi.f32.f32 	%f23, %f22;
	cvt.rn.f32.u32 	%f24, %r28;
	sub.f32 	%f8, %f23, %f24;
	mul.f32 	%f25, %f3, %f7;
	cvt.rmi.f32.f32 	%f26, %f25;
	sub.f32 	%f9, %f26, %f24;
	neg.s32 	%r7, %r4;
	mul.lo.s32 	%r8, %r29, 3;
	max.s32 	%r9, %r6, 0;
	or.b32  	%r58, %r9, 1;
	and.b32  	%r10, %r58, 3;
	and.b32  	%r11, %r58, 2147483644;
	mov.b32 	%r106, 0;
$L__BB0_3:
	mov.u32 	%r12, %r106;
	setp.lt.s32 	%p10, %r6, 3;
	cvt.rn.f32.u32 	%f27, %r12;
	add.f32 	%f28, %f8, %f27;
	cvt.rzi.s32.f32 	%r60, %f28;
	setp.lt.s32 	%p11, %r60, %r7;
	setp.ge.s32 	%p12, %r60, %r4;
	or.pred  	%p1, %p11, %p12;
	cvt.rn.f32.s32 	%f29, %r60;
	div.rn.f32 	%f30, %f29, %f7;
	sub.f32 	%f31, %f30, %f4;
	mul.f32 	%f10, %f31, %f31;
	add.s32 	%r13, %r8, %r60;
	mov.b32 	%r108, 0;
	@%p10 bra 	$L__BB0_14;
	mov.b32 	%r107, 0;
$L__BB0_5:
	.pragma "nounroll";
	cvt.rn.f32.u32 	%f32, %r107;
	add.f32 	%f33, %f9, %f32;
	cvt.rzi.s32.f32 	%r15, %f33;
	setp.lt.s32 	%p13, %r15, %r7;
	setp.ge.s32 	%p14, %r15, %r4;
	or.pred  	%p15, %p13, %p14;
	or.pred  	%p16, %p15, %p1;
	not.pred 	%p17, %p16;
	@%p17 bra 	$L__BB0_7;
	cvt.rn.f32.s32 	%f34, %r15;
	div.rn.f32 	%f35, %f34, %f7;
	sub.f32 	%f36, %f35, %f3;
	fma.rn.f32 	%f37, %f36, %f36, %f10;
	mul.f32 	%f38, %f37, %f2;
	mul.f32 	%f39, %f38, 0f3FB8AA3B;
	ex2.approx.f32 	%f40, %f39;
	mul.f32 	%f41, %f40, %f1;
	mul.f32 	%f42, %f5, %f41;
	mul.f32 	%f43, %f6, %f41;
	add.s32 	%r62, %r8, %r15;
	rem.s32 	%r63, %r62, %r5;
	sub.s32 	%r64, %r63, %r29;
	rem.s32 	%r65, %r13, %r5;
	sub.s32 	%r66, %r65, %r29;
	mad.lo.s32 	%r67, %r66, %r5, %r64;
	mul.wide.s32 	%rd13, %r67, 8;
	add.s64 	%rd14, %rd1, %rd13;
	atom.global.add.f32 	%f44, [%rd14], %f42;
	atom.global.add.f32 	%f45, [%rd14+4], %f43;
$L__BB0_7:
	add.s32 	%r16, %r107, 1;
	cvt.rn.f32.u32 	%f46, %r16;
	add.f32 	%f47, %f9, %f46;
	cvt.rzi.s32.f32 	%r17, %f47;
	setp.lt.s32 	%p18, %r17, %r7;
	setp.ge.s32 	%p19, %r17, %r4;
	or.pred  	%p20, %p18, %p19;
	or.pred  	%p21, %p20, %p1;
	not.pred 	%p22, %p21;
	@%p22 bra 	$L__BB0_9;
	cvt.rn.f32.s32 	%f48, %r17;
	div.rn.f32 	%f49, %f48, %f7;
	sub.f32 	%f50, %f49, %f3;
	fma.rn.f32 	%f51, %f50, %f50, %f10;
	mul.f32 	%f52, %f51, %f2;
	mul.f32 	%f53, %f52, 0f3FB8AA3B;
	ex2.approx.f32 	%f54, %f53;
	mul.f32 	%f55, %f54, %f1;
	mul.f32 	%f56, %f5, %f55;
	mul.f32 	%f57, %f6, %f55;
	add.s32 	%r68, %r8, %r17;
	rem.s32 	%r69, %r68, %r5;
	sub.s32 	%r70, %r69, %r29;
	rem.s32 	%r71, %r13, %r5;
	sub.s32 	%r72, %r71, %r29;
	mad.lo.s32 	%r73, %r72, %r5, %r70;
	mul.wide.s32 	%rd15, %r73, 8;
	add.s64 	%rd16, %rd1, %rd15;
	atom.global.add.f32 	%f58, [%rd16], %f56;
	atom.global.add.f32 	%f59, [%rd16+4], %f57;
$L__BB0_9:
	add.s32 	%r18, %r16, 1;
	cvt.rn.f32.u32 	%f60, %r18;
	add.f32 	%f61, %f9, %f60;
	cvt.rzi.s32.f32 	%r19, %f61;
	setp.lt.s32 	%p23, %r19, %r7;
	setp.ge.s32 	%p24, %r19, %r4;
	or.pred  	%p25, %p23, %p24;
	or.pred  	%p26, %p25, %p1;
	not.pred 	%p27, %p26;
	@%p27 bra 	$L__BB0_11;
	cvt.rn.f32.s32 	%f62, %r19;
	div.rn.f32 	%f63, %f62, %f7;
	sub.f32 	%f64, %f63, %f3;
	fma.rn.f32 	%f65, %f64, %f64, %f10;
	mul.f32 	%f66, %f65, %f2;
	mul.f32 	%f67, %f66, 0f3FB8AA3B;
	ex2.approx.f32 	%f68, %f67;
	mul.f32 	%f69, %f68, %f1;
	mul.f32 	%f70, %f5, %f69;
	mul.f32 	%f71, %f6, %f69;
	add.s32 	%r74, %r8, %r19;
	rem.s32 	%r75, %r74, %r5;
	sub.s32 	%r76, %r75, %r29;
	rem.s32 	%r77, %r13, %r5;
	sub.s32 	%r78, %r77, %r29;
	mad.lo.s32 	%r79, %r78, %r5, %r76;
	mul.wide.s32 	%rd17, %r79, 8;
	add.s64 	%rd18, %rd1, %rd17;
	atom.global.add.f32 	%f72, [%rd18], %f70;
	atom.global.add.f32 	%f73, [%rd18+4], %f71;
$L__BB0_11:
	add.s32 	%r20, %r18, 1;
	cvt.rn.f32.u32 	%f74, %r20;
	add.f32 	%f75, %f9, %f74;
	cvt.rzi.s32.f32 	%r21, %f75;
	setp.lt.s32 	%p28, %r21, %r7;
	setp.ge.s32 	%p29, %r21, %r4;
	or.pred  	%p30, %p28, %p29;
	or.pred  	%p31, %p30, %p1;
	not.pred 	%p32, %p31;
	@%p32 bra 	$L__BB0_13;
	cvt.rn.f32.s32 	%f76, %r21;
	div.rn.f32 	%f77, %f76, %f7;
	sub.f32 	%f78, %f77, %f3;
	fma.rn.f32 	%f79, %f78, %f78, %f10;
	mul.f32 	%f80, %f79, %f2;
	mul.f32 	%f81, %f80, 0f3FB8AA3B;
	ex2.approx.f32 	%f82, %f81;
	mul.f32 	%f83, %f82, %f1;
	mul.f32 	%f84, %f5, %f83;
	mul.f32 	%f85, %f6, %f83;
	add.s32 	%r80, %r8, %r21;
	rem.s32 	%r81, %r80, %r5;
	sub.s32 	%r82, %r81, %r29;
	rem.s32 	%r83, %r13, %r5;
	sub.s32 	%r84, %r83, %r29;
	mad.lo.s32 	%r85, %r84, %r5, %r82;
	mul.wide.s32 	%rd19, %r85, 8;
	add.s64 	%rd20, %rd1, %rd19;
	atom.global.add.f32 	%f86, [%rd20], %f84;
	atom.global.add.f32 	%f87, [%rd20+4], %f85;
$L__BB0_13:
	add.s32 	%r107, %r20, 1;
	setp.ne.s32 	%p33, %r107, %r11;
	mov.u32 	%r108, %r11;
	@%p33 bra 	$L__BB0_5;
$L__BB0_14:
	cvt.rn.f32.u32 	%f88, %r108;
	add.f32 	%f89, %f9, %f88;
	cvt.rzi.s32.f32 	%r24, %f89;
	setp.lt.s32 	%p34, %r24, %r7;
	setp.ge.s32 	%p35, %r24, %r4;
	or.pred  	%p36, %p34, %p35;
	or.pred  	%p37, %p36, %p1;
	not.pred 	%p38, %p37;
	@%p38 bra 	$L__BB0_16;
	cvt.rn.f32.s32 	%f90, %r24;
	div.rn.f32 	%f91, %f90, %f7;
	sub.f32 	%f92, %f91, %f3;
	fma.rn.f32 	%f93, %f92, %f92, %f10;
	mul.f32 	%f94, %f93, %f2;
	mul.f32 	%f95, %f94, 0f3FB8AA3B;
	ex2.approx.f32 	%f96, %f95;
	mul.f32 	%f97, %f96, %f1;
	mul.f32 	%f98, %f5, %f97;
	mul.f32 	%f99, %f6, %f97;
	add.s32 	%r86, %r8, %r24;
	rem.s32 	%r87, %r86, %r5;
	sub.s32 	%r88, %r87, %r29;
	rem.s32 	%r89, %r13, %r5;
	sub.s32 	%r90, %r89, %r29;
	mad.lo.s32 	%r91, %r90, %r5, %r88;
	mul.wide.s32 	%rd21, %r91, 8;
	add.s64 	%rd22, %rd1, %rd21;
	atom.global.add.f32 	%f100, [%rd22], %f98;
	atom.global.add.f32 	%f101, [%rd22+4], %f99;
$L__BB0_16:
	setp.eq.s32 	%p39, %r10, 1;
	@%p39 bra 	$L__BB0_21;
	add.s32 	%r92, %r108, 1;
	cvt.rn.f32.u32 	%f102, %r92;
	add.f32 	%f103, %f9, %f102;
	cvt.rzi.s32.f32 	%r25, %f103;
	setp.lt.s32 	%p40, %r25, %r7;
	setp.ge.s32 	%p41, %r25, %r4;
	or.pred  	%p42, %p40, %p41;
	or.pred  	%p43, %p42, %p1;
	not.pred 	%p44, %p43;
	@%p44 bra 	$L__BB0_19;
	cvt.rn.f32.s32 	%f104, %r25;
	div.rn.f32 	%f105, %f104, %f7;
	sub.f32 	%f106, %f105, %f3;
	fma.rn.f32 	%f107, %f106, %f106, %f10;
	mul.f32 	%f108, %f107, %f2;
	mul.f32 	%f109, %f108, 0f3FB8AA3B;
	ex2.approx.f32 	%f110, %f109;
	mul.f32 	%f111, %f110, %f1;
	mul.f32 	%f112, %f5, %f111;
	mul.f32 	%f113, %f6, %f111;
	add.s32 	%r93, %r8, %r25;
	rem.s32 	%r94, %r93, %r5;
	sub.s32 	%r95, %r94, %r29;
	rem.s32 	%r96, %r13, %r5;
	sub.s32 	%r97, %r96, %r29;
	mad.lo.s32 	%r98, %r97, %r5, %r95;
	mul.wide.s32 	%rd23, %r98, 8;
	add.s64 	%rd24, %rd1, %rd23;
	atom.global.add.f32 	%f114, [%rd24], %f112;
	atom.global.add.f32 	%f115, [%rd24+4], %f113;
$L__BB0_19:
	add.s32 	%r99, %r108, 2;
	cvt.rn.f32.u32 	%f116, %r99;
	add.f32 	%f117, %f9, %f116;
	cvt.rzi.s32.f32 	%r26, %f117;
	setp.lt.s32 	%p45, %r26, %r7;
	setp.ge.s32 	%p46, %r26, %r4;
	or.pred  	%p47, %p45, %p46;
	or.pred  	%p48, %p47, %p1;
	not.pred 	%p49, %p48;
	@%p49 bra 	$L__BB0_21;
	cvt.rn.f32.s32 	%f118, %r26;
	div.rn.f32 	%f119, %f118, %f7;
	sub.f32 	%f120, %f119, %f3;
	fma.rn.f32 	%f121, %f120, %f120, %f10;
	mul.f32 	%f122, %f121, %f2;
	mul.f32 	%f123, %f122, 0f3FB8AA3B;
	ex2.approx.f32 	%f124, %f123;
	mul.f32 	%f125, %f124, %f1;
	mul.f32 	%f126, %f5, %f125;
	mul.f32 	%f127, %f6, %f125;
	add.s32 	%r100, %r8, %r26;
	rem.s32 	%r101, %r100, %r5;
	sub.s32 	%r102, %r101, %r29;
	rem.s32 	%r103, %r13, %r5;
	sub.s32 	%r104, %r103, %r29;
	mad.lo.s32 	%r105, %r104, %r5, %r102;
	mul.wide.s32 	%rd25, %r105, 8;
	add.s64 	%rd26, %rd1, %rd25;
	atom.global.add.f32 	%f128, [%rd26], %f126;
	atom.global.add.f32 	%f129, [%rd26+4], %f127;
$L__BB0_21:
	add.s32 	%r106, %r12, 1;
	setp.ne.s32 	%p50, %r12, %r9;
	@%p50 bra 	$L__BB0_3;
$L__BB0_22:
	ret;

}
	// .globl	gather_kernel
.visible .entry gather_kernel(
	.param .u64 .ptr .align 1 gather_kernel_param_0,
	.param .u64 .ptr .align 1 gather_kernel_param_1,
	.param .u64 .ptr .align 1 gather_kernel_param_2,
	.param .u32 gather_kernel_param_3,
	.param .f32 gather_kernel_param_4,
	.param .u32 gather_kernel_param_5,
	.param .u32 gather_kernel_param_6,
	.param .u32 gather_kernel_param_7
)
{
	.reg .pred 	%p<13>;
	.reg .b32 	%r<93>;
	.reg .b32 	%f<130>;
	.reg .b64 	%rd<27>;
	.reg .b64 	%fd<6>;

	ld.param.u64 	%rd2, [gather_kernel_param_0];
	ld.param.u64 	%rd3, [gather_kernel_param_1];
	ld.param.u64 	%rd4, [gather_kernel_param_2];
	ld.param.u32 	%r16, [gather_kernel_param_3];
	ld.param.f32 	%f11, [gather_kernel_param_4];
	ld.param.u32 	%r17, [gather_kernel_param_5];
	ld.param.u32 	%r19, [gather_kernel_param_6];
	ld.param.u32 	%r20, [gather_kernel_param_7];
	mov.u32 	%r22, %ntid.x;
	mov.u32 	%r23, %ctaid.x;
	mov.u32 	%r24, %tid.x;
	mad.lo.s32 	%r1, %r22, %r23, %r24;
	mov.u32 	%r25, %ntid.y;
	mov.u32 	%r26, %ctaid.y;
	mov.u32 	%r27, %tid.y;
	mad.lo.s32 	%r28, %r25, %r26, %r27;
	mov.u32 	%r29, %ntid.z;
	mov.u32 	%r30, %ctaid.z;
	mov.u32 	%r31, %tid.z;
	mad.lo.s32 	%r32, %r29, %r30, %r31;
	setp.ge.s32 	%p1, %r1, %r17;
	setp.ge.s32 	%p2, %r28, %r19;
	or.pred  	%p3, %p1, %p2;
	setp.ge.s32 	%p4, %r32, %r20;
	or.pred  	%p5, %p3, %p4;
	@%p5 bra 	$L__BB1_9;
	cvta.to.global.u64 	%rd5, %rd4;
	cvta.to.global.u64 	%rd6, %rd2;
	cvta.to.global.u64 	%rd7, %rd3;
	mad.lo.s32 	%r33, %r19, %r32, %r28;
	mad.lo.s32 	%r34, %r33, %r17, %r1;
	cvt.f64.f32 	%fd1, %f11;
	mov.f64 	%fd2, 0d400921FB54442D18;
	div.rn.f64 	%fd3, %fd2, %fd1;
	cvt.rn.f32.f64 	%f1, %fd3;
	mov.f64 	%fd4, 0dC023BD3CC9BE45DE;
	div.rn.f64 	%fd5, %fd4, %fd1;
	cvt.rn.f32.f64 	%f2, %fd5;
	mul.wide.u32 	%rd8, %r28, 4;
	add.s64 	%rd9, %rd5, %rd8;
	ld.global.f32 	%f12, [%rd9];
	sin.approx.f32 	%f13, %f12;
	cos.approx.f32 	%f14, %f12;
	shr.u32 	%r35, %r17, 31;
	add.s32 	%r36, %r17, %r35;
	shr.s32 	%r37, %r36, 1;
	sub.s32 	%r38, %r1, %r37;
	cvt.rn.f32.s32 	%f15, %r38;
	cvt.rn.f32.s32 	%f16, %r17;
	div.rn.f32 	%f17, %f15, %f16;
	mul.f32 	%f18, %f17, %f14;
	sub.s32 	%r39, %r37, %r1;
	cvt.rn.f32.s32 	%f19, %r39;
	div.rn.f32 	%f20, %f19, %f16;
	mul.f32 	%f21, %f20, %f13;
	setp.ge.f32 	%p6, %f18, 0f3F000000;
	selp.f32 	%f3, 0f3EFFFEB0, %f18, %p6;
	setp.ge.f32 	%p7, %f21, 0f3F000000;
	selp.f32 	%f4, 0f3EFFFEB0, %f21, %p7;
	shl.b32 	%r4, %r17, 1;
	mul.wide.s32 	%rd10, %r34, 8;
	add.s64 	%rd11, %rd6, %rd10;
	ld.global.v2.f32 	{%f5, %f6}, [%rd11];
	mad.lo.s32 	%r40, %r4, %r32, %r17;
	mad.lo.s32 	%r41, %r40, %r4, %r17;
	mul.wide.s32 	%rd12, %r41, 8;
	add.s64 	%rd1, %rd7, %rd12;
	setp.lt.s32 	%p8, %r16, 0;
	@%p8 bra 	$L__BB1_9;
	shl.b32 	%r5, %r16, 1;
	cvt.rn.f32.s32 	%f7, %r4;
	mul.f32 	%f22, %f4, %f7;
	cvt.rmi.f32.f32 	%f23, %f22;
	cvt.rn.f32.u32 	%f24, %r16;
	sub.f32 	%f8, %f23, %f24;
	mul.f32 	%f25, %f3, %f7;
	cvt.rmi.f32.f32 	%f26, %f25;
	sub.f32 	%f9, %f26, %f24;
	mul.lo.s32 	%r6, %r17, 3;
	max.s32 	%r7, %r5, 0;
	or.b32  	%r43, %r7, 1;
	and.b32  	%r8, %r43, 3;
	and.b32  	%r9, %r43, 2147483644;
	mov.b32 	%r90, 0;
$L__BB1_3:
	setp.lt.s32 	%p9, %r5, 3;
	cvt.rn.f32.u32 	%f27, %r90;
	add.f32 	%f28, %f8, %f27;
	cvt.rzi.s32.f32 	%r45, %f28;
	cvt.rn.f32.s32 	%f29, %r45;
	div.rn.f32 	%f30, %f29, %f7;
	sub.f32 	%f31, %f30, %f4;
	mul.f32 	%f10, %f31, %f31;
	add.s32 	%r46, %r6, %r45;
	rem.s32 	%r47, %r46, %r4;
	sub.s32 	%r48, %r47, %r17;
	mul.lo.s32 	%r11, %r48, %r4;
	mov.b32 	%r92, 0;
	@%p9 bra 	$L__BB1_6;
	mov.b32 	%r91, 0;
$L__BB1_5:
	.pragma "nounroll";
	cvt.rn.f32.u32 	%f32, %r91;
	add.f32 	%f33, %f9, %f32;
	cvt.rzi.s32.f32 	%r50, %f33;
	cvt.rn.f32.s32 	%f34, %r50;
	div.rn.f32 	%f35, %f34, %f7;
	sub.f32 	%f36, %f35, %f3;
	fma.rn.f32 	%f37, %f36, %f36, %f10;
	mul.f32 	%f38, %f37, %f2;
	mul.f32 	%f39, %f38, 0f3FB8AA3B;
	ex2.approx.f32 	%f40, %f39;
	mul.f32 	%f41, %f40, %f1;
	mul.f32 	%f42, %f5, %f41;
	mul.f32 	%f43, %f6, %f41;
	add.s32 	%r51, %r6, %r50;
	rem.s32 	%r52, %r51, %r4;
	sub.s32 	%r53, %r52, %r17;
	add.s32 	%r54, %r53, %r11;
	mul.wide.s32 	%rd13, %r54, 8;
	add.s64 	%rd14, %rd1, %rd13;
	atom.global.add.f32 	%f44, [%rd14], %f42;
	atom.global.add.f32 	%f45, [%rd14+4], %f43;
	add.s32 	%r55, %r91, 1;
	cvt.rn.f32.u32 	%f46, %r55;
	add.f32 	%f47, %f9, %f46;
	cvt.rzi.s32.f32 	%r56, %f47;
	cvt.rn.f32.s32 	%f48, %r56;
	div.rn.f32 	%f49, %f48, %f7;
	sub.f32 	%f50, %f49, %f3;
	fma.rn.f32 	%f51, %f50, %f50, %f10;
	mul.f32 	%f52, %f51, %f2;
	mul.f32 	%f53, %f52, 0f3FB8AA3B;
	ex2.approx.f32 	%f54, %f53;
	mul.f32 	%f55, %f54, %f1;
	mul.f32 	%f56, %f5, %f55;
	mul.f32 	%f57, %f6, %f55;
	add.s32 	%r57, %r6, %r56;
	rem.s32 	%r58, %r57, %r4;
	sub.s32 	%r59, %r58, %r17;
	add.s32 	%r60, %r59, %r11;
	mul.wide.s32 	%rd15, %r60, 8;
	add.s64 	%rd16, %rd1, %rd15;
	atom.global.add.f32 	%f58, [%rd16], %f56;
	atom.global.add.f32 	%f59, [%rd16+4], %f57;
	add.s32 	%r61, %r91, 2;
	cvt.rn.f32.u32 	%f60, %r61;
	add.f32 	%f61, %f9, %f60;
	cvt.rzi.s32.f32 	%r62, %f61;
	cvt.rn.f32.s32 	%f62, %r62;
	div.rn.f32 	%f63, %f62, %f7;
	sub.f32 	%f64, %f63, %f3;
	fma.rn.f32 	%f65, %f64, %f64, %f10;
	mul.f32 	%f66, %f65, %f2;
	mul.f32 	%f67, %f66, 0f3FB8AA3B;
	ex2.approx.f32 	%f68, %f67;
	mul.f32 	%f69, %f68, %f1;
	mul.f32 	%f70, %f5, %f69;
	mul.f32 	%f71, %f6, %f69;
	add.s32 	%r63, %r6, %r62;
	rem.s32 	%r64, %r63, %r4;
	sub.s32 	%r65, %r64, %r17;
	add.s32 	%r66, %r65, %r11;
	mul.wide.s32 	%rd17, %r66, 8;
	add.s64 	%rd18, %rd1, %rd17;
	atom.global.add.f32 	%f72, [%rd18], %f70;
	atom.global.add.f32 	%f73, [%rd18+4], %f71;
	add.s32 	%r67, %r91, 3;
	cvt.rn.f32.u32 	%f74, %r67;
	add.f32 	%f75, %f9, %f74;
	cvt.rzi.s32.f32 	%r68, %f75;
	cvt.rn.f32.s32 	%f76, %r68;
	div.rn.f32 	%f77, %f76, %f7;
	sub.f32 	%f78, %f77, %f3;
	fma.rn.f32 	%f79, %f78, %f78, %f10;
	mul.f32 	%f80, %f79, %f2;
	mul.f32 	%f81, %f80, 0f3FB8AA3B;
	ex2.approx.f32 	%f82, %f81;
	mul.f32 	%f83, %f82, %f1;
	mul.f32 	%f84, %f5, %f83;
	mul.f32 	%f85, %f6, %f83;
	add.s32 	%r69, %r6, %r68;
	rem.s32 	%r70, %r69, %r4;
	sub.s32 	%r71, %r70, %r17;
	add.s32 	%r72, %r71, %r11;
	mul.wide.s32 	%rd19, %r72, 8;
	add.s64 	%rd20, %rd1, %rd19;
	atom.global.add.f32 	%f86, [%rd20], %f84;
	atom.global.add.f32 	%f87, [%rd20+4], %f85;
	add.s32 	%r91, %r91, 4;
	setp.ne.s32 	%p10, %r91, %r9;
	mov.u32 	%r92, %r9;
	@%p10 bra 	$L__BB1_5;
$L__BB1_6:
	setp.eq.s32 	%p11, %r8, 1;
	cvt.rn.f32.u32 	%f88, %r92;
	add.f32 	%f89, %f9, %f88;
	cvt.rzi.s32.f32 	%r73, %f89;
	cvt.rn.f32.s32 	%f90, %r73;
	div.rn.f32 	%f91, %f90, %f7;
	sub.f32 	%f92, %f91, %f3;
	fma.rn.f32 	%f93, %f92, %f92, %f10;
	mul.f32 	%f94, %f93, %f2;
	mul.f32 	%f95, %f94, 0f3FB8AA3B;
	ex2.approx.f32 	%f96, %f95;
	mul.f32 	%f97, %f96, %f1;
	mul.f32 	%f98, %f5, %f97;
	mul.f32 	%f99, %f6, %f97;
	add.s32 	%r74, %r6, %r73;
	rem.s32 	%r75, %r74, %r4;
	sub.s32 	%r76, %r75, %r17;
	add.s32 	%r77, %r76, %r11;
	mul.wide.s32 	%rd21, %r77, 8;
	add.s64 	%rd22, %rd1, %rd21;
	atom.global.add.f32 	%f100, [%rd22], %f98;
	atom.global.add.f32 	%f101, [%rd22+4], %f99;
	@%p11 bra 	$L__BB1_8;
	add.s32 	%r78, %r92, 1;
	cvt.rn.f32.u32 	%f102, %r78;
	add.f32 	%f103, %f9, %f102;
	cvt.rzi.s32.f32 	%r79, %f103;
	cvt.rn.f32.s32 	%f104, %r79;
	div.rn.f32 	%f105, %f104, %f7;
	sub.f32 	%f106, %f105, %f3;
	fma.rn.f32 	%f107, %f106, %f106, %f10;
	mul.f32 	%f108, %f107, %f2;
	mul.f32 	%f109, %f108, 0f3FB8AA3B;
	ex2.approx.f32 	%f110, %f109;
	mul.f32 	%f111, %f110, %f1;
	mul.f32 	%f112, %f5, %f111;
	mul.f32 	%f113, %f6, %f111;
	add.s32 	%r80, %r6, %r79;
	rem.s32 	%r81, %r80, %r4;
	sub.s32 	%r82, %r81, %r17;
	add.s32 	%r83, %r82, %r11;
	mul.wide.s32 	%rd23, %r83, 8;
	add.s64 	%rd24, %rd1, %rd23;
	atom.global.add.f32 	%f114, [%rd24], %f112;
	atom.global.add.f32 	%f115, [%rd24+4], %f113;
	add.s32 	%r84, %r92, 2;
	cvt.rn.f32.u32 	%f116, %r84;
	add.f32 	%f117, %f9, %f116;
	cvt.rzi.s32.f32 	%r85, %f117;
	cvt.rn.f32.s32 	%f118, %r85;
	div.rn.f32 	%f119, %f118, %f7;
	sub.f32 	%f120, %f119, %f3;
	fma.rn.f32 	%f121, %f120, %f120, %f10;
	mul.f32 	%f122, %f121, %f2;
	mul.f32 	%f123, %f122, 0f3FB8AA3B;
	ex2.approx.f32 	%f124, %f123;
	mul.f32 	%f125, %f124, %f1;
	mul.f32 	%f126, %f5, %f125;
	mul.f32 	%f127, %f6, %f125;
	add.s32 	%r86, %r6, %r85;
	rem.s32 	%r87, %r86, %r4;
	sub.s32 	%r88, %r87, %r17;
	add.s32 	%r89, %r88, %r11;
	mul.wide.s32 	%rd25, %r89, 8;
	add.s64 	%rd26, %rd1, %rd25;
	atom.global.add.f32 	%f128, [%rd26], %f126;
	atom.global.add.f32 	%f129, [%rd26+4], %f127;
$L__BB1_8:
	add.s32 	%r15, %r90, 1;
	setp.ne.s32 	%p12, %r90, %r7;
	mov.u32 	%r90, %r15;
	@%p12 bra 	$L__BB1_3;
$L__BB1_9:
	ret;

}
	// .globl	gather_kernel_center_angle_based_prune
.visible .entry gather_kernel_center_angle_based_prune(
	.param .u64 .ptr .align 1 gather_kernel_center_angle_based_prune_param_0,
	.param .u32 gather_kernel_center_angle_based_prune_param_1,
	.param .u64 .ptr .align 1 gather_kernel_center_angle_based_prune_param_2,
	.param .u32 gather_kernel_center_angle_based_prune_param_3,
	.param .u32 gather_kernel_center_angle_based_prune_param_4,
	.param .u32 gather_kernel_center_angle_based_prune_param_5,
	.param .u32 gather_kernel_center_angle_based_prune_param_6
)
{
	.reg .pred 	%p<46>;
	.reg .b16 	%rs<9>;
	.reg .b32 	%r<88>;
	.reg .b32 	%f<107>;
	.reg .b64 	%rd<34>;
	.reg .b64 	%fd<18>;

	ld.param.u64 	%rd8, [gather_kernel_center_angle_based_prune_param_0];
	ld.param.u32 	%r27, [gather_kernel_center_angle_based_prune_param_1];
	ld.param.u64 	%rd9, [gather_kernel_center_angle_based_prune_param_2];
	ld.param.u32 	%r28, [gather_kernel_center_angle_based_prune_param_3];
	ld.param.u32 	%r32, [gather_kernel_center_angle_based_prune_param_4];
	ld.param.u32 	%r30, [gather_kernel_center_angle_based_prune_param_5];
	ld.param.u32 	%r31, [gather_kernel_center_angle_based_prune_param_6];
	cvta.to.global.u64 	%rd1, %rd9;
	mov.u32 	%r33, %ntid.x;
	mov.u32 	%r34, %ctaid.x;
	mov.u32 	%r35, %tid.x;
	mad.lo.s32 	%r1, %r33, %r34, %r35;
	mov.u32 	%r36, %ntid.y;
	mov.u32 	%r37, %ctaid.y;
	mov.u32 	%r38, %tid.y;
	mad.lo.s32 	%r39, %r36, %r37, %r38;
	max.s32 	%r40, %r1, %r39;
	setp.ge.s32 	%p5, %r40, %r32;
	@%p5 bra 	$L__BB2_35;
	shr.u32 	%r41, %r32, 31;
	add.s32 	%r42, %r32, %r41;
	shr.s32 	%r43, %r42, 1;
	sub.s32 	%r44, %r30, %r43;
	max.s32 	%r45, %r44, 0;
	cvta.to.global.u64 	%rd10, %rd8;
	shl.b32 	%r46, %r30, 1;
	mul.lo.s32 	%r47, %r46, %r46;
	cvt.rn.f32.s32 	%f23, %r28;
	add.f32 	%f24, %f23, 0f3F000000;
	add.f32 	%f25, %f24, %f24;
	mul.f32 	%f26, %f24, %f25;
	cvt.rn.f32.u32 	%f27, %r47;
	div.rn.f32 	%f1, %f26, %f27;
	mad.lo.s32 	%r48, %r32, %r39, %r1;
	mul.wide.s32 	%rd11, %r48, %r27;
	shl.b64 	%rd12, %rd11, 1;
	add.s64 	%rd2, %rd10, %rd12;
	sub.s32 	%r49, %r1, %r30;
	add.s32 	%r50, %r49, %r45;
	cvt.rn.f32.s32 	%f28, %r50;
	cvt.rn.f32.s32 	%f29, %r46;
	div.rn.f32 	%f2, %f28, %f29;
	add.s32 	%r51, %r39, %r45;
	sub.s32 	%r52, %r30, %r51;
	cvt.rn.f32.s32 	%f30, %r52;
	div.rn.f32 	%f3, %f30, %f29;
	mul.f32 	%f31, %f3, %f3;
	fma.rn.f32 	%f4, %f2, %f2, %f31;
	add.s32 	%r3, %r31, -1;
	ld.global.f32 	%f5, [%rd1];
	mul.wide.s32 	%rd13, %r31, 4;
	add.s64 	%rd3, %rd1, %rd13;
	ld.global.f32 	%f6, [%rd3+-4];
	sub.f32 	%f32, %f6, %f5;
	cvt.rn.f32.s32 	%f33, %r31;
	div.rn.f32 	%f7, %f32, %f33;
	setp.ltu.f32 	%p6, %f1, %f4;
	@%p6 bra 	$L__BB2_3;
	mov.b16 	%rs3, 1;
	st.global.u16 	[%rd2], %rs3;
	mov.b16 	%rs4, 0;
	st.global.u16 	[%rd2+2], %rs4;
	st.global.u16 	[%rd2+4], %r3;
	bra.uni 	$L__BB2_35;
$L__BB2_3:
	sqrt.rn.f32 	%f34, %f1;
	sqrt.rn.f32 	%f35, %f4;
	div.rn.f32 	%f36, %f34, %f35;
	abs.f32 	%f37, %f36;
	fma.rn.f32 	%f38, %f37, 0fBF000000, 0f3F000000;
	rsqrt.approx.ftz.f32 	%f39, %f38;
	mul.f32 	%f40, %f39, %f38;
	mul.f32 	%f41, %f39, 0fBF000000;
	fma.rn.f32 	%f42, %f40, %f41, 0f3F000000;
	fma.rn.f32 	%f43, %f40, %f42, %f40;
	setp.eq.f32 	%p7, %f37, 0f3F800000;
	selp.f32 	%f44, 0f00000000, %f43, %p7;
	setp.gt.f32 	%p8, %f37, 0f3F0F5C29;
	selp.f32 	%f45, %f44, %f37, %p8;
	mul.f32 	%f46, %f45, %f45;
	fma.rn.f32 	%f47, %f46, 0f3D4DD2F7, 0f3C99CA97;
	fma.rn.f32 	%f48, %f47, %f46, 0f3D3F90E8;
	fma.rn.f32 	%f49, %f48, %f46, 0f3D993CCF;
	fma.rn.f32 	%f50, %f49, %f46, 0f3E2AAC04;
	mul.f32 	%f51, %f46, %f50;
	fma.rn.f32 	%f52, %f51, %f45, %f45;
	mul.f32 	%f53, %f52, 0fC0000000;
	fma.rn.f32 	%f54, 0f3F6EE581, 0f3FD774EB, %f53;
	selp.f32 	%f55, %f54, %f52, %p8;
	setp.num.f32 	%p9, %f55, %f55;
	copysign.f32 	%f56, %f36, %f55;
	selp.f32 	%f8, %f56, %f55, %p9;
	div.rn.f32 	%f57, %f2, %f35;
	abs.f32 	%f58, %f57;
	fma.rn.f32 	%f59, %f58, 0fBF000000, 0f3F000000;
	rsqrt.approx.ftz.f32 	%f60, %f59;
	mul.f32 	%f61, %f60, %f59;
	mul.f32 	%f62, %f60, 0fBF000000;
	fma.rn.f32 	%f63, %f61, %f62, 0f3F000000;
	fma.rn.f32 	%f64, %f61, %f63, %f61;
	setp.eq.f32 	%p10, %f58, 0f3F800000;
	selp.f32 	%f65, 0f00000000, %f64, %p10;
	setp.gt.f32 	%p11, %f58, 0f3F0F5C29;
	selp.f32 	%f66, %f65, %f58, %p11;
	copysign.f32 	%f67, %f57, %f66;
	mul.f32 	%f68, %f67, %f67;
	fma.rn.f32 	%f69, %f68, 0f3D10ECEF, 0f3C8B1ABB;
	fma.rn.f32 	%f70, %f69, %f68, 0f3CFC028C;
	fma.rn.f32 	%f71, %f70, %f68, 0f3D372139;
	fma.rn.f32 	%f72, %f71, %f68, 0f3D9993DB;
	fma.rn.f32 	%f73, %f72, %f68, 0f3E2AAAC6;
	mul.f32 	%f74, %f68, %f73;
	fma.rn.f32 	%f75, %f74, %f67, %f67;
	neg.f32 	%f76, %f75;
	selp.f32 	%f77, %f75, %f76, %p11;
	fma.rn.f32 	%f78, 0f3F6EE581, 0f3FD774EB, %f77;
	setp.gt.f32 	%p12, %f57, 0f3F0F5C29;
	selp.f32 	%f79, %f75, %f78, %p12;
	add.f32 	%f80, %f79, %f79;
	selp.f32 	%f81, %f80, %f79, %p11;
	setp.lt.f32 	%p13, %f3, 0f00000000;
	cvt.f64.f32 	%fd1, %f81;
	mov.f64 	%fd2, 0d400921FB54442D18;
	sub.f64 	%fd3, %fd2, %fd1;
	selp.f64 	%fd4, %fd3, %fd1, %p13;
	cvt.f64.f32 	%fd5, %f8;
	add.f64 	%fd6, %fd4, %fd5;
	cvt.rn.f32.f64 	%f9, %fd6;
	setp.leu.f32 	%p14, %f5, %f9;
	@%p14 bra 	$L__BB2_5;
	sub.f32 	%f84, %f9, %f5;
	cvt.f64.f32 	%fd9, %f84;
	div.rn.f64 	%fd10, %fd9, 0d400921FB54442D18;
	cvt.rn.f32.f64 	%f85, %fd10;
	cvt.rpi.f32.f32 	%f103, %f85;
	bra.uni 	$L__BB2_6;
$L__BB2_5:
	sub.f32 	%f82, %f9, %f5;
	cvt.f64.f32 	%fd7, %f82;
	div.rn.f64 	%fd8, %fd7, 0d400921FB54442D18;
	cvt.rn.f32.f64 	%f83, %fd8;
	cvt.rmi.f32.f32 	%f103, %f83;
$L__BB2_6:
	cvt.f64.f32 	%fd11, %f9;
	cvt.f64.f32 	%fd12, %f103;
	fma.rn.f64 	%fd13, %fd12, 0dC00921FB54442D18, %fd11;
	cvt.rn.f32.f64 	%f105, %fd13;
	add.f32 	%f86, %f8, %f8;
	sub.f32 	%f104, %f105, %f86;
	setp.geu.f32 	%p15, %f104, %f6;
	mov.b16 	%rs8, 0;
	@%p15 bra 	$L__BB2_34;
	add.s32 	%r4, %r31, -2;
	mov.b32 	%r81, 0;
$L__BB2_8:
	ld.global.f32 	%f17, [%rd1];
	sub.f32 	%f87, %f104, %f17;
	div.rn.f32 	%f88, %f87, %f7;
	cvt.rmi.f32.f32 	%f89, %f88;
	cvt.rzi.s32.f32 	%r54, %f89;
	max.s32 	%r55, %r54, 4;
	add.s32 	%r56, %r55, -4;
	min.s32 	%r6, %r56, %r3;
	max.s32 	%r57, %r54, -4;
	add.s32 	%r58, %r57, 4;
	min.s32 	%r7, %r58, %r3;
	mul.wide.s32 	%rd14, %r6, 4;
	add.s64 	%rd15, %rd1, %rd14;
	ld.global.f32 	%f90, [%rd15];
	setp.geu.f32 	%p17, %f90, %f104;
	mov.pred 	%p44, 0;
	@%p17 bra 	$L__BB2_10;
	mul.wide.s32 	%rd16, %r7, 4;
	add.s64 	%rd17, %rd1, %rd16;
	ld.global.f32 	%f91, [%rd17];
	setp.gt.f32 	%p44, %f91, %f104;
$L__BB2_10:
	selp.b32 	%r84, %r6, 0, %p44;
	selp.b32 	%r82, %r7, %r3, %p44;
	setp.gt.s32 	%p18, %r84, %r82;
	@%p18 bra 	$L__BB2_19;
$L__BB2_11:
	mov.u32 	%r11, %r84;
	setp.lt.f32 	%p19, %f104, %f17;
	sub.s32 	%r59, %r82, %r11;
	shr.u32 	%r60, %r59, 31;
	add.s32 	%r61, %r59, %r60;
	shr.s32 	%r62, %r61, 1;
	add.s32 	%r84, %r62, %r11;
	setp.lt.s32 	%p20, %r84, 1;
	and.pred  	%p21, %p20, %p19;
	@%p21 bra 	$L__BB2_19;
	setp.lt.s32 	%p22, %r84, %r3;
	@%p22 bra 	$L__BB2_14;
	ld.global.f32 	%f92, [%rd3+-4];
	setp.gt.f32 	%p23, %f104, %f92;
	@%p23 bra 	$L__BB2_19;
$L__BB2_14:
	setp.ge.s32 	%p24, %r4, %r84;
	@%p24 bra 	$L__BB2_16;
	mul.wide.s32 	%rd19, %r84, 4;
	add.s64 	%rd20, %rd1, %rd19;
	ld.global.f32 	%f106, [%rd20];
	setp.lt.f32 	%p27, %f106, %f104;
	@%p27 bra 	$L__BB2_19;
	bra.uni 	$L__BB2_18;
$L__BB2_16:
	mul.wide.s32 	%rd18, %r84, 4;
	add.s64 	%rd4, %rd1, %rd18;
	ld.global.f32 	%f106, [%rd4];
	setp.geu.f32 	%p25, %f106, %f104;
	@%p25 bra 	$L__BB2_18;
	ld.global.f32 	%f93, [%rd4+4];
	setp.le.f32 	%p26, %f104, %f93;
	@%p26 bra 	$L__BB2_19;
$L__BB2_18:
	setp.gt.f32 	%p28, %f106, %f104;
	add.s32 	%r63, %r84, -1;
	add.s32 	%r64, %r84, 1;
	selp.b32 	%r84, %r11, %r64, %p28;
	selp.b32 	%r82, %r63, %r82, %p28;
	setp.le.s32 	%p29, %r84, %r82;
	@%p29 bra 	$L__BB2_11;
$L__BB2_19:
	sub.f32 	%f94, %f105, %f17;
	div.rn.f32 	%f95, %f94, %f7;
	cvt.rmi.f32.f32 	%f96, %f95;
	cvt.rzi.s32.f32 	%r65, %f96;
	max.s32 	%r66, %r65, 4;
	add.s32 	%r67, %r66, -4;
	min.s32 	%r16, %r67, %r3;
	max.s32 	%r68, %r65, -4;
	add.s32 	%r69, %r68, 4;
	min.s32 	%r17, %r69, %r3;
	mul.wide.s32 	%rd21, %r16, 4;
	add.s64 	%rd22, %rd1, %rd21;
	ld.global.f32 	%f97, [%rd22];
	setp.geu.f32 	%p31, %f97, %f105;
	mov.pred 	%p45, 0;
	@%p31 bra 	$L__BB2_21;
	mul.wide.s32 	%rd23, %r17, 4;
	add.s64 	%rd24, %rd1, %rd23;
	ld.global.f32 	%f98, [%rd24];
	setp.gt.f32 	%p45, %f98, %f105;
$L__BB2_21:
	selp.b32 	%r87, %r16, 0, %p45;
	selp.b32 	%r85, %r17, %r3, %p45;
	setp.gt.s32 	%p32, %r87, %r85;
	@%p32 bra 	$L__BB2_32;
	mov.u32 	%r86, %r87;
$L__BB2_23:
	setp.lt.f32 	%p33, %f105, %f17;
	sub.s32 	%r70, %r85, %r86;
	shr.u32 	%r71, %r70, 31;
	add.s32 	%r72, %r70, %r71;
	shr.s32 	%r73, %r72, 1;
	add.s32 	%r87, %r73, %r86;
	setp.lt.s32 	%p34, %r87, 1;
	and.pred  	%p35, %p34, %p33;
	@%p35 bra 	$L__BB2_32;
	setp.lt.s32 	%p36, %r87, %r3;
	@%p36 bra 	$L__BB2_26;
	ld.global.f32 	%f99, [%rd3+-4];
	setp.gt.f32 	%p37, %f105, %f99;
	@%p37 bra 	$L__BB2_32;
$L__BB2_26:
	setp.gt.s32 	%p38, %r87, 0;
	@%p38 bra 	$L__BB2_28;
	cvt.s64.s32 	%rd33, %r87;
	bra.uni 	$L__BB2_30;
$L__BB2_28:
	add.s32 	%r74, %r87, -1;
	mul.wide.u32 	%rd25, %r74, 4;
	add.s64 	%rd26, %rd1, %rd25;
	ld.global.f32 	%f100, [%rd26];
	setp.geu.f32 	%p39, %f100, %f105;
	@%p39 bra 	$L__BB2_31;
	cvt.u64.u32 	%rd33, %r87;
$L__BB2_30:
	shl.b64 	%rd27, %rd33, 2;
	add.s64 	%rd28, %rd1, %rd27;
	ld.global.f32 	%f101, [%rd28];
	setp.le.f32 	%p40, %f105, %f101;
	@%p40 bra 	$L__BB2_32;
$L__BB2_31:
	mul.wide.s32 	%rd29, %r87, 4;
	add.s64 	%rd30, %rd1, %rd29;
	ld.global.f32 	%f102, [%rd30];
	setp.gt.f32 	%p41, %f102, %f105;
	add.s32 	%r75, %r87, -1;
	add.s32 	%r76, %r87, 1;
	selp.b32 	%r86, %r86, %r76, %p41;
	selp.b32 	%r85, %r75, %r85, %p41;
	setp.le.s32 	%p42, %r86, %r85;
	mov.u32 	%r87, %r86;
	@%p42 bra 	$L__BB2_23;
$L__BB2_32:
	max.s32 	%r77, %r84, 1;
	cvt.u16.u32 	%rs6, %r77;
	add.s16 	%rs7, %rs6, -1;
	shl.b32 	%r78, %r81, 1;
	mul.wide.u32 	%rd31, %r78, 2;
	add.s64 	%rd32, %rd2, %rd31;
	st.global.u16 	[%rd32+2], %rs7;
	add.s32 	%r79, %r87, 1;
	min.s32 	%r80, %r3, %r79;
	st.global.u16 	[%rd32+4], %r80;
	cvt.f64.f32 	%fd14, %f104;
	add.f64 	%fd15, %fd14, 0d400921FB54442D18;
	cvt.rn.f32.f64 	%f104, %fd15;
	cvt.f64.f32 	%fd16, %f105;
	add.f64 	%fd17, %fd16, 0d400921FB54442D18;
	cvt.rn.f32.f64 	%f105, %fd17;
	add.s32 	%r81, %r81, 1;
	setp.gt.f32 	%p43, %f6, %f104;
	@%p43 bra 	$L__BB2_8;
	cvt.u16.u32 	%rs8, %r81;
$L__BB2_34:
	st.global.u16 	[%rd2], %rs8;
$L__BB2_35:
	ret;

}
	// .globl	gather_kernel_center_prune_naive
.visible .entry gather_kernel_center_prune_naive(
	.param .u64 .ptr .align 1 gather_kernel_center_prune_naive_param_0,
	.param .u32 gather_kernel_center_prune_naive_param_1,
	.param .u64 .ptr .align 1 gather_kernel_center_prune_naive_param_2,
	.param .u32 gather_kernel_center_prune_naive_param_3,
	.param .u32 gather_kernel_center_prune_naive_param_4,
	.param .u32 gather_kernel_center_prune_naive_param_5,
	.param .u32 gather_kernel_center_prune_naive_param_6
)
{
	.reg .pred 	%p<28>;
	.reg .b16 	%rs<41>;
	.reg .b32 	%r<84>;
	.reg .b32 	%f<87>;
	.reg .b64 	%rd<39>;

	ld.param.u64 	%rd9, [gather_kernel_center_prune_naive_param_0];
	ld.param.u32 	%r29, [gather_kernel_center_prune_naive_param_1];
	ld.param.u64 	%rd10, [gather_kernel_center_prune_naive_param_2];
	ld.param.u32 	%r30, [gather_kernel_center_prune_naive_param_3];
	ld.param.u32 	%r34, [gather_kernel_center_prune_naive_param_4];
	ld.param.u32 	%r32, [gather_kernel_center_prune_naive_param_5];
	ld.param.u32 	%r33, [gather_kernel_center_prune_naive_param_6];
	cvta.to.global.u64 	%rd1, %rd10;
	mov.u32 	%r35, %ntid.x;
	mov.u32 	%r36, %ctaid.x;
	mov.u32 	%r37, %tid.x;
	mad.lo.s32 	%r1, %r35, %r36, %r37;
	mov.u32 	%r38, %ntid.y;
	mov.u32 	%r39, %ctaid.y;
	mov.u32 	%r40, %tid.y;
	mad.lo.s32 	%r41, %r38, %r39, %r40;
	max.s32 	%r42, %r1, %r41;
	setp.ge.s32 	%p5, %r42, %r34;
	@%p5 bra 	$L__BB3_36;
	shr.u32 	%r44, %r34, 31;
	add.s32 	%r45, %r34, %r44;
	shr.s32 	%r46, %r45, 1;
	sub.s32 	%r47, %r32, %r46;
	max.s32 	%r48, %r47, 0;
	cvta.to.global.u64 	%rd11, %rd9;
	shl.b32 	%r49, %r32, 1;
	mul.lo.s32 	%r50, %r49, %r49;
	cvt.rn.f32.s32 	%f7, %r30;
	add.f32 	%f8, %f7, 0f3F000000;
	add.f32 	%f9, %f8, %f8;
	mul.f32 	%f10, %f8, %f9;
	cvt.rn.f32.u32 	%f11, %r50;
	div.rn.f32 	%f1, %f10, %f11;
	mad.lo.s32 	%r51, %r34, %r41, %r1;
	mul.wide.s32 	%rd12, %r51, %r29;
	shl.b64 	%rd13, %rd12, 1;
	add.s64 	%rd2, %rd11, %rd13;
	sub.s32 	%r52, %r1, %r32;
	add.s32 	%r53, %r52, %r48;
	cvt.rn.f32.s32 	%f12, %r53;
	cvt.rn.f32.s32 	%f13, %r49;
	div.rn.f32 	%f2, %f12, %f13;
	add.s32 	%r54, %r41, %r48;
	sub.s32 	%r55, %r32, %r54;
	cvt.rn.f32.s32 	%f14, %r55;
	div.rn.f32 	%f3, %f14, %f13;
	setp.lt.s32 	%p7, %r33, 1;
	mov.b32 	%r75, 0;
	mov.pred 	%p27, -1;
	@%p7 bra 	$L__BB3_33;
	and.b32  	%r3, %r33, 3;
	setp.lt.u32 	%p9, %r33, 4;
	mov.b16 	%rs36, 0;
	mov.b32 	%r77, 0;
	mov.u32 	%r75, %r77;
	@%p9 bra 	$L__BB3_25;
	and.b32  	%r77, %r33, 2147483644;
	neg.s32 	%r70, %r77;
	add.s64 	%rd37, %rd1, 8;
	mov.b16 	%rs36, 0;
	mov.b32 	%r75, 0;
	mov.b16 	%rs34, 3;
$L__BB3_4:
	ld.global.f32 	%f15, [%rd37+-8];
	sin.approx.f32 	%f16, %f15;
	cos.approx.f32 	%f17, %f15;
	mul.f32 	%f18, %f17, 0f3F000000;
	mul.f32 	%f19, %f16, 0f3F000000;
	mul.f32 	%f20, %f2, %f18;
	fma.rn.f32 	%f21, %f3, %f19, %f20;
	mul.f32 	%f22, %f18, %f21;
	mul.f32 	%f23, %f22, 0f40800000;
	mul.f32 	%f24, %f19, %f21;
	mul.f32 	%f25, %f24, 0f40800000;
	sub.f32 	%f26, %f23, %f2;
	sub.f32 	%f27, %f25, %f3;
	mul.f32 	%f28, %f27, %f27;
	fma.rn.f32 	%f4, %f26, %f26, %f28;
	setp.ltu.f32 	%p10, %f1, %f4;
	@%p10 bra 	$L__BB3_7;
	and.b16  	%rs14, %rs36, 255;
	setp.ne.s16 	%p11, %rs14, 0;
	@%p11 bra 	$L__BB3_9;
	add.s16 	%rs15, %rs34, -3;
	shl.b32 	%r59, %r75, 1;
	mul.wide.s32 	%rd14, %r59, 2;
	add.s64 	%rd15, %rd2, %rd14;
	st.global.u16 	[%rd15+2], %rs15;
	bra.uni 	$L__BB3_9;
$L__BB3_7:
	and.b16  	%rs16, %rs36, 255;
	setp.eq.s16 	%p12, %rs16, 0;
	@%p12 bra 	$L__BB3_9;
	add.s16 	%rs17, %rs34, -3;
	shl.b32 	%r60, %r75, 1;
	mul.wide.s32 	%rd16, %r60, 2;
	add.s64 	%rd17, %rd2, %rd16;
	st.global.u16 	[%rd17+4], %rs17;
	add.s32 	%r75, %r75, 1;
$L__BB3_9:
	ld.global.f32 	%f29, [%rd37+-4];
	sin.approx.f32 	%f30, %f29;
	cos.approx.f32 	%f31, %f29;
	mul.f32 	%f32, %f31, 0f3F000000;
	mul.f32 	%f33, %f30, 0f3F000000;
	mul.f32 	%f34, %f2, %f32;
	fma.rn.f32 	%f35, %f3, %f33, %f34;
	mul.f32 	%f36, %f32, %f35;
	mul.f32 	%f37, %f36, 0f40800000;
	mul.f32 	%f38, %f33, %f35;
	mul.f32 	%f39, %f38, 0f40800000;
	sub.f32 	%f40, %f37, %f2;
	sub.f32 	%f41, %f39, %f3;
	mul.f32 	%f42, %f41, %f41;
	fma.rn.f32 	%f5, %f40, %f40, %f42;
	setp.ltu.f32 	%p13, %f1, %f5;
	@%p13 bra 	$L__BB3_12;
	setp.ge.f32 	%p14, %f1, %f4;
	@%p14 bra 	$L__BB3_14;
	add.s16 	%rs18, %rs34, -2;
	shl.b32 	%r61, %r75, 1;
	mul.wide.s32 	%rd18, %r61, 2;
	add.s64 	%rd19, %rd2, %rd18;
	st.global.u16 	[%rd19+2], %rs18;
	bra.uni 	$L__BB3_14;
$L__BB3_12:
	setp.ltu.f32 	%p15, %f1, %f4;
	@%p15 bra 	$L__BB3_14;
	add.s16 	%rs19, %rs34, -2;
	shl.b32 	%r62, %r75, 1;
	mul.wide.s32 	%rd20, %r62, 2;
	add.s64 	%rd21, %rd2, %rd20;
	st.global.u16 	[%rd21+4], %rs19;
	add.s32 	%r75, %r75, 1;
$L__BB3_14:
	ld.global.f32 	%f43, [%rd37];
	sin.approx.f32 	%f44, %f43;
	cos.approx.f32 	%f45, %f43;
	mul.f32 	%f46, %f45, 0f3F000000;
	mul.f32 	%f47, %f44, 0f3F000000;
	mul.f32 	%f48, %f2, %f46;
	fma.rn.f32 	%f49, %f3, %f47, %f48;
	mul.f32 	%f50, %f46, %f49;
	mul.f32 	%f51, %f50, 0f40800000;
	mul.f32 	%f52, %f47, %f49;
	mul.f32 	%f53, %f52, 0f40800000;
	sub.f32 	%f54, %f51, %f2;
	sub.f32 	%f55, %f53, %f3;
	mul.f32 	%f56, %f55, %f55;
	fma.rn.f32 	%f6, %f54, %f54, %f56;
	setp.ltu.f32 	%p16, %f1, %f6;
	@%p16 bra 	$L__BB3_17;
	setp.ge.f32 	%p17, %f1, %f5;
	@%p17 bra 	$L__BB3_19;
	add.s16 	%rs20, %rs34, -1;
	shl.b32 	%r63, %r75, 1;
	mul.wide.s32 	%rd22, %r63, 2;
	add.s64 	%rd23, %rd2, %rd22;
	st.global.u16 	[%rd23+2], %rs20;
	bra.uni 	$L__BB3_19;
$L__BB3_17:
	setp.ltu.f32 	%p18, %f1, %f5;
	@%p18 bra 	$L__BB3_19;
	add.s16 	%rs21, %rs34, -1;
	shl.b32 	%r64, %r75, 1;
	mul.wide.s32 	%rd24, %r64, 2;
	add.s64 	%rd25, %rd2, %rd24;
	st.global.u16 	[%rd25+4], %rs21;
	add.s32 	%r75, %r75, 1;
$L__BB3_19:
	ld.global.f32 	%f57, [%rd37+4];
	sin.approx.f32 	%f58, %f57;
	cos.approx.f32 	%f59, %f57;
	mul.f32 	%f60, %f59, 0f3F000000;
	mul.f32 	%f61, %f58, 0f3F000000;
	mul.f32 	%f62, %f2, %f60;
	fma.rn.f32 	%f63, %f3, %f61, %f62;
	mul.f32 	%f64, %f60, %f63;
	mul.f32 	%f65, %f64, 0f40800000;
	mul.f32 	%f66, %f61, %f63;
	mul.f32 	%f67, %f66, 0f40800000;
	sub.f32 	%f68, %f65, %f2;
	sub.f32 	%f69, %f67, %f3;
	mul.f32 	%f70, %f69, %f69;
	fma.rn.f32 	%f71, %f68, %f68, %f70;
	setp.ltu.f32 	%p27, %f1, %f71;
	@%p27 bra 	$L__BB3_22;
	setp.ge.f32 	%p19, %f1, %f6;
	mov.b16 	%rs36, 1;
	@%p19 bra 	$L__BB3_24;
	shl.b32 	%r65, %r75, 1;
	mul.wide.s32 	%rd26, %r65, 2;
	add.s64 	%rd27, %rd2, %rd26;
	st.global.u16 	[%rd27+2], %rs34;
	bra.uni 	$L__BB3_24;
$L__BB3_22:
	setp.ltu.f32 	%p20, %f1, %f6;
	mov.b16 	%rs36, 0;
	@%p20 bra 	$L__BB3_24;
	shl.b32 	%r66, %r75, 1;
	mul.wide.s32 	%rd28, %r66, 2;
	add.s64 	%rd29, %rd2, %rd28;
	st.global.u16 	[%rd29+4], %rs34;
	add.s32 	%r75, %r75, 1;
$L__BB3_24:
	add.s32 	%r70, %r70, 4;
	add.s16 	%rs34, %rs34, 4;
	add.s64 	%rd37, %rd37, 16;
	setp.ne.s32 	%p21, %r70, 0;
	@%p21 bra 	$L__BB3_4;
$L__BB3_25:
	setp.eq.s32 	%p22, %r3, 0;
	@%p22 bra 	$L__BB3_33;
	cvt.u16.u32 	%rs38, %r77;
	mul.wide.u32 	%rd30, %r77, 4;
	add.s64 	%rd38, %rd1, %rd30;
	neg.s32 	%r79, %r3;
$L__BB3_27:
	.pragma "nounroll";
	ld.global.f32 	%f72, [%rd38];
	sin.approx.f32 	%f73, %f72;
	cos.approx.f32 	%f74, %f72;
	mul.f32 	%f75, %f74, 0f3F000000;
	mul.f32 	%f76, %f73, 0f3F000000;
	mul.f32 	%f77, %f2, %f75;
	fma.rn.f32 	%f78, %f3, %f76, %f77;
	mul.f32 	%f79, %f75, %f78;
	mul.f32 	%f80, %f79, 0f40800000;
	mul.f32 	%f81, %f76, %f78;
	mul.f32 	%f82, %f81, 0f40800000;
	sub.f32 	%f83, %f80, %f2;
	sub.f32 	%f84, %f82, %f3;
	mul.f32 	%f85, %f84, %f84;
	fma.rn.f32 	%f86, %f83, %f83, %f85;
	setp.ltu.f32 	%p27, %f1, %f86;
	@%p27 bra 	$L__BB3_30;
	and.b16  	%rs27, %rs36, 255;
	setp.ne.s16 	%p23, %rs27, 0;
	mov.b16 	%rs36, 1;
	@%p23 bra 	$L__BB3_32;
	shl.b32 	%r67, %r75, 1;
	mul.wide.s32 	%rd31, %r67, 2;
	add.s64 	%rd32, %rd2, %rd31;
	st.global.u16 	[%rd32+2], %rs38;
	bra.uni 	$L__BB3_32;
$L__BB3_30:
	and.b16  	%rs30, %rs36, 255;
	setp.eq.s16 	%p24, %rs30, 0;
	mov.b16 	%rs36, 0;
	@%p24 bra 	$L__BB3_32;
	shl.b32 	%r68, %r75, 1;
	mul.wide.s32 	%rd33, %r68, 2;
	add.s64 	%rd34, %rd2, %rd33;
	st.global.u16 	[%rd34+4], %rs38;
	add.s32 	%r75, %r75, 1;
$L__BB3_32:
	add.s16 	%rs38, %rs38, 1;
	add.s64 	%rd38, %rd38, 4;
	add.s32 	%r79, %r79, 1;
	setp.ne.s32 	%p25, %r79, 0;
	@%p25 bra 	$L__BB3_27;
$L__BB3_33:
	@%p27 bra 	$L__BB3_35;
	cvt.u16.u32 	%rs32, %r33;
	add.s16 	%rs33, %rs32, -1;
	shl.b32 	%r69, %r75, 1;
	mul.wide.s32 	%rd35, %r69, 2;
	add.s64 	%rd36, %rd2, %rd35;
	st.global.u16 	[%rd36+4], %rs33;
	add.s32 	%r75, %r75, 1;
$L__BB3_35:
	st.global.u16 	[%rd2], %r75;
$L__BB3_36:
	ret;

}
	// .globl	gather_kernel_center
.visible .entry gather_kernel_center(
	.param .u64 .ptr .align 1 gather_kernel_center_param_0,
	.param .u64 .ptr .align 1 gather_kernel_center_param_1,
	.param .u64 .ptr .align 1 gather_kernel_center_param_2,
	.param .u32 gather_kernel_center_param_3,
	.param .u64 .ptr .align 1 gather_kernel_center_param_4,
	.param .u64 .ptr .align 1 gather_kernel_center_param_5,
	.param .u32 gather_kernel_center_param_6,
	.param .f32 gather_kernel_center_param_7,
	.param .u32 gather_kernel_center_param_8,
	.param .u32 gather_kernel_center_param_9,
	.param .u32 gather_kernel_center_param_10,
	.param .u32 gather_kernel_center_param_11
)
{
	.reg .pred 	%p<24>;
	.reg .b16 	%rs<4>;
	.reg .b32 	%r<83>;
	.reg .b32 	%f<169>;
	.reg .b64 	%rd<31>;
	.reg .b64 	%fd<6>;

	ld.param.u64 	%rd5, [gather_kernel_center_param_0];
	ld.param.u64 	%rd7, [gather_kernel_center_param_2];
	ld.param.u32 	%r32, [gather_kernel_center_param_3];
	ld.param.u64 	%rd8, [gather_kernel_center_param_4];
	ld.param.u32 	%r33, [gather_kernel_center_param_6];
	ld.param.f32 	%f46, [gather_kernel_center_param_7];
	ld.param.u32 	%r37, [gather_kernel_center_param_8];
	ld.param.u32 	%r35, [gather_kernel_center_param_9];
	ld.param.u32 	%r36, [gather_kernel_center_param_10];
	ld.param.u32 	%r38, [gather_kernel_center_param_11];
	shr.u32 	%r39, %r37, 31;
	add.s32 	%r40, %r37, %r39;
	shr.s32 	%r41, %r40, 1;
	mov.u32 	%r42, %ntid.x;
	mov.u32 	%r43, %ctaid.x;
	mov.u32 	%r44, %tid.x;
	mad.lo.s32 	%r1, %r42, %r43, %r44;
	mov.u32 	%r45, %ntid.y;
	mov.u32 	%r46, %ctaid.y;
	mov.u32 	%r47, %tid.y;
	mad.lo.s32 	%r48, %r45, %r46, %r47;
	mov.u32 	%r49, %ntid.z;
	mov.u32 	%r50, %ctaid.z;
	mov.u32 	%r51, %tid.z;
	mad.lo.s32 	%r3, %r49, %r50, %r51;
	sub.s32 	%r52, %r35, %r41;
	max.s32 	%r53, %r52, 0;
	add.s32 	%r4, %r53, %r1;
	add.s32 	%r5, %r53, %r48;
	max.s32 	%r54, %r1, %r48;
	setp.ge.s32 	%p1, %r54, %r37;
	setp.ge.s32 	%p2, %r3, %r38;
	or.pred  	%p3, %p1, %p2;
	@%p3 bra 	$L__BB4_20;
	cvta.to.global.u64 	%rd10, %rd7;
	cvt.f64.f32 	%fd1, %f46;
	shl.b32 	%r6, %r35, 1;
	mul.lo.s32 	%r7, %r6, %r6;
	mad.lo.s32 	%r55, %r37, %r48, %r1;
	mul.wide.s32 	%rd11, %r55, %r32;
	shl.b64 	%rd12, %rd11, 1;
	add.s64 	%rd1, %rd10, %rd12;
	cvt.rn.f32.s32 	%f48, %r33;
	add.f32 	%f49, %f48, 0f3F000000;
	add.f32 	%f50, %f49, %f49;
	mul.f32 	%f51, %f49, %f50;
	cvt.rn.f32.u32 	%f52, %r7;
	div.rn.f32 	%f1, %f51, %f52;
	sub.s32 	%r56, %r4, %r35;
	cvt.rn.f32.s32 	%f53, %r56;
	cvt.rn.f32.s32 	%f54, %r6;
	div.rn.f32 	%f2, %f53, %f54;
	sub.s32 	%r57, %r35, %r5;
	cvt.rn.f32.s32 	%f55, %r57;
	div.rn.f32 	%f3, %f55, %f54;
	ld.global.u16 	%rs1, [%rd1];
	setp.eq.s16 	%p4, %rs1, 0;
	mov.f32 	%f163, 0f00000000;
	mov.f32 	%f164, %f163;
	@%p4 bra 	$L__BB4_19;
	mov.f64 	%fd2, 0d400921FB54442D18;
	div.rn.f64 	%fd3, %fd2, %fd1;
	cvt.rn.f32.f64 	%f4, %fd3;
	mov.f64 	%fd4, 0dC023BD3CC9BE45DE;
	div.rn.f64 	%fd5, %fd4, %fd1;
	cvt.rn.f32.f64 	%f5, %fd5;
	shr.u32 	%r59, %r35, 31;
	add.s32 	%r60, %r35, %r59;
	shr.s32 	%r61, %r60, 1;
	add.s32 	%r62, %r61, -1;
	cvt.rn.f32.s32 	%f6, %r62;
	cvt.rn.f32.s32 	%f7, %r35;
	add.s32 	%r63, %r61, 1;
	cvt.rn.f32.s32 	%f8, %r63;
	add.s32 	%r8, %r35, -1;
	mul.lo.s32 	%r9, %r36, %r3;
	neg.s32 	%r10, %r61;
	cvt.u32.u16 	%r11, %rs1;
	cvta.to.global.u64 	%rd2, %rd8;
	cvta.to.global.u64 	%rd3, %rd5;
	mov.f32 	%f164, 0f00000000;
	mov.b32 	%r78, 0;
	mov.f32 	%f163, %f164;
$L__BB4_3:
	shl.b32 	%r64, %r78, 1;
	mul.wide.u32 	%rd13, %r64, 2;
	add.s64 	%rd14, %rd1, %rd13;
	ld.global.u16 	%rs2, [%rd14+2];
	ld.global.u16 	%rs3, [%rd14+4];
	setp.gt.u16 	%p5, %rs2, %rs3;
	@%p5 bra 	$L__BB4_18;
	cvt.u32.u16 	%r79, %rs2;
	cvt.u32.u16 	%r14, %rs3;
$L__BB4_5:
	mov.u32 	%r15, %r79;
	ld.param.u64 	%rd30, [gather_kernel_center_param_5];
	cvta.to.global.u64 	%rd15, %rd30;
	mul.wide.u32 	%rd16, %r15, 8;
	add.s64 	%rd17, %rd15, %rd16;
	ld.global.u64 	%rd18, [%rd17];
	cvt.u32.u64 	%r16, %rd18;
	shl.b64 	%rd19, %rd18, 32;
	shr.s64 	%rd20, %rd19, 30;
	add.s64 	%rd21, %rd2, %rd20;
	ld.global.f32 	%f57, [%rd21];
	sin.approx.f32 	%f13, %f57;
	cos.approx.f32 	%f14, %f57;
	mul.f32 	%f15, %f14, 0f3F000000;
	mul.f32 	%f16, %f13, 0f3F000000;
	mul.f32 	%f58, %f2, %f15;
	fma.rn.f32 	%f59, %f3, %f16, %f58;
	mul.f32 	%f60, %f15, %f59;
	mul.f32 	%f17, %f60, 0f40800000;
	mul.f32 	%f61, %f16, %f59;
	mul.f32 	%f18, %f61, 0f40800000;
	sub.f32 	%f62, %f17, %f2;
	sub.f32 	%f63, %f18, %f3;
	mul.f32 	%f64, %f63, %f63;
	fma.rn.f32 	%f19, %f62, %f62, %f64;
	setp.ltu.f32 	%p6, %f1, %f19;
	@%p6 bra 	$L__BB4_17;
	sub.f32 	%f65, %f1, %f19;
	sqrt.rn.f32 	%f66, %f65;
	abs.f32 	%f67, %f15;
	abs.f32 	%f68, %f16;
	setp.gt.f32 	%p7, %f67, %f68;
	selp.f32 	%f69, %f17, %f18, %p7;
	selp.f32 	%f70, %f15, %f16, %p7;
	mul.f32 	%f71, %f70, %f66;
	fma.rn.f32 	%f72, %f70, %f66, %f71;
	sub.f32 	%f73, %f69, %f72;
	add.f32 	%f74, %f70, %f70;
	div.rn.f32 	%f75, %f74, %f7;
	div.rn.f32 	%f76, %f73, %f75;
	cvt.rmi.f32.f32 	%f77, %f76;
	add.f32 	%f78, %f77, %f6;
	cvt.rzi.s32.f32 	%r65, %f78;
	add.f32 	%f79, %f69, %f72;
	div.rn.f32 	%f80, %f79, %f75;
	cvt.rmi.f32.f32 	%f81, %f80;
	add.f32 	%f82, %f81, %f8;
	cvt.rzi.s32.f32 	%r66, %f82;
	min.s32 	%r67, %r65, %r66;
	max.s32 	%r68, %r65, %r66;
	max.s32 	%r17, %r67, 0;
	max.s32 	%r69, %r68, 0;
	min.s32 	%r18, %r69, %r8;
	setp.ge.s32 	%p8, %r17, %r18;
	@%p8 bra 	$L__BB4_17;
	min.s32 	%r70, %r17, %r8;
	add.s32 	%r71, %r9, %r16;
	add.s32 	%r82, %r70, 1;
	mad.lo.s32 	%r81, %r71, %r35, %r70;
	add.s32 	%r80, %r10, %r70;
$L__BB4_8:
	add.s32 	%r72, %r82, -1;
	setp.ge.s32 	%p9, %r72, %r18;
	mul.wide.s32 	%rd22, %r81, 8;
	add.s64 	%rd4, %rd3, %rd22;
	mov.f32 	%f155, 0f00000000;
	mov.f32 	%f156, %f155;
	@%p9 bra 	$L__BB4_10;
	ld.global.v2.f32 	{%f156, %f155}, [%rd4];
$L__BB4_10:
	setp.ge.s32 	%p10, %r82, %r18;
	mov.f32 	%f157, 0f00000000;
	mov.f32 	%f158, %f157;
	@%p10 bra 	$L__BB4_12;
	ld.global.v2.f32 	{%f158, %f157}, [%rd4+8];
$L__BB4_12:
	add.s32 	%r25, %r82, 1;
	setp.ge.s32 	%p11, %r25, %r18;
	mov.f32 	%f159, 0f00000000;
	mov.f32 	%f160, %f159;
	@%p11 bra 	$L__BB4_14;
	ld.global.v2.f32 	{%f160, %f159}, [%rd4+16];
$L__BB4_14:
	add.s32 	%r26, %r25, 1;
	setp.ge.s32 	%p12, %r26, %r18;
	mov.f32 	%f161, 0f00000000;
	mov.f32 	%f162, %f161;
	@%p12 bra 	$L__BB4_16;
	ld.global.v2.f32 	{%f162, %f161}, [%rd4+24];
$L__BB4_16:
	cvt.rn.f32.s32 	%f87, %r80;
	div.rn.f32 	%f88, %f87, %f7;
	mul.f32 	%f89, %f14, %f88;
	mul.f32 	%f90, %f13, %f88;
	setp.ge.f32 	%p13, %f89, 0f3F000000;
	selp.f32 	%f91, 0f3EFFFEB0, %f89, %p13;
	setp.ge.f32 	%p14, %f90, 0f3F000000;
	selp.f32 	%f92, 0f3EFFFEB0, %f90, %p14;
	sub.f32 	%f93, %f2, %f91;
	sub.f32 	%f94, %f3, %f92;
	mul.f32 	%f95, %f94, %f94;
	fma.rn.f32 	%f96, %f93, %f93, %f95;
	mul.f32 	%f97, %f96, %f5;
	mul.f32 	%f98, %f97, 0f3FB8AA3B;
	ex2.approx.f32 	%f99, %f98;
	mul.f32 	%f100, %f99, %f4;
	add.s32 	%r73, %r80, 1;
	cvt.rn.f32.s32 	%f101, %r73;
	div.rn.f32 	%f102, %f101, %f7;
	mul.f32 	%f103, %f14, %f102;
	mul.f32 	%f104, %f13, %f102;
	setp.ge.f32 	%p15, %f103, 0f3F000000;
	selp.f32 	%f105, 0f3EFFFEB0, %f103, %p15;
	setp.ge.f32 	%p16, %f104, 0f3F000000;
	selp.f32 	%f106, 0f3EFFFEB0, %f104, %p16;
	sub.f32 	%f107, %f2, %f105;
	sub.f32 	%f108, %f3, %f106;
	mul.f32 	%f109, %f108, %f108;
	fma.rn.f32 	%f110, %f107, %f107, %f109;
	mul.f32 	%f111, %f110, %f5;
	mul.f32 	%f112, %f111, 0f3FB8AA3B;
	ex2.approx.f32 	%f113, %f112;
	mul.f32 	%f114, %f113, %f4;
	add.s32 	%r74, %r80, 2;
	cvt.rn.f32.s32 	%f115, %r74;
	div.rn.f32 	%f116, %f115, %f7;
	mul.f32 	%f117, %f14, %f116;
	mul.f32 	%f118, %f13, %f116;
	setp.ge.f32 	%p17, %f117, 0f3F000000;
	selp.f32 	%f119, 0f3EFFFEB0, %f117, %p17;
	setp.ge.f32 	%p18, %f118, 0f3F000000;
	selp.f32 	%f120, 0f3EFFFEB0, %f118, %p18;
	sub.f32 	%f121, %f2, %f119;
	sub.f32 	%f122, %f3, %f120;
	mul.f32 	%f123, %f122, %f122;
	fma.rn.f32 	%f124, %f121, %f121, %f123;
	mul.f32 	%f125, %f124, %f5;
	mul.f32 	%f126, %f125, 0f3FB8AA3B;
	ex2.approx.f32 	%f127, %f126;
	mul.f32 	%f128, %f127, %f4;
	add.s32 	%r75, %r80, 3;
	cvt.rn.f32.s32 	%f129, %r75;
	div.rn.f32 	%f130, %f129, %f7;
	mul.f32 	%f131, %f14, %f130;
	mul.f32 	%f132, %f13, %f130;
	setp.ge.f32 	%p19, %f131, 0f3F000000;
	selp.f32 	%f133, 0f3EFFFEB0, %f131, %p19;
	setp.ge.f32 	%p20, %f132, 0f3F000000;
	selp.f32 	%f134, 0f3EFFFEB0, %f132, %p20;
	sub.f32 	%f135, %f2, %f133;
	sub.f32 	%f136, %f3, %f134;
	mul.f32 	%f137, %f136, %f136;
	fma.rn.f32 	%f138, %f135, %f135, %f137;
	mul.f32 	%f139, %f138, %f5;
	mul.f32 	%f140, %f139, 0f3FB8AA3B;
	ex2.approx.f32 	%f141, %f140;
	mul.f32 	%f142, %f141, %f4;
	fma.rn.f32 	%f143, %f156, %f100, %f163;
	fma.rn.f32 	%f144, %f100, %f155, %f164;
	fma.rn.f32 	%f145, %f158, %f114, %f143;
	fma.rn.f32 	%f146, %f114, %f157, %f144;
	fma.rn.f32 	%f147, %f160, %f128, %f145;
	fma.rn.f32 	%f148, %f128, %f159, %f146;
	fma.rn.f32 	%f163, %f162, %f142, %f147;
	fma.rn.f32 	%f164, %f142, %f161, %f148;
	add.s32 	%r82, %r82, 4;
	add.s32 	%r81, %r81, 4;
	add.s32 	%r80, %r80, 4;
	add.s32 	%r76, %r26, 1;
	setp.lt.s32 	%p21, %r76, %r18;
	@%p21 bra 	$L__BB4_8;
$L__BB4_17:
	add.s32 	%r79, %r15, 1;
	setp.ne.s32 	%p22, %r15, %r14;
	@%p22 bra 	$L__BB4_5;
$L__BB4_18:
	add.s32 	%r78, %r78, 1;
	setp.ne.s32 	%p23, %r78, %r11;
	@%p23 bra 	$L__BB4_3;
$L__BB4_19:
	ld.param.u64 	%rd29, [gather_kernel_center_param_1];
	mad.lo.s32 	%r77, %r5, %r6, %r4;
	cvt.s64.s32 	%rd23, %r77;
	mul.wide.u32 	%rd24, %r7, %r3;
	add.s64 	%rd25, %rd24, %rd23;
	cvta.to.global.u64 	%rd26, %rd29;
	shl.b64 	%rd27, %rd25, 3;
	add.s64 	%rd28, %rd26, %rd27;
	st.global.v2.f32 	[%rd28], {%f163, %f164};
$L__BB4_20:
	ret;

}
	// .globl	wrap_kernel
.visible .entry wrap_kernel(
	.param .u64 .ptr .align 1 wrap_kernel_param_0,
	.param .u32 wrap_kernel_param_1,
	.param .u32 wrap_kernel_param_2,
	.param .u32 wrap_kernel_param_3
)
{
	.reg .pred 	%p<7>;
	.reg .b32 	%r<39>;
	.reg .b32 	%f<5>;
	.reg .b64 	%rd<7>;

	ld.param.u64 	%rd1, [wrap_kernel_param_0];
	ld.param.u32 	%r7, [wrap_kernel_param_1];
	ld.param.u32 	%r8, [wrap_kernel_param_2];
	ld.param.u32 	%r6, [wrap_kernel_param_3];
	mov.u32 	%r9, %ntid.x;
	mov.u32 	%r10, %ctaid.x;
	mov.u32 	%r11, %tid.x;
	mad.lo.s32 	%r1, %r9, %r10, %r11;
	mov.u32 	%r12, %ntid.y;
	mov.u32 	%r13, %ctaid.y;
	mov.u32 	%r14, %tid.y;
	mad.lo.s32 	%r15, %r12, %r13, %r14;
	mov.u32 	%r16, %ntid.z;
	mov.u32 	%r17, %ctaid.z;
	mov.u32 	%r18, %tid.z;
	mad.lo.s32 	%r3, %r16, %r17, %r18;
	shl.b32 	%r4, %r7, 1;
	shl.b32 	%r19, %r6, 1;
	add.s32 	%r20, %r19, %r4;
	max.s32 	%r21, %r1, %r15;
	setp.ge.s32 	%p1, %r21, %r20;
	setp.ge.s32 	%p2, %r3, %r8;
	or.pred  	%p3, %p2, %p1;
	@%p3 bra 	$L__BB5_3;
	sub.s32 	%r22, %r20, %r6;
	min.s32 	%r23, %r1, %r15;
	setp.ge.s32 	%p4, %r23, %r6;
	setp.lt.s32 	%p5, %r21, %r22;
	and.pred  	%p6, %p5, %p4;
	@%p6 bra 	$L__BB5_3;
	cvta.to.global.u64 	%rd2, %rd1;
	add.s32 	%r25, %r4, %r1;
	sub.s32 	%r26, %r25, %r6;
	rem.s32 	%r27, %r26, %r4;
	add.s32 	%r28, %r4, %r15;
	sub.s32 	%r29, %r28, %r6;
	rem.s32 	%r30, %r29, %r4;
	mad.lo.s32 	%r31, %r20, %r15, %r1;
	mul.lo.s32 	%r32, %r20, %r3;
	mul.lo.s32 	%r33, %r32, %r20;
	add.s32 	%r34, %r31, %r33;
	add.s32 	%r35, %r30, %r6;
	add.s32 	%r36, %r33, %r6;
	add.s32 	%r37, %r36, %r27;
	mad.lo.s32 	%r38, %r35, %r20, %r37;
	mul.wide.s32 	%rd3, %r38, 8;
	add.s64 	%rd4, %rd2, %rd3;
	mul.wide.s32 	%rd5, %r34, 8;
	add.s64 	%rd6, %rd2, %rd5;
	ld.global.f32 	%f1, [%rd6];
	atom.global.add.f32 	%f2, [%rd4], %f1;
	ld.global.f32 	%f3, [%rd6+4];
	atom.global.add.f32 	%f4, [%rd4+4], %f3;
$L__BB5_3:
	ret;

}
	// .globl	r2c_c1dfftshift
.visible .entry r2c_c1dfftshift(
	.param .u64 .ptr .align 1 r2c_c1dfftshift_param_0,
	.param .u64 .ptr .align 1 r2c_c1dfftshift_param_1,
	.param .u32 r2c_c1dfftshift_param_2,
	.param .u32 r2c_c1dfftshift_param_3,
	.param .u32 r2c_c1dfftshift_param_4
)
{
	.reg .pred 	%p<7>;
	.reg .b32 	%r<22>;
	.reg .b32 	%f<6>;
	.reg .b64 	%rd<17>;

	ld.param.u64 	%rd1, [r2c_c1dfftshift_param_0];
	ld.param.u64 	%rd2, [r2c_c1dfftshift_param_1];
	ld.param.u32 	%r4, [r2c_c1dfftshift_param_2];
	ld.param.u32 	%r7, [r2c_c1dfftshift_param_3];
	ld.param.u32 	%r6, [r2c_c1dfftshift_param_4];
	mov.u32 	%r8, %ntid.x;
	mov.u32 	%r9, %ctaid.x;
	mov.u32 	%r10, %tid.x;
	mad.lo.s32 	%r1, %r8, %r9, %r10;
	mov.u32 	%r11, %ntid.y;
	mov.u32 	%r12, %ctaid.y;
	mov.u32 	%r13, %tid.y;
	mad.lo.s32 	%r14, %r11, %r12, %r13;
	mov.u32 	%r15, %ntid.z;
	mov.u32 	%r16, %ctaid.z;
	mov.u32 	%r17, %tid.z;
	mad.lo.s32 	%r3, %r15, %r16, %r17;
	setp.ge.s32 	%p1, %r1, %r4;
	setp.ge.s32 	%p2, %r14, %r7;
	or.pred  	%p3, %p1, %p2;
	setp.ge.s32 	%p4, %r3, %r6;
	or.pred  	%p5, %p3, %p4;
	@%p5 bra 	$L__BB6_2;
	cvta.to.global.u64 	%rd3, %rd1;
	cvta.to.global.u64 	%rd4, %rd2;
	mul.lo.s32 	%r18, %r7, %r4;
	cvt.u64.u32 	%rd5, %r3;
	cvt.s64.s32 	%rd6, %r18;
	cvt.u64.u32 	%rd7, %r6;
	mul.lo.s64 	%rd8, %rd6, %rd7;
	mad.lo.s32 	%r19, %r4, %r14, %r1;
	and.b32  	%r20, %r1, 1;
	setp.eq.b32 	%p6, %r20, 1;
	selp.b32 	%r21, -1, 1, %p6;
	cvt.s64.s32 	%rd9, %r19;
	mad.lo.s64 	%rd10, %rd6, %rd5, %rd9;
	shl.b64 	%rd11, %rd10, 2;
	add.s64 	%rd12, %rd3, %rd11;
	ld.global.f32 	%f1, [%rd12];
	cvt.rn.f32.s32 	%f2, %r21;
	mul.f32 	%f3, %f1, %f2;
	shl.b64 	%rd13, %rd10, 3;
	add.s64 	%rd14, %rd4, %rd13;
	st.global.f32 	[%rd14], %f3;
	shl.b64 	%rd15, %rd8, 2;
	add.s64 	%rd16, %rd12, %rd15;
	ld.global.f32 	%f4, [%rd16];
	mul.f32 	%f5, %f4, %f2;
	st.global.f32 	[%rd14+4], %f5;
$L__BB6_2:
	ret;

}
	// .globl	c1dfftshift
.visible .entry c1dfftshift(
	.param .u64 .ptr .align 1 c1dfftshift_param_0,
	.param .f32 c1dfftshift_param_1,
	.param .u32 c1dfftshift_param_2,
	.param .u32 c1dfftshift_param_3,
	.param .u32 c1dfftshift_param_4
)
{
	.reg .pred 	%p<8>;
	.reg .b32 	%r<22>;
	.reg .b32 	%f<14>;
	.reg .b64 	%rd<12>;

	ld.param.u64 	%rd2, [c1dfftshift_param_0];
	ld.param.f32 	%f1, [c1dfftshift_param_1];
	ld.param.u32 	%r6, [c1dfftshift_param_2];
	ld.param.u32 	%r8, [c1dfftshift_param_3];
	ld.param.u32 	%r9, [c1dfftshift_param_4];
	mov.u32 	%r10, %ntid.x;
	mov.u32 	%r11, %ctaid.x;
	mov.u32 	%r12, %tid.x;
	mad.lo.s32 	%r1, %r10, %r11, %r12;
	mov.u32 	%r13, %ntid.y;
	mov.u32 	%r14, %ctaid.y;
	mov.u32 	%r15, %tid.y;
	mad.lo.s32 	%r16, %r13, %r14, %r15;
	mov.u32 	%r17, %ntid.z;
	mov.u32 	%r18, %ctaid.z;
	mov.u32 	%r19, %tid.z;
	mad.lo.s32 	%r3, %r17, %r18, %r19;
	setp.ge.s32 	%p1, %r1, %r6;
	setp.ge.s32 	%p2, %r16, %r8;
	or.pred  	%p3, %p1, %p2;
	setp.ge.s32 	%p4, %r3, %r9;
	or.pred  	%p5, %p3, %p4;
	@%p5 bra 	$L__BB7_4;
	cvta.to.global.u64 	%rd3, %rd2;
	mul.lo.s32 	%r20, %r8, %r6;
	cvt.u64.u32 	%rd4, %r3;
	cvt.s64.s32 	%rd5, %r20;
	mul.lo.s64 	%rd6, %rd5, %rd4;
	shl.b64 	%rd7, %rd6, 3;
	add.s64 	%rd1, %rd3, %rd7;
	mad.lo.s32 	%r4, %r6, %r16, %r1;
	and.b32  	%r21, %r1, 1;
	setp.eq.b32 	%p6, %r21, 1;
	selp.b32 	%r5, -1, 1, %p6;
	setp.neu.f32 	%p7, %f1, 0f3F800000;
	@%p7 bra 	$L__BB7_3;
	mul.wide.s32 	%rd10, %r4, 8;
	add.s64 	%rd11, %rd1, %rd10;
	ld.global.v2.f32 	{%f9, %f10}, [%rd11];
	cvt.rn.f32.s32 	%f11, %r5;
	mul.f32 	%f12, %f9, %f11;
	mul.f32 	%f13, %f10, %f11;
	st.global.v2.f32 	[%rd11], {%f12, %f13};
	bra.uni 	$L__BB7_4;
$L__BB7_3:
	mul.wide.s32 	%rd8, %r4, 8;
	add.s64 	%rd9, %rd1, %rd8;
	ld.global.v2.f32 	{%f2, %f3}, [%rd9];
	mul.f32 	%f4, %f1, %f2;
	cvt.rn.f32.s32 	%f5, %r5;
	mul.f32 	%f6, %f4, %f5;
	mul.f32 	%f7, %f1, %f3;
	mul.f32 	%f8, %f7, %f5;
	st.global.v2.f32 	[%rd9], {%f6, %f8};
$L__BB7_4:
	ret;

}
	// .globl	c2dfftshift
.visible .entry c2dfftshift(
	.param .u64 .ptr .align 1 c2dfftshift_param_0,
	.param .u32 c2dfftshift_param_1,
	.param .u32 c2dfftshift_param_2
)
{
	.reg .pred 	%p<5>;
	.reg .b32 	%r<23>;
	.reg .b32 	%f<6>;
	.reg .b64 	%rd<8>;

	ld.param.u64 	%rd1, [c2dfftshift_param_0];
	ld.param.u32 	%r5, [c2dfftshift_param_1];
	ld.param.u32 	%r7, [c2dfftshift_param_2];
	mov.u32 	%r8, %ntid.x;
	mov.u32 	%r9, %ctaid.x;
	mov.u32 	%r10, %tid.x;
	mad.lo.s32 	%r1, %r8, %r9, %r10;
	mov.u32 	%r11, %ntid.y;
	mov.u32 	%r12, %ctaid.y;
	mov.u32 	%r13, %tid.y;
	mad.lo.s32 	%r14, %r11, %r12, %r13;
	mov.u32 	%r15, %ntid.z;
	mov.u32 	%r16, %ctaid.z;
	mov.u32 	%r17, %tid.z;
	mad.lo.s32 	%r3, %r15, %r16, %r17;
	shl.b32 	%r4, %r5, 1;
	max.s32 	%r18, %r1, %r14;
	setp.ge.s32 	%p1, %r18, %r4;
	setp.ge.s32 	%p2, %r3, %r7;
	or.pred  	%p3, %p2, %p1;
	@%p3 bra 	$L__BB8_2;
	cvta.to.global.u64 	%rd2, %rd1;
	mul.lo.s32 	%r19, %r4, %r4;
	mul.wide.u32 	%rd3, %r19, %r3;
	mad.lo.s32 	%r20, %r4, %r14, %r1;
	xor.b32  	%r21, %r1, %r14;
	and.b32  	%r22, %r21, 1;
	setp.eq.b32 	%p4, %r22, 1;
	selp.f32 	%f1, 0fBF800000, 0f3F800000, %p4;
	cvt.s64.s32 	%rd4, %r20;
	add.s64 	%rd5, %rd3, %rd4;
	shl.b64 	%rd6, %rd5, 3;
	add.s64 	%rd7, %rd2, %rd6;
	ld.global.v2.f32 	{%f2, %f3}, [%rd7];
	mul.f32 	%f4, %f1, %f2;
	mul.f32 	%f5, %f1, %f3;
	st.global.v2.f32 	[%rd7], {%f4, %f5};
$L__BB8_2:
	ret;

}
	// .globl	unpadding_mul_phi
.visible .entry unpadding_mul_phi(
	.param .u64 .ptr .align 1 unpadding_mul_phi_param_0,
	.param .u64 .ptr .align 1 unpadding_mul_phi_param_1,
	.param .f32 unpadding_mul_phi_param_2,
	.param .u32 unpadding_mul_phi_param_3,
	.param .u32 unpadding_mul_phi_param_4,
	.param .u32 unpadding_mul_phi_param_5,
	.param .u32 unpadding_mul_phi_param_6,
	.param .u32 unpadding_mul_phi_param_7,
	.param .u32 unpadding_mul_phi_param_8
)
{
	.reg .pred 	%p<5>;
	.reg .b32 	%r<45>;
	.reg .b32 	%f<34>;
	.reg .b64 	%rd<19>;

	ld.param.u64 	%rd4, [unpadding_mul_phi_param_1];
	ld.param.f32 	%f3, [unpadding_mul_phi_param_2];
	ld.param.u32 	%r6, [unpadding_mul_phi_param_3];
	ld.param.u32 	%r12, [unpadding_mul_phi_param_4];
	ld.param.u32 	%r8, [unpadding_mul_phi_param_5];
	ld.param.u32 	%r9, [unpadding_mul_phi_param_6];
	ld.param.u32 	%r10, [unpadding_mul_phi_param_7];
	ld.param.u32 	%r11, [unpadding_mul_phi_param_8];
	mov.u32 	%r13, %ntid.x;
	mov.u32 	%r14, %ctaid.x;
	mov.u32 	%r15, %tid.x;
	mad.lo.s32 	%r1, %r13, %r14, %r15;
	mov.u32 	%r16, %ntid.y;
	mov.u32 	%r17, %ctaid.y;
	mov.u32 	%r18, %tid.y;
	mad.lo.s32 	%r2, %r16, %r17, %r18;
	add.s32 	%r3, %r9, %r1;
	add.s32 	%r19, %r9, %r2;
	mov.u32 	%r20, %ntid.z;
	mov.u32 	%r21, %ctaid.z;
	mov.u32 	%r22, %tid.z;
	mad.lo.s32 	%r5, %r20, %r21, %r22;
	max.s32 	%r23, %r3, %r19;
	setp.ge.s32 	%p1, %r23, %r12;
	setp.ge.s32 	%p2, %r5, %r11;
	or.pred  	%p3, %p1, %p2;
	@%p3 bra 	$L__BB9_3;
	ld.param.u64 	%rd18, [unpadding_mul_phi_param_0];
	shr.u32 	%r24, %r10, 31;
	add.s32 	%r25, %r10, %r24;
	shr.s32 	%r26, %r25, 1;
	cvta.to.global.u64 	%rd5, %rd4;
	cvta.to.global.u64 	%rd6, %rd18;
	shl.b32 	%r27, %r10, 1;
	mul.lo.s32 	%r28, %r27, %r27;
	sub.s32 	%r29, %r12, %r9;
	mul.lo.s32 	%r30, %r29, %r29;
	mul.wide.u32 	%rd7, %r28, %r5;
	mul.wide.u32 	%rd8, %r30, %r5;
	mul.wide.u32 	%rd1, %r30, %r11;
	add.s32 	%r31, %r26, %r19;
	add.s32 	%r32, %r26, %r3;
	mad.lo.s32 	%r33, %r31, %r27, %r32;
	mad.lo.s32 	%r34, %r29, %r2, %r1;
	cvt.s64.s32 	%rd9, %r33;
	add.s64 	%rd10, %rd7, %rd9;
	shl.b64 	%rd11, %rd10, 3;
	add.s64 	%rd12, %rd5, %rd11;
	ld.global.v2.f32 	{%f4, %f1}, [%rd12];
	cvt.rn.f32.s32 	%f5, %r3;
	cvt.rn.f32.s32 	%f6, %r10;
	div.rn.f32 	%f7, %f5, %f6;
	add.f32 	%f8, %f7, 0fBF000000;
	cvt.rn.f32.s32 	%f9, %r19;
	div.rn.f32 	%f10, %f9, %f6;
	add.f32 	%f11, %f10, 0fBF000000;
	mul.lo.s32 	%r35, %r10, %r10;
	cvt.rn.f32.u32 	%f12, %r35;
	mul.f32 	%f13, %f3, %f12;
	mul.f32 	%f14, %f11, %f11;
	fma.rn.f32 	%f15, %f8, %f8, %f14;
	mul.f32 	%f16, %f13, %f15;
	fma.rn.f32 	%f17, %f16, 0f3BBB989D, 0f3F000000;
	cvt.sat.f32.f32 	%f18, %f17;
	mov.f32 	%f19, 0f4B400001;
	mov.f32 	%f20, 0f437C0000;
	fma.rm.f32 	%f21, %f18, %f20, %f19;
	add.f32 	%f22, %f21, 0fCB40007F;
	neg.f32 	%f23, %f22;
	fma.rn.f32 	%f24, %f16, 0f3FB8AA3B, %f23;
	fma.rn.f32 	%f25, %f16, 0f32A57060, %f24;
	mov.b32 	%r36, %f21;
	shl.b32 	%r37, %r36, 23;
	mov.b32 	%f26, %r37;
	ex2.approx.ftz.f32 	%f27, %f25;
	mul.f32 	%f28, %f27, %f26;
	shr.s32 	%r38, %r10, 31;
	shr.u32 	%r39, %r38, 30;
	add.s32 	%r40, %r10, %r39;
	and.b32  	%r41, %r40, -4;
	sub.s32 	%r42, %r41, %r10;
	add.s32 	%r43, %r42, 1;
	cvt.rn.f32.s32 	%f29, %r43;
	cvt.rn.f32.s32 	%f30, %r6;
	div.rn.f32 	%f31, %f29, %f30;
	mul.f32 	%f2, %f31, %f28;
	mul.f32 	%f32, %f4, %f2;
	cvt.s64.s32 	%rd13, %r34;
	add.s64 	%rd14, %rd8, %rd13;
	shl.b64 	%rd15, %rd14, 2;
	add.s64 	%rd2, %rd6, %rd15;
	st.global.f32 	[%rd2], %f32;
	add.s32 	%r44, %r11, %r5;
	setp.ge.s32 	%p4, %r44, %r8;
	@%p4 bra 	$L__BB9_3;
	mul.f32 	%f33, %f1, %f2;
	shl.b64 	%rd16, %rd1, 2;
	add.s64 	%rd17, %rd2, %rd16;
	st.global.f32 	[%rd17], %f33;
$L__BB9_3:
	ret;

}


// ===== COMPILED SASS (sm_100) =====

	.target	sm_100

	.elftype	@"ET_EXEC"


//--------------------- .note.nv.tkinfo           --------------------------
	.section	.note.nv.tkinfo,"",@"SHT_NOTE"
	.sectionflags	@"SHF_NOTE_NV_TKINFO"
	.tkinfo
        /*0018*/ 	.word	0x00000002
        /*0030*/ 	.string	""
        /*0030*/ 	.string	"ptxas"
        /*0030*/ 	.string	"Cuda compilation tools, release 13.0, V13.0.88"
        /*0030*/ 	.string	"Build cuda_13.0.r13.0/compiler.36424714_0"
        /*0030*/ 	.string	"-arch sm_100 -m 64 "



//--------------------- .note.nv.cuinfo           --------------------------
	.section	.note.nv.cuinfo,"",@"SHT_NOTE"
	.sectionflags	@"SHF_NOTE_NV_CUINFO"
        /*0018*/ 	.short	0x0002
        /*001a*/ 	.short	0x0064
        /*001c*/ 	.short	0x0082
	.zero		2


//--------------------- .nv.info                  --------------------------
	.section	.nv.info,"",@"SHT_CUDA_INFO"
	.align	4


	//----- nvinfo : EIATTR_REGCOUNT
	.align		4
        /*0000*/ 	.byte	0x04, 0x2f
        /*0002*/ 	.short	(.L_1 - .L_0)
	.align		4
.L_0:
        /*0004*/ 	.word	index@(gather_kernel_partial)
        /*0008*/ 	.word	0x0000001e


	//----- nvinfo : EIATTR_FRAME_SIZE
	.align		4
.L_1:
        /*000c*/ 	.byte	0x04, 0x11
        /*000e*/ 	.short	(.L_3 - .L_2)
	.align		4
.L_2:
        /*0010*/ 	.word	index@($__internal_11_$__cuda_sm3x_div_rn_noftz_f32_slowpath)
        /*0014*/ 	.word	0x00000000


	//----- nvinfo : EIATTR_FRAME_SIZE
	.align		4
.L_3:
        /*0018*/ 	.byte	0x04, 0x11
        /*001a*/ 	.short	(.L_5 - .L_4)
	.align		4
.L_4:
        /*001c*/ 	.word	index@($__internal_10_$__cuda_sm20_div_rn_f64_full)
        /*0020*/ 	.word	0x00000000


	//----- nvinfo : EIATTR_FRAME_SIZE
	.align		4
.L_5:
        /*0024*/ 	.byte	0x04, 0x11
        /*0026*/ 	.short	(.L_7 - .L_6)
	.align		4
.L_6:
        /*0028*/ 	.word	index@(gather_kernel_partial)
        /*002c*/ 	.word	0x00000000


	//----- nvinfo : EIATTR_REGCOUNT
	.align		4
.L_7:
        /*0030*/ 	.byte	0x04, 0x2f
        /*0032*/ 	.short	(.L_9 - .L_8)
	.align		4
.L_8:
        /*0034*/ 	.word	index@(gather_kernel)
        /*0038*/ 	.word	0x0000001e


	//----- nvinfo : EIATTR_FRAME_SIZE
	.align		4
.L_9:
        /*003c*/ 	.byte	0x04, 0x11
        /*003e*/ 	.short	(.L_11 - .L_10)
	.align		4
.L_10:
        /*0040*/ 	.word	index@($__internal_9_$__cuda_sm3x_div_rn_noftz_f32_slowpath)
        /*0044*/ 	.word	0x00000000


	//----- nvinfo : EIATTR_FRAME_SIZE
	.align		4
.L_11:
        /*0048*/ 	.byte	0x04, 0x11
        /*004a*/ 	.short	(.L_13 - .L_12)
	.align		4
.L_12:
        /*004c*/ 	.word	index@($__internal_8_$__cuda_sm20_div_rn_f64_full)
        /*0050*/ 	.word	0x00000000


	//----- nvinfo : EIATTR_FRAME_SIZE
	.align		4
.L_13:
        /*0054*/ 	.byte	0x04, 0x11
        /*0056*/ 	.short	(.L_15 - .L_14)
	.align		4
.L_14:
        /*0058*/ 	.word	index@(gather_kernel)
        /*005c*/ 	.word	0x00000000


	//----- nvinfo : EIATTR_REGCOUNT
	.align		4
.L_15:
        /*0060*/ 	.byte	0x04, 0x2f
        /*0062*/ 	.short	(.L_17 - .L_16)
	.align		4
.L_16:
        /*0064*/ 	.word	index@(gather_kernel_center_angle_based_prune)
        /*0068*/ 	.word	0x00000020


	//----- nvinfo : EIATTR_FRAME_SIZE
	.align		4
.L_17:
        /*006c*/ 	.byte	0x04, 0x11
        /*006e*/ 	.short	(.L_19 - .L_18)
	.align		4
.L_18:
        /*0070*/ 	.word	index@($__internal_7_$__cuda_sm3x_div_rn_noftz_f32_slowpath)
        /*0074*/ 	.word	0x00000000


	//----- nvinfo : EIATTR_FRAME_SIZE
	.align		4
.L_19:
        /*0078*/ 	.byte	0x04, 0x11
        /*007a*/ 	.short	(.L_21 - .L_20)
	.align		4
.L_20:
        /*007c*/ 	.word	index@($__internal_6_$__cuda_sm20_sqrt_rn_f32_slowpath)
        /*0080*/ 	.word	0x00000000


	//----- nvinfo : EIATTR_FRAME_SIZE
	.align		4
.L_21:
        /*0084*/ 	.byte	0x04, 0x11
        /*0086*/ 	.short	(.L_23 - .L_22)
	.align		4
.L_22:
        /*0088*/ 	.word	index@($__internal_5_$__cuda_sm20_div_rn_f64_full)
        /*008c*/ 	.word	0x00000000


	//----- nvinfo : EIATTR_FRAME_SIZE
	.align		4
.L_23:
        /*0090*/ 	.byte	0x04, 0x11
        /*0092*/ 	.short	(.L_25 - .L_24)
	.align		4
.L_24:
        /*0094*/ 	.word	index@(gather_kernel_center_angle_based_prune)
        /*0098*/ 	.word	0x00000000


	//----- nvinfo : EIATTR_REGCOUNT
	.align		4
.L_25:
        /*009c*/ 	.byte	0x04, 0x2f
        /*009e*/ 	.short	(.L_27 - .L_26)
	.align		4
.L_26:
        /*00a0*/ 	.word	index@(gather_kernel_center_prune_naive)
        /*00a4*/ 	.word	0x00000014


	//----- nvinfo : EIATTR_FRAME_SIZE
	.align		4
.L_27:
        /*00a8*/ 	.byte	0x04, 0x11
        /*00aa*/ 	.short	(.L_29 - .L_28)
	.align		4
.L_28:
        /*00ac*/ 	.word	index@($__internal_4_$__cuda_sm3x_div_rn_noftz_f32_slowpath)
        /*00b0*/ 	.word	0x00000000


	//----- nvinfo : EIATTR_FRAME_SIZE
	.align		4
.L_29:
        /*00b4*/ 	.byte	0x04, 0x11
        /*00b6*/ 	.short	(.L_31 - .L_30)
	.align		4
.L_30:
        /*00b8*/ 	.word	index@(gather_kernel_center_prune_naive)
        /*00bc*/ 	.word	0x00000000


	//----- nvinfo : EIATTR_REGCOUNT
	.align		4
.L_31:
        /*00c0*/ 	.byte	0x04, 0x2f
        /*00c2*/ 	.short	(.L_33 - .L_32)
	.align		4
.L_32:
        /*00c4*/ 	.word	index@(gather_kernel_center)
        /*00c8*/ 	.word	0x00000033


	//----- nvinfo : EIATTR_FRAME_SIZE
	.align		4
.L_33:
        /*00cc*/ 	.byte	0x04, 0x11
        /*00ce*/ 	.short	(.L_35 - .L_34)
	.align		4
.L_34:
        /*00d0*/ 	.word	index@($__internal_3_$__cuda_sm3x_div_rn_noftz_f32_slowpath)
        /*00d4*/ 	.word	0x00000000


	//----- nvinfo : EIATTR_FRAME_SIZE
	.align		4
.L_35:
        /*00d8*/ 	.byte	0x04, 0x11
        /*00da*/ 	.short	(.L_37 - .L_36)
	.align		4
.L_36:
        /*00dc*/ 	.word	index@($__internal_2_$__cuda_sm20_sqrt_rn_f32_slowpath)
        /*00e0*/ 	.word	0x00000000


	//----- nvinfo : EIATTR_FRAME_SIZE
	.align		4
.L_37:
        /*00e4*/ 	.byte	0x04, 0x11
        /*00e6*/ 	.short	(.L_39 - .L_38)
	.align		4
.L_38:
        /*00e8*/ 	.word	index@($__internal_1_$__cuda_sm20_div_rn_f64_full)
        /*00ec*/ 	.word	0x00000000


	//----- nvinfo : EIATTR_FRAME_SIZE
	.align		4
.L_39:
        /*00f0*/ 	.byte	0x04, 0x11
        /*00f2*/ 	.short	(.L_41 - .L_40)
	.align		4
.L_40:
        /*00f4*/ 	.word	index@(gather_kernel_center)
        /*00f8*/ 	.word	0x00000000


	//----- nvinfo : EIATTR_REGCOUNT
	.align		4
.L_41:
        /*00fc*/ 	.byte	0x04, 0x2f
        /*00fe*/ 	.short	(.L_43 - .L_42)
	.align		4
.L_42:
        /*0100*/ 	.word	index@(wrap_kernel)
        /*0104*/ 	.word	0x00000016


	//----- nvinfo : EIATTR_FRAME_SIZE
	.align		4
.L_43:
        /*0108*/ 	.byte	0x04, 0x11
        /*010a*/ 	.short	(.L_45 - .L_44)
	.align		4
.L_44:
        /*010c*/ 	.word	index@(wrap_kernel)
        /*0110*/ 	.word	0x00000000


	//----- nvinfo : EIATTR_REGCOUNT
	.align		4
.L_45:
        /*0114*/ 	.byte	0x04, 0x2f
        /*0116*/ 	.short	(.L_47 - .L_46)
	.align		4
.L_46:
        /*0118*/ 	.word	index@(r2c_c1dfftshift)
        /*011c*/ 	.word	0x0000000e


	//----- nvinfo : EIATTR_FRAME_SIZE
	.align		4
.L_47:
        /*0120*/ 	.byte	0x04, 0x11
        /*0122*/ 	.short	(.L_49 - .L_48)
	.align		4
.L_48:
        /*0124*/ 	.word	index@(r2c_c1dfftshift)
        /*0128*/ 	.word	0x00000000


	//----- nvinfo : EIATTR_REGCOUNT
	.align		4
.L_49:
        /*012c*/ 	.byte	0x04, 0x2f
        /*012e*/ 	.short	(.L_51 - .L_50)
	.align		4
.L_50:
        /*0130*/ 	.word	index@(c1dfftshift)
        /*0134*/ 	.word	0x0000000d


	//----- nvinfo : EIATTR_FRAME_SIZE
	.align		4
.L_51:
        /*0138*/ 	.byte	0x04, 0x11
        /*013a*/ 	.short	(.L_53 - .L_52)
	.align		4
.L_52:
        /*013c*/ 	.word	index@(c1dfftshift)
        /*0140*/ 	.word	0x00000000


	//----- nvinfo : EIATTR_REGCOUNT
	.align		4
.L_53:
        /*0144*/ 	.byte	0x04, 0x2f
        /*0146*/ 	.short	(.L_55 - .L_54)
	.align		4
.L_54:
        /*0148*/ 	.word	index@(c2dfftshift)
        /*014c*/ 	.word	0x0000000a


	//----- nvinfo : EIATTR_FRAME_SIZE
	.align		4
.L_55:
        /*0150*/ 	.byte	0x04, 0x11
        /*0152*/ 	.short	(.L_57 - .L_56)
	.align		4
.L_56:
        /*0154*/ 	.word	index@(c2dfftshift)
        /*0158*/ 	.word	0x00000000


	//----- nvinfo : EIATTR_REGCOUNT
	.align		4
.L_57:
        /*015c*/ 	.byte	0x04, 0x2f
        /*015e*/ 	.short	(.L_59 - .L_58)
	.align		4
.L_58:
        /*0160*/ 	.word	index@(unpadding_mul_phi)
        /*0164*/ 	.word	0x00000015


	//----- nvinfo : EIATTR_FRAME_SIZE
	.align		4
.L_59:
        /*0168*/ 	.byte	0x04, 0x11
        /*016a*/ 	.short	(.L_61 - .L_60)
	.align		4
.L_60:
        /*016c*/ 	.word	index@($__internal_0_$__cuda_sm3x_div_rn_noftz_f32_slowpath)
        /*0170*/ 	.word	0x00000000


	//----- nvinfo : EIATTR_FRAME_SIZE
	.align		4
.L_61:
        /*0174*/ 	.byte	0x04, 0x11
        /*0176*/ 	.short	(.L_63 - .L_62)
	.align		4
.L_62:
        /*0178*/ 	.word	index@(unpadding_mul_phi)
        /*017c*/ 	.word	0x00000000


	//----- nvinfo : EIATTR_MIN_STACK_SIZE
	.align		4
.L_63:
        /*0180*/ 	.byte	0x04, 0x12
        /*0182*/ 	.short	(.L_65 - .L_64)
	.align		4
.L_64:
        /*0184*/ 	.word	index@(unpadding_mul_phi)
        /*0188*/ 	.word	0x00000000


	//----- nvinfo : EIATTR_MIN_STACK_SIZE
	.align		4
.L_65:
        /*018c*/ 	.byte	0x04, 0x12
        /*018e*/ 	.short	(.L_67 - .L_66)
	.align		4
.L_66:
        /*0190*/ 	.word	index@(c2dfftshift)
        /*0194*/ 	.word	0x00000000


	//----- nvinfo : EIATTR_MIN_STACK_SIZE
	.align		4
.L_67:
        /*0198*/ 	.byte	0x04, 0x12
        /*019a*/ 	.short	(.L_69 - .L_68)
	.align		4
.L_68:
        /*019c*/ 	.word	index@(c1dfftshift)
        /*01a0*/ 	.word	0x00000000


	//----- nvinfo : EIATTR_MIN_STACK_SIZE
	.align		4
.L_69:
        /*01a4*/ 	.byte	0x04, 0x12
        /*01a6*/ 	.short	(.L_71 - .L_70)
	.align		4
.L_70:
        /*01a8*/ 	.word	index@(r2c_c1dfftshift)
        /*01ac*/ 	.word	0x00000000


	//----- nvinfo : EIATTR_MIN_STACK_SIZE
	.align		4
.L_71:
        /*01b0*/ 	.byte	0x04, 0x12
        /*01b2*/ 	.short	(.L_73 - .L_72)
	.align		4
.L_72:
        /*01b4*/ 	.word	index@(wrap_kernel)
        /*01b8*/ 	.word	0x00000000


	//----- nvinfo : EIATTR_MIN_STACK_SIZE
	.align		4
.L_73:
        /*01bc*/ 	.byte	0x04, 0x12
        /*01be*/ 	.short	(.L_75 - .L_74)
	.align		4
.L_74:
        /*01c0*/ 	.word	index@(gather_kernel_center)
        /*01c4*/ 	.word	0x00000000


	//----- nvinfo : EIATTR_MIN_STACK_SIZE
	.align		4
.L_75:
        /*01c8*/ 	.byte	0x04, 0x12
        /*01ca*/ 	.short	(.L_77 - .L_76)
	.align		4
.L_76:
        /*01cc*/ 	.word	index@(gather_kernel_center_prune_naive)
        /*01d0*/ 	.word	0x00000000


	//----- nvinfo : EIATTR_MIN_STACK_SIZE
	.align		4
.L_77:
        /*01d4*/ 	.byte	0x04, 0x12
        /*01d6*/ 	.short	(.L_79 - .L_78)
	.align		4
.L_78:
        /*01d8*/ 	.word	index@(gather_kernel_center_angle_based_prune)
        /*01dc*/ 	.word	0x00000000


	//----- nvinfo : EIATTR_MIN_STACK_SIZE
	.align		4
.L_79:
        /*01e0*/ 	.byte	0x04, 0x12
        /*01e2*/ 	.short	(.L_81 - .L_80)
	.align		4
.L_80:
        /*01e4*/ 	.word	index@(gather_kernel)
        /*01e8*/ 	.word	0x00000000


	//----- nvinfo : EIATTR_MIN_STACK_SIZE
	.align		4
.L_81:
        /*01ec*/ 	.byte	0x04, 0x12
        /*01ee*/ 	.short	(.L_83 - .L_82)
	.align		4
.L_82:
        /*01f0*/ 	.word	index@(gather_kernel_partial)
        /*01f4*/ 	.word	0x00000000
.L_83:


//--------------------- .nv.compat                --------------------------
	.section	.nv.compat,"",@"SHT_CUDA_COMPAT_INFO"
	.align	4
        /*0000*/ 	.byte	0x02, 0x09, 0x00, 0x00, 0x02, 0x02, 0x01, 0x00, 0x02, 0x05, 0x05, 0x00, 0x03, 0x07, 0x01, 0x01
        /*0010*/ 	.byte	0x02, 0x03, 0x00, 0x00, 0x02, 0x06, 0x01, 0x00, 0x04, 0x0b, 0x08, 0x00, 0x01, 0x00, 0x00, 0x00
        /*0020*/ 	.byte	0x00, 0x00, 0x00, 0x00


//--------------------- .nv.info.unpadding_mul_phi --------------------------
	.section	.nv.info.unpadding_mul_phi,"",@"SHT_CUDA_INFO"
	.sectionflags	@""
	.align	4


	//----- nvinfo : EIATTR_CUDA_API_VERSION
	.align		4
        /*0000*/ 	.byte	0x04, 0x37
        /*0002*/ 	.short	(.L_85 - .L_84)
.L_84:
        /*0004*/ 	.word	0x00000082


	//----- nvinfo : EIATTR_KPARAM_INFO
	.align		4
.L_85:
        /*0008*/ 	.byte	0x04, 0x17
        /*000a*/ 	.short	(.L_87 - .L_86)
.L_86:
        /*000c*/ 	.word	0x00000000
        /*0010*/ 	.short	0x0008
        /*0012*/ 	.short	0x0028
        /*0014*/ 	.byte	0x00, 0xf0, 0x11, 0x00


	//----- nvinfo : EIATTR_KPARAM_INFO
	.align		4
.L_87:
        /*0018*/ 	.byte	0x04, 0x17
        /*001a*/ 	.short	(.L_89 - .L_88)
.L_88:
        /*001c*/ 	.word	0x00000000
        /*0020*/ 	.short	0x0007
        /*0022*/ 	.short	0x0024
        /*0024*/ 	.byte	0x00, 0xf0, 0x11, 0x00


	//----- nvinfo : EIATTR_KPARAM_INFO
	.align		4
.L_89:
        /*0028*/ 	.byte	0x04, 0x17
        /*002a*/ 	.short	(.L_91 - .L_90)
.L_90:
        /*002c*/ 	.word	0x00000000
        /*0030*/ 	.short	0x0006
        /*0032*/ 	.short	0x0020
        /*0034*/ 	.byte	0x00, 0xf0, 0x11, 0x00


	//----- nvinfo : EIATTR_KPARAM_INFO
	.align		4
.L_91:
        /*0038*/ 	.byte	0x04, 0x17
        /*003a*/ 	.short	(.L_93 - .L_92)
.L_92:
        /*003c*/ 	.word	0x00000000
        /*0040*/ 	.short	0x0005
        /*0042*/ 	.short	0x001c
        /*0044*/ 	.byte	0x00, 0xf0, 0x11, 0x00


	//----- nvinfo : EIATTR_KPARAM_INFO
	.align		4
.L_93:
        /*0048*/ 	.byte	0x04, 0x17
        /*004a*/ 	.short	(.L_95 - .L_94)
.L_94:
        /*004c*/ 	.word	0x00000000
        /*0050*/ 	.short	0x0004
        /*0052*/ 	.short	0x0018
        /*0054*/ 	.byte	0x00, 0xf0, 0x11, 0x00


	//----- nvinfo : EIATTR_KPARAM_INFO
	.align		4
.L_95:
        /*0058*/ 	.byte	0x04, 0x17
        /*005a*/ 	.short	(.L_97 - .L_96)
.L_96:
        /*005c*/ 	.word	0x00000000
        /*0060*/ 	.short	0x0003
        /*0062*/ 	.short	0x0014
        /*0064*/ 	.byte	0x00, 0xf0, 0x11, 0x00


	//----- nvinfo : EIATTR_KPARAM_INFO
	.align		4
.L_97:
        /*0068*/ 	.byte	0x04, 0x17
        /*006a*/ 	.short	(.L_99 - .L_98)
.L_98:
        /*006c*/ 	.word	0x00000000
        /*0070*/ 	.short	0x0002
        /*0072*/ 	.short	0x0010
        /*0074*/ 	.byte	0x00, 0xf0, 0x11, 0x00


	//----- nvinfo : EIATTR_KPARAM_INFO
	.align		4
.L_99:
        /*0078*/ 	.byte	0x04, 0x17
        /*007a*/ 	.short	(.L_101 - .L_100)
.L_100:
        /*007c*/ 	.word	0x00000000
        /*0080*/ 	.short	0x0001
        /*0082*/ 	.short	0x0008
        /*0084*/ 	.byte	0x00, 0xf5, 0x21, 0x00


	//----- nvinfo : EIATTR_KPARAM_INFO
	.align		4
.L_101:
        /*0088*/ 	.byte	0x04, 0x17
        /*008a*/ 	.short	(.L_103 - .L_102)
.L_102:
        /*008c*/ 	.word	0x00000000
        /*0090*/ 	.short	0x0000
        /*0092*/ 	.short	0x0000
        /*0094*/ 	.byte	0x00, 0xf5, 0x21, 0x00


	//----- nvinfo : EIATTR_SPARSE_MMA_MASK
	.align		4
.L_103:
        /*0098*/ 	.byte	0x03, 0x50
        /*009a*/ 	.short	0x0000


	//----- nvinfo : EIATTR_MAXREG_COUNT
	.align		4
        /*009c*/ 	.byte	0x03, 0x1b
        /*009e*/ 	.short	0x00ff


	//----- nvinfo : EIATTR_MERCURY_ISA_VERSION
	.align		4
        /*00a0*/ 	.byte	0x03, 0x5f
        /*00a2*/ 	.short	0x0101


	//----- nvinfo : EIATTR_VRC_CTA_INIT_COUNT
	.align		4
        /*00a4*/ 	.byte	0x02, 0x4a
	.zero		1
	.zero		1


	//----- nvinfo : EIATTR_EXIT_INSTR_OFFSETS
	.align		4
        /*00a8*/ 	.byte	0x04, 0x1c
        /*00aa*/ 	.short	(.L_105 - .L_104)


	//   ....[0]....
.L_104:
        /*00ac*/ 	.word	0x00000150


	//   ....[1]....
        /*00b0*/ 	.word	0x000007c0


	//   ....[2]....
        /*00b4*/ 	.word	0x00000810


	//----- nvinfo : EIATTR_CRS_STACK_SIZE
	.align		4
.L_105:
        /*00b8*/ 	.byte	0x04, 0x1e
        /*00ba*/ 	.short	(.L_107 - .L_106)
.L_106:
        /*00bc*/ 	.word	0x00000000


	//----- nvinfo : EIATTR_CBANK_PARAM_SIZE
	.align		4
.L_107:
        /*00c0*/ 	.byte	0x03, 0x19
        /*00c2*/ 	.short	0x002c


	//----- nvinfo : EIATTR_PARAM_CBANK
	.align		4
        /*00c4*/ 	.byte	0x04, 0x0a
        /*00c6*/ 	.short	(.L_109 - .L_108)
	.align		4
.L_108:
        /*00c8*/ 	.word	index@(.nv.constant0.unpadding_mul_phi)
        /*00cc*/ 	.short	0x0380
        /*00ce*/ 	.short	0x002c


	//----- nvinfo : EIATTR_SW_WAR
	.align		4
.L_109:
        /*00d0*/ 	.byte	0x04, 0x36
        /*00d2*/ 	.short	(.L_111 - .L_110)
.L_110:
        /*00d4*/ 	.word	0x00000008
.L_111:


//--------------------- .nv.info.c2dfftshift      --------------------------
	.section	.nv.info.c2dfftshift,"",@"SHT_CUDA_INFO"
	.sectionflags	@""
	.align	4


	//----- nvinfo : EIATTR_CUDA_API_VERSION
	.align		4
        /*0000*/ 	.byte	0x04, 0x37
        /*0002*/ 	.short	(.L_113 - .L_112)
.L_112:
        /*0004*/ 	.word	0x00000082


	//----- nvinfo : EIATTR_KPARAM_INFO
	.align		4
.L_113:
        /*0008*/ 	.byte	0x04, 0x17
        /*000a*/ 	.short	(.L_115 - .L_114)
.L_114:
        /*000c*/ 	.word	0x00000000
        /*0010*/ 	.short	0x0002
        /*0012*/ 	.short	0x000c
        /*0014*/ 	.byte	0x00, 0xf0, 0x11, 0x00


	//----- nvinfo : EIATTR_KPARAM_INFO
	.align		4
.L_115:
        /*0018*/ 	.byte	0x04, 0x17
        /*001a*/ 	.short	(.L_117 - .L_116)
.L_116:
        /*001c*/ 	.word	0x00000000
        /*0020*/ 	.short	0x0001
        /*0022*/ 	.short	0x0008
        /*0024*/ 	.byte	0x00, 0xf0, 0x11, 0x00


	//----- nvinfo : EIATTR_KPARAM_INFO
	.align		4
.L_117:
        /*0028*/ 	.byte	0x04, 0x17
        /*002a*/ 	.short	(.L_119 - .L_118)
.L_118:
        /*002c*/ 	.word	0x00000000
        /*0030*/ 	.short	0x0000
        /*0032*/ 	.short	0x0000
        /*0034*/ 	.byte	0x00, 0xf5, 0x21, 0x00


	//----- nvinfo : EIATTR_SPARSE_MMA_MASK
	.align		4
.L_119:
        /*0038*/ 	.byte	0x03, 0x50
        /*003a*/ 	.short	0x0000


	//----- nvinfo : EIATTR_MAXREG_COUNT
	.align		4
        /*003c*/ 	.byte	0x03, 0x1b
        /*003e*/ 	.short	0x00ff


	//----- nvinfo : EIATTR_MERCURY_ISA_VERSION
	.align		4
        /*0040*/ 	.byte	0x03, 0x5f
        /*0042*/ 	.short	0x0101


	//----- nvinfo : EIATTR_VRC_CTA_INIT_COUNT
	.align		4
        /*0044*/ 	.byte	0x02, 0x4a
	.zero		1
	.zero		1


	//----- nvinfo : EIATTR_EXIT_INSTR_OFFSETS
	.align		4
        /*0048*/ 	.byte	0x04, 0x1c
        /*004a*/ 	.short	(.L_121 - .L_120)


	//   ....[0]....
.L_120:
        /*004c*/ 	.word	0x00000120


	//   ....[1]....
        /*0050*/ 	.word	0x00000230


	//----- nvinfo : EIATTR_CBANK_PARAM_SIZE
	.align		4
.L_121:
        /*0054*/ 	.byte	0x03, 0x19
        /*0056*/ 	.short	0x0010


	//----- nvinfo : EIATTR_PARAM_CBANK
	.align		4
        /*0058*/ 	.byte	0x04, 0x0a
        /*005a*/ 	.short	(.L_123 - .L_122)
	.align		4
.L_122:
        /*005c*/ 	.word	index@(.nv.constant0.c2dfftshift)
        /*0060*/ 	.short	0x0380
        /*0062*/ 	.short	0x0010


	//----- nvinfo : EIATTR_SW_WAR
	.align		4
.L_123:
        /*0064*/ 	.byte	0x04, 0x36
        /*0066*/ 	.short	(.L_125 - .L_124)
.L_124:
        /*0068*/ 	.word	0x00000008
.L_125:


//--------------------- .nv.info.c1dfftshift      --------------------------
	.section	.nv.info.c1dfftshift,"",@"SHT_CUDA_INFO"
	.sectionflags	@""
	.align	4


	//----- nvinfo : EIATTR_CUDA_API_VERSION
	.align		4
        /*0000*/ 	.byte	0x04, 0x37
        /*0002*/ 	.short	(.L_127 - .L_126)
.L_126:
        /*0004*/ 	.word	0x00000082


	//----- nvinfo : EIATTR_KPARAM_INFO
	.align		4
.L_127:
        /*0008*/ 	.byte	0x04, 0x17
        /*000a*/ 	.short	(.L_129 - .L_128)
.L_128:
        /*000c*/ 	.word	0x00000000
        /*0010*/ 	.short	0x0004
        /*0012*/ 	.short	0x0014
        /*0014*/ 	.byte	0x00, 0xf0, 0x11, 0x00


	//----- nvinfo : EIATTR_KPARAM_INFO
	.align		4
.L_129:
        /*0018*/ 	.byte	0x04, 0x17
        /*001a*/ 	.short	(.L_131 - .L_130)
.L_130:
        /*001c*/ 	.word	0x00000000
        /*0020*/ 	.short	0x0003
        /*0022*/ 	.short	0x0010
        /*0024*/ 	.byte	0x00, 0xf0, 0x11, 0x00


	//----- nvinfo : EIATTR_KPARAM_INFO
	.align		4
.L_131:
        /*0028*/ 	.byte	0x04, 0x17
        /*002a*/ 	.short	(.L_133 - .L_132)
.L_132:
        /*002c*/ 	.word	0x00000000
        /*0030*/ 	.short	0x0002
        /*0032*/ 	.short	0x000c
        /*0034*/ 	.byte	0x00, 0xf0, 0x11, 0x00


	//----- nvinfo : EIATTR_KPARAM_INFO
	.align		4
.L_133:
        /*0038*/ 	.byte	0x04, 0x17
        /*003a*/ 	.short	(.L_135 - .L_134)
.L_134:
        /*003c*/ 	.word	0x00000000
        /*0040*/ 	.short	0x0001
        /*0042*/ 	.short	0x0008
        /*0044*/ 	.byte	0x00, 0xf0, 0x11, 0x00


	//----- nvinfo : EIATTR_KPARAM_INFO
	.align		4
.L_135:
        /*0048*/ 	.byte	0x04, 0x17
        /*004a*/ 	.short	(.L_137 - .L_136)
.L_136:
        /*004c*/ 	.word	0x00000000
        /*0050*/ 	.short	0x0000
        /*0052*/ 	.short	0x0000
        /*0054*/ 	.byte	0x00, 0xf5, 0x21, 0x00


	//----- nvinfo : EIATTR_SPARSE_MMA_MASK
	.align		4
.L_137:
        /*0058*/ 	.byte	0x03, 0x50
        /*005a*/ 	.short	0x0000


	//----- nvinfo : EIATTR_MAXREG_COUNT
	.align		4
        /*005c*/ 	.byte	0x03, 0x1b
        /*005e*/ 	.short	0x00ff


	//----- nvinfo : EIATTR_MERCURY_ISA_VERSION
	.align		4
        /*0060*/ 	.byte	0x03, 0x5f
        /*0062*/ 	.short	0x0101


	//----- nvinfo : EIATTR_VRC_CTA_INIT_COUNT
	.align		4
        /*0064*/ 	.byte	0x02, 0x4a
	.zero		1
	.zero		1


	//----- nvinfo : EIATTR_EXIT_INSTR_OFFSETS
	.align		4
        /*0068*/ 	.byte	0x04, 0x1c
        /*006a*/ 	.short	(.L_139 - .L_138)


	//   ....[0]....
.L_138:
        /*006c*/ 	.word	0x00000120


	//   ....[1]....
        /*0070*/ 	.word	0x00000290


	//   ....[2]....
        /*0074*/ 	.word	0x00000320


	//----- nvinfo : EIATTR_CBANK_PARAM_SIZE
	.align		4
.L_139:
        /*0078*/ 	.byte	0x03, 0x19
        /*007a*/ 	.short	0x0018


	//----- nvinfo : EIATTR_PARAM_CBANK
	.align		4
        /*007c*/ 	.byte	0x04, 0x0a
        /*007e*/ 	.short	(.L_141 - .L_140)
	.align		4
.L_140:
        /*0080*/ 	.word	index@(.nv.constant0.c1dfftshift)
        /*0084*/ 	.short	0x0380
        /*0086*/ 	.short	0x0018


	//----- nvinfo : EIATTR_SW_WAR
	.align		4
.L_141:
        /*0088*/ 	.byte	0x04, 0x36
        /*008a*/ 	.short	(.L_143 - .L_142)
.L_142:
        /*008c*/ 	.word	0x00000008
.L_143:


//--------------------- .nv.info.r2c_c1dfftshift  --------------------------
	.section	.nv.info.r2c_c1dfftshift,"",@"SHT_CUDA_INFO"
	.sectionflags	@""
	.align	4


	//----- nvinfo : EIATTR_CUDA_API_VERSION
	.align		4
        /*0000*/ 	.byte	0x04, 0x37
        /*0002*/ 	.short	(.L_145 - .L_144)
.L_144:
        /*0004*/ 	.word	0x00000082


	//----- nvinfo : EIATTR_KPARAM_INFO
	.align		4
.L_145:
        /*0008*/ 	.byte	0x04, 0x17
        /*000a*/ 	.short	(.L_147 - .L_146)
.L_146:
        /*000c*/ 	.word	0x00000000
        /*0010*/ 	.short	0x0004
        /*0012*/ 	.short	0x0018
        /*0014*/ 	.byte	0x00, 0xf0, 0x11, 0x00


	//----- nvinfo : EIATTR_KPARAM_INFO
	.align		4
.L_147:
        /*0018*/ 	.byte	0x04, 0x17
        /*001a*/ 	.short	(.L_149 - .L_148)
.L_148:
        /*001c*/ 	.word	0x00000000
        /*0020*/ 	.short	0x0003
        /*0022*/ 	.short	0x0014
        /*0024*/ 	.byte	0x00, 0xf0, 0x11, 0x00


	//----- nvinfo : EIATTR_KPARAM_INFO
	.align		4
.L_149:
        /*0028*/ 	.byte	0x04, 0x17
        /*002a*/ 	.short	(.L_151 - .L_150)
.L_150:
        /*002c*/ 	.word	0x00000000
        /*0030*/ 	.short	0x0002
        /*0032*/ 	.short	0x0010
        /*0034*/ 	.byte	0x00, 0xf0, 0x11, 0x00


	//----- nvinfo : EIATTR_KPARAM_INFO
	.align		4
.L_151:
        /*0038*/ 	.byte	0x04, 0x17
        /*003a*/ 	.short	(.L_153 - .L_152)
.L_152:
        /*003c*/ 	.word	0x00000000
        /*0040*/ 	.short	0x0001
        /*0042*/ 	.short	0x0008
        /*0044*/ 	.byte	0x00, 0xf5, 0x21, 0x00


	//----- nvinfo : EIATTR_KPARAM_INFO
	.align		4
.L_153:
        /*0048*/ 	.byte	0x04, 0x17
        /*004a*/ 	.short	(.L_155 - .L_154)
.L_154:
        /*004c*/ 	.word	0x00000000
        /*0050*/ 	.short	0x0000
        /*0052*/ 	.short	0x0000
        /*0054*/ 	.byte	0x00, 0xf5, 0x21, 0x00


	//----- nvinfo : EIATTR_SPARSE_MMA_MASK
	.align		4
.L_155:
        /*0058*/ 	.byte	0x03, 0x50
        /*005a*/ 	.short	0x0000


	//----- nvinfo : EIATTR_MAXREG_COUNT
	.align		4
        /*005c*/ 	.byte	0x03, 0x1b
        /*005e*/ 	.short	0x00ff


	//----- nvinfo : EIATTR_MERCURY_ISA_VERSION
	.align		4
        /*0060*/ 	.byte	0x03, 0x5f
        /*0062*/ 	.short	0x0101


	//----- nvinfo : EIATTR_VRC_CTA_INIT_COUNT
	.align		4
        /*0064*/ 	.byte	0x02, 0x4a
	.zero		1
	.zero		1


	//----- nvinfo : EIATTR_EXIT_INSTR_OFFSETS
	.align		4
        /*0068*/ 	.byte	0x04, 0x1c
        /*006a*/ 	.short	(.L_157 - .L_156)


	//   ....[0]....
.L_156:
        /*006c*/ 	.word	0x00000120


	//   ....[1]....
        /*0070*/ 	.word	0x00000300


	//----- nvinfo : EIATTR_CBANK_PARAM_SIZE
	.align		4
.L_157:
        /*0074*/ 	.byte	0x03, 0x19
        /*0076*/ 	.short	0x001c


	//----- nvinfo : EIATTR_PARAM_CBANK
	.align		4
        /*0078*/ 	.byte	0x04, 0x0a
        /*007a*/ 	.short	(.L_159 - .L_158)
	.align		4
.L_158:
        /*007c*/ 	.word	index@(.nv.constant0.r2c_c1dfftshift)
        /*0080*/ 	.short	0x0380
        /*0082*/ 	.short	0x001c


	//----- nvinfo : EIATTR_SW_WAR
	.align		4
.L_159:
        /*0084*/ 	.byte	0x04, 0x36
        /*0086*/ 	.short	(.L_161 - .L_160)
.L_160:
        /*0088*/ 	.word	0x00000008
.L_161:


//--------------------- .nv.info.wrap_kernel      --------------------------
	.section	.nv.info.wrap_kernel,"",@"SHT_CUDA_INFO"
	.sectionflags	@""
	.align	4


	//----- nvinfo : EIATTR_CUDA_API_VERSION
	.align		4
        /*0000*/ 	.byte	0x04, 0x37
        /*0002*/ 	.short	(.L_163 - .L_162)
.L_162:
        /*0004*/ 	.word	0x00000082


	//----- nvinfo : EIATTR_KPARAM_INFO
	.align		4
.L_163:
        /*0008*/ 	.byte	0x04, 0x17
        /*000a*/ 	.short	(.L_165 - .L_164)
.L_164:
        /*000c*/ 	.word	0x00000000
        /*0010*/ 	.short	0x0003
        /*0012*/ 	.short	0x0010
        /*0014*/ 	.byte	0x00, 0xf0, 0x11, 0x00


	//----- nvinfo : EIATTR_KPARAM_INFO
	.align		4
.L_165:
        /*0018*/ 	.byte	0x04, 0x17
        /*001a*/ 	.short	(.L_167 - .L_166)
.L_166:
        /*001c*/ 	.word	0x00000000
        /*0020*/ 	.short	0x0002
        /*0022*/ 	.short	0x000c
        /*0024*/ 	.byte	0x00, 0xf0, 0x11, 0x00


	//----- nvinfo : EIATTR_KPARAM_INFO
	.align		4
.L_167:
        /*0028*/ 	.byte	0x04, 0x17
        /*002a*/ 	.short	(.L_169 - .L_168)
.L_168:
        /*002c*/ 	.word	0x00000000
        /*0030*/ 	.short	0x0001
        /*0032*/ 	.short	0x0008
        /*0034*/ 	.byte	0x00, 0xf0, 0x11, 0x00


	//----- nvinfo : EIATTR_KPARAM_INFO
	.align		4
.L_169:
        /*0038*/ 	.byte	0x04, 0x17
        /*003a*/ 	.short	(.L_171 - .L_170)
.L_170:
        /*003c*/ 	.word	0x00000000
        /*0040*/ 	.short	0x0000
        /*0042*/ 	.short	0x0000
        /*0044*/ 	.byte	0x00, 0xf5, 0x21, 0x00


	//----- nvinfo : EIATTR_SPARSE_MMA_MASK
	.align		4
.L_171:
        /*0048*/ 	.byte	0x03, 0x50
        /*004a*/ 	.short	0x0000


	//----- nvinfo : EIATTR_MAXREG_COUNT
	.align		4
        /*004c*/ 	.byte	0x03, 0x1b
        /*004e*/ 	.short	0x00ff


	//----- nvinfo : EIATTR_MERCURY_ISA_VERSION
	.align		4
        /*0050*/ 	.byte	0x03, 0x5f
        /*0052*/ 	.short	0x0101


	//----- nvinfo : EIATTR_VRC_CTA_INIT_COUNT
	.align		4
        /*0054*/ 	.byte	0x02, 0x4a
	.zero		1
	.zero		1


	//----- nvinfo : EIATTR_EXIT_INSTR_OFFSETS
	.align		4
        /*0058*/ 	.byte	0x04, 0x1c
        /*005a*/ 	.short	(.L_173 - .L_172)


	//   ....[0]....
.L_172:
        /*005c*/ 	.word	0x00000140


	//   ....[1]....
        /*0060*/ 	.word	0x00000190


	//   ....[2]....
        /*0064*/ 	.word	0x000004d0


	//----- nvinfo : EIATTR_CBANK_PARAM_SIZE
	.align		4
.L_173:
        /*0068*/ 	.byte	0x03, 0x19
        /*006a*/ 	.short	0x0014


	//----- nvinfo : EIATTR_PARAM_CBANK
	.align		4
        /*006c*/ 	.byte	0x04, 0x0a
        /*006e*/ 	.short	(.L_175 - .L_174)
	.align		4
.L_174:
        /*0070*/ 	.word	index@(.nv.constant0.wrap_kernel)
        /*0074*/ 	.short	0x0380
        /*0076*/ 	.short	0x0014


	//----- nvinfo : EIATTR_SW_WAR
	.align		4
.L_175:
        /*0078*/ 	.byte	0x04, 0x36
        /*007a*/ 	.short	(.L_177 - .L_176)
.L_176:
        /*007c*/ 	.word	0x00000008
.L_177:


//--------------------- .nv.info.gather_kernel_center --------------------------
	.section	.nv.info.gather_kernel_center,"",@"SHT_CUDA_INFO"
	.sectionflags	@""
	.align	4


	//----- nvinfo : EIATTR_CUDA_API_VERSION
	.align		4
        /*0000*/ 	.byte	0x04, 0x37
        /*0002*/ 	.short	(.L_179 - .L_178)
.L_178:
        /*0004*/ 	.word	0x00000082


	//----- nvinfo : EIATTR_KPARAM_INFO
	.align		4
.L_179:
        /*0008*/ 	.byte	0x04, 0x17
        /*000a*/ 	.short	(.L_181 - .L_180)
.L_180:
        /*000c*/ 	.word	0x00000000
        /*0010*/ 	.short	0x000b
        /*0012*/ 	.short	0x0044
        /*0014*/ 	.byte	0x00, 0xf0, 0x11, 0x00


	//----- nvinfo : EIATTR_KPARAM_INFO
	.align		4
.L_181:
        /*0018*/ 	.byte	0x04, 0x17
        /*001a*/ 	.short	(.L_183 - .L_182)
.L_182:
        /*001c*/ 	.word	0x00000000
        /*0020*/ 	.short	0x000a
        /*0022*/ 	.short	0x0040
        /*0024*/ 	.byte	0x00, 0xf0, 0x11, 0x00


	//----- nvinfo : EIATTR_KPARAM_INFO
	.align		4
.L_183:
        /*0028*/ 	.byte	0x04, 0x17
        /*002a*/ 	.short	(.L_185 - .L_184)
.L_184:
        /*002c*/ 	.word	0x00000000
        /*0030*/ 	.short	0x0009
        /*0032*/ 	.short	0x003c
        /*0034*/ 	.byte	0x00, 0xf0, 0x11, 0x00


	//----- nvinfo : EIATTR_KPARAM_INFO
	.align		4
.L_185:
        /*0038*/ 	.byte	0x04, 0x17
        /*003a*/ 	.short	(.L_187 - .L_186)
.L_186:
        /*003c*/ 	.word	0x00000000
        /*0040*/ 	.short	0x0008
        /*0042*/ 	.short	0x0038
        /*0044*/ 	.byte	0x00, 0xf0, 0x11, 0x00


	//----- nvinfo : EIATTR_KPARAM_INFO
	.align		4
.L_187:
        /*0048*/ 	.byte	0x04, 0x17
        /*004a*/ 	.short	(.L_189 - .L_188)
.L_188:
        /*004c*/ 	.word	0x00000000
        /*0050*/ 	.short	0x0007
        /*0052*/ 	.short	0x0034
        /*0054*/ 	.byte	0x00, 0xf0, 0x11, 0x00


	//----- nvinfo : EIATTR_KPARAM_INFO
	.align		4
.L_189:
        /*0058*/ 	.byte	0x04, 0x17
        /*005a*/ 	.short	(.L_191 - .L_190)
.L_190:
        /*005c*/ 	.word	0x00000000
        /*0060*/ 	.short	0x0006
        /*0062*/ 	.short	0x0030
        /*0064*/ 	.byte	0x00, 0xf0, 0x11, 0x00


	//----- nvinfo : EIATTR_KPARAM_INFO
	.align		4
.L_191:
        /*0068*/ 	.byte	0x04, 0x17
        /*006a*/ 	.short	(.L_193 - .L_192)
.L_192:
        /*006c*/ 	.word	0x00000000
        /*0070*/ 	.short	0x0005
        /*0072*/ 	.short	0x0028
        /*0074*/ 	.byte	0x00, 0xf5, 0x21, 0x00


	//----- nvinfo : EIATTR_KPARAM_INFO
	.align		4
.L_193:
        /*0078*/ 	.byte	0x04, 0x17
        /*007a*/ 	.short	(.L_195 - .L_194)
.L_194:
        /*007c*/ 	.word	0x00000000
        /*0080*/ 	.short	0x0004
        /*0082*/ 	.short	0x0020
        /*0084*/ 	.byte	0x00, 0xf5, 0x21, 0x00


	//----- nvinfo : EIATTR_KPARAM_INFO
	.align		4
.L_195:
        /*0088*/ 	.byte	0x04, 0x17
        /*008a*/ 	.short	(.L_197 - .L_196)
.L_196:
        /*008c*/ 	.word	0x00000000
        /*0090*/ 	.short	0x0003
        /*0092*/ 	.short	0x0018
        /*0094*/ 	.byte	0x00, 0xf0, 0x11, 0x00


	//----- nvinfo : EIATTR_KPARAM_INFO
	.align		4
.L_197:
        /*0098*/ 	.byte	0x04, 0x17
        /*009a*/ 	.short	(.L_199 - .L_198)
.L_198:
        /*009c*/ 	.word	0x00000000
        /*00a0*/ 	.short	0x0002
        /*00a2*/ 	.short	0x0010
        /*00a4*/ 	.byte	0x00, 0xf5, 0x21, 0x00


	//----- nvinfo : EIATTR_KPARAM_INFO
	.align		4
.L_199:
        /*00a8*/ 	.byte	0x04, 0x17
        /*00aa*/ 	.short	(.L_201 - .L_200)
.L_200:
        /*00ac*/ 	.word	0x00000000
        /*00b0*/ 	.short	0x0001
        /*00b2*/ 	.short	0x0008
        /*00b4*/ 	.byte	0x00, 0xf5, 0x21, 0x00


	//----- nvinfo : EIATTR_KPARAM_INFO
	.align		4
.L_201:
        /*00b8*/ 	.byte	0x04, 0x17
        /*00ba*/ 	.short	(.L_203 - .L_202)
.L_202:
        /*00bc*/ 	.word	0x00000000
        /*00c0*/ 	.short	0x0000
        /*00c2*/ 	.short	0x0000
        /*00c4*/ 	.byte	0x00, 0xf5, 0x21, 0x00


	//----- nvinfo : EIATTR_SPARSE_MMA_MASK
	.align		4
.L_203:
        /*00c8*/ 	.byte	0x03, 0x50
        /*00ca*/ 	.short	0x0000


	//----- nvinfo : EIATTR_MAXREG_COUNT
	.align		4
        /*00cc*/ 	.byte	0x03, 0x1b
        /*00ce*/ 	.short	0x00ff


	//----- nvinfo : EIATTR_MERCURY_ISA_VERSION
	.align		4
        /*00d0*/ 	.byte	0x03, 0x5f
        /*00d2*/ 	.short	0x0101


	//----- nvinfo : EIATTR_VRC_CTA_INIT_COUNT
	.align		4
        /*00d4*/ 	.byte	0x02, 0x4a
	.zero		1
	.zero		1


	//----- nvinfo : EIATTR_EXIT_INSTR_OFFSETS
	.align		4
        /*00d8*/ 	.byte	0x04, 0x1c
        /*00da*/ 	.short	(.L_205 - .L_204)


	//   ....[0]....
.L_204:
        /*00dc*/ 	.word	0x00000160


	//   ....[1]....
        /*00e0*/ 	.word	0x00001bd0


	//----- nvinfo : EIATTR_CRS_STACK_SIZE
	.align		4
.L_205:
        /*00e4*/ 	.byte	0x04, 0x1e
        /*00e6*/ 	.short	(.L_207 - .L_206)
.L_206:
        /*00e8*/ 	.word	0x00000000


	//----- nvinfo : EIATTR_CBANK_PARAM_SIZE
	.align		4
.L_207:
        /*00ec*/ 	.byte	0x03, 0x19
        /*00ee*/ 	.short	0x0048


	//----- nvinfo : EIATTR_PARAM_CBANK
	.align		4
        /*00f0*/ 	.byte	0x04, 0x0a
        /*00f2*/ 	.short	(.L_209 - .L_208)
	.align		4
.L_208:
        /*00f4*/ 	.word	index@(.nv.constant0.gather_kernel_center)
        /*00f8*/ 	.short	0x0380
        /*00fa*/ 	.short	0x0048


	//----- nvinfo : EIATTR_SW_WAR
	.align		4
.L_209:
        /*00fc*/ 	.byte	0x04, 0x36
        /*00fe*/ 	.short	(.L_211 - .L_210)
.L_210:
        /*0100*/ 	.word	0x00000008
.L_211:


//--------------------- .nv.info.gather_kernel_center_prune_naive --------------------------
	.section	.nv.info.gather_kernel_center_prune_naive,"",@"SHT_CUDA_INFO"
	.sectionflags	@""
	.align	4


	//----- nvinfo : EIATTR_CUDA_API_VERSION
	.align		4
        /*0000*/ 	.byte	0x04, 0x37
        /*0002*/ 	.short	(.L_213 - .L_212)
.L_212:
        /*0004*/ 	.word	0x00000082


	//----- nvinfo : EIATTR_KPARAM_INFO
	.align		4
.L_213:
        /*0008*/ 	.byte	0x04, 0x17
        /*000a*/ 	.short	(.L_215 - .L_214)
.L_214:
        /*000c*/ 	.word	0x00000000
        /*0010*/ 	.short	0x0006
        /*0012*/ 	.short	0x0024
        /*0014*/ 	.byte	0x00, 0xf0, 0x11, 0x00


	//----- nvinfo : EIATTR_KPARAM_INFO
	.align		4
.L_215:
        /*0018*/ 	.byte	0x04, 0x17
        /*001a*/ 	.short	(.L_217 - .L_216)
.L_216:
        /*001c*/ 	.word	0x00000000
        /*0020*/ 	.short	0x0005
        /*0022*/ 	.short	0x0020
        /*0024*/ 	.byte	0x00, 0xf0, 0x11, 0x00


	//----- nvinfo : EIATTR_KPARAM_INFO
	.align		4
.L_217:
        /*0028*/ 	.byte	0x04, 0x17
        /*002a*/ 	.short	(.L_219 - .L_218)
.L_218:
        /*002c*/ 	.word	0x00000000
        /*0030*/ 	.short	0x0004
        /*0032*/ 	.short	0x001c
        /*0034*/ 	.byte	0x00, 0xf0, 0x11, 0x00


	//----- nvinfo : EIATTR_KPARAM_INFO
	.align		4
.L_219:
        /*0038*/ 	.byte	0x04, 0x17
        /*003a*/ 	.short	(.L_221 - .L_220)
.L_220:
        /*003c*/ 	.word	0x00000000
        /*0040*/ 	.short	0x0003
        /*0042*/ 	.short	0x0018
        /*0044*/ 	.byte	0x00, 0xf0, 0x11, 0x00


	//----- nvinfo : EIATTR_KPARAM_INFO
	.align		4
.L_221:
        /*0048*/ 	.byte	0x04, 0x17
        /*004a*/ 	.short	(.L_223 - .L_222)
.L_222:
        /*004c*/ 	.word	0x00000000
        /*0050*/ 	.short	0x0002
        /*0052*/ 	.short	0x0010
        /*0054*/ 	.byte	0x00, 0xf5, 0x21, 0x00


	//----- nvinfo : EIATTR_KPARAM_INFO
	.align		4
.L_223:
        /*0058*/ 	.byte	0x04, 0x17
        /*005a*/ 	.short	(.L_225 - .L_224)
.L_224:
        /*005c*/ 	.word	0x00000000
        /*0060*/ 	.short	0x0001
        /*0062*/ 	.short	0x0008
        /*0064*/ 	.byte	0x00, 0xf0, 0x11, 0x00


	//----- nvinfo : EIATTR_KPARAM_INFO
	.align		4
.L_225:
        /*0068*/ 	.byte	0x04, 0x17
        /*006a*/ 	.short	(.L_227 - .L_226)
.L_226:
        /*006c*/ 	.word	0x00000000
        /*0070*/ 	.short	0x0000
        /*0072*/ 	.short	0x0000
        /*0074*/ 	.byte	0x00, 0xf5, 0x21, 0x00


	//----- nvinfo : EIATTR_SPARSE_MMA_MASK
	.align		4
.L_227:
        /*0078*/ 	.byte	0x03, 0x50
        /*007a*/ 	.short	0x0000


	//----- nvinfo : EIATTR_MAXREG_COUNT
	.align		4
        /*007c*/ 	.byte	0x03, 0x1b
        /*007e*/ 	.short	0x00ff


	//----- nvinfo : EIATTR_MERCURY_ISA_VERSION
	.align		4
        /*0080*/ 	.byte	0x03, 0x5f
        /*0082*/ 	.short	0x0101


	//----- nvinfo : EIATTR_VRC_CTA_INIT_COUNT
	.align		4
        /*0084*/ 	.byte	0x02, 0x4a
	.zero		1
	.zero		1


	//----- nvinfo : EIATTR_EXIT_INSTR_OFFSETS
	.align		4
        /*0088*/ 	.byte	0x04, 0x1c
        /*008a*/ 	.short	(.L_229 - .L_228)


	//   ....[0]....
.L_228:
        /*008c*/ 	.word	0x000000c0


	//   ....[1]....
        /*0090*/ 	.word	0x00001160


	//----- nvinfo : EIATTR_CRS_STACK_SIZE
	.align		4
.L_229:
        /*0094*/ 	.byte	0x04, 0x1e
        /*0096*/ 	.short	(.L_231 - .L_230)
.L_230:
        /*0098*/ 	.word	0x00000000


	//----- nvinfo : EIATTR_CBANK_PARAM_SIZE
	.align		4
.L_231:
        /*009c*/ 	.byte	0x03, 0x19
        /*009e*/ 	.short	0x0028


	//----- nvinfo : EIATTR_PARAM_CBANK
	.align		4
        /*00a0*/ 	.byte	0x04, 0x0a
        /*00a2*/ 	.short	(.L_233 - .L_232)
	.align		4
.L_232:
        /*00a4*/ 	.word	index@(.nv.constant0.gather_kernel_center_prune_naive)
        /*00a8*/ 	.short	0x0380
        /*00aa*/ 	.short	0x0028


	//----- nvinfo : EIATTR_SW_WAR
	.align		4
.L_233:
        /*00ac*/ 	.byte	0x04, 0x36
        /*00ae*/ 	.short	(.L_235 - .L_234)
.L_234:
        /*00b0*/ 	.word	0x00000008
.L_235:


//--------------------- .nv.info.gather_kernel_center_angle_based_prune --------------------------
	.section	.nv.info.gather_kernel_center_angle_based_prune,"",@"SHT_CUDA_INFO"
	.sectionflags	@""
	.align	4


	//----- nvinfo : EIATTR_CUDA_API_VERSION
	.align		4
        /*0000*/ 	.byte	0x04, 0x37
        /*0002*/ 	.short	(.L_237 - .L_236)
.L_236:
        /*0004*/ 	.word	0x00000082


	//----- nvinfo : EIATTR_KPARAM_INFO
	.align		4
.L_237:
        /*0008*/ 	.byte	0x04, 0x17
        /*000a*/ 	.short	(.L_239 - .L_238)
.L_238:
        /*000c*/ 	.word	0x00000000
        /*0010*/ 	.short	0x0006
        /*0012*/ 	.short	0x0024
        /*0014*/ 	.byte	0x00, 0xf0, 0x11, 0x00


	//----- nvinfo : EIATTR_KPARAM_INFO
	.align		4
.L_239:
        /*0018*/ 	.byte	0x04, 0x17
        /*001a*/ 	.short	(.L_241 - .L_240)
.L_240:
        /*001c*/ 	.word	0x00000000
        /*0020*/ 	.short	0x0005
        /*0022*/ 	.short	0x0020
        /*0024*/ 	.byte	0x00, 0xf0, 0x11, 0x00


	//----- nvinfo : EIATTR_KPARAM_INFO
	.align		4
.L_241:
        /*0028*/ 	.byte	0x04, 0x17
        /*002a*/ 	.short	(.L_243 - .L_242)
.L_242:
        /*002c*/ 	.word	0x00000000
        /*0030*/ 	.short	0x0004
        /*0032*/ 	.short	0x001c
        /*0034*/ 	.byte	0x00, 0xf0, 0x11, 0x00


	//----- nvinfo : EIATTR_KPARAM_INFO
	.align		4
.L_243:
        /*0038*/ 	.byte	0x04, 0x17
        /*003a*/ 	.short	(.L_245 - .L_244)
.L_244:
        /*003c*/ 	.word	0x00000000
        /*0040*/ 	.short	0x0003
        /*0042*/ 	.short	0x0018
        /*0044*/ 	.byte	0x00, 0xf0, 0x11, 0x00


	//----- nvinfo : EIATTR_KPARAM_INFO
	.align		4
.L_245:
        /*0048*/ 	.byte	0x04, 0x17
        /*004a*/ 	.short	(.L_247 - .L_246)
.L_246:
        /*004c*/ 	.word	0x00000000
        /*0050*/ 	.short	0x0002
        /*0052*/ 	.short	0x0010
        /*0054*/ 	.byte	0x00, 0xf5, 0x21, 0x00


	//----- nvinfo : EIATTR_KPARAM_INFO
	.align		4
.L_247:
        /*0058*/ 	.byte	0x04, 0x17
        /*005a*/ 	.short	(.L_249 - .L_248)
.L_248:
        /*005c*/ 	.word	0x00000000
        /*0060*/ 	.short	0x0001
        /*0062*/ 	.short	0x0008
        /*0064*/ 	.byte	0x00, 0xf0, 0x11, 0x00


	//----- nvinfo : EIATTR_KPARAM_INFO
	.align		4
.L_249:
        /*0068*/ 	.byte	0x04, 0x17
        /*006a*/ 	.short	(.L_251 - .L_250)
.L_250:
        /*006c*/ 	.word	0x00000000
        /*0070*/ 	.short	0x0000
        /*0072*/ 	.short	0x0000
        /*0074*/ 	.byte	0x00, 0xf5, 0x21, 0x00


	//----- nvinfo : EIATTR_SPARSE_MMA_MASK
	.align		4
.L_251:
        /*0078*/ 	.byte	0x03, 0x50
        /*007a*/ 	.short	0x0000


	//----- nvinfo : EIATTR_MAXREG_COUNT
	.align		4
        /*007c*/ 	.byte	0x03, 0x1b
        /*007e*/ 	.short	0x00ff


	//----- nvinfo : EIATTR_MERCURY_ISA_VERSION
	.align		4
        /*0080*/ 	.byte	0x03, 0x5f
        /*0082*/ 	.short	0x0101


	//----- nvinfo : EIATTR_VRC_CTA_INIT_COUNT
	.align		4
        /*0084*/ 	.byte	0x02, 0x4a
	.zero		1
	.zero		1


	//----- nvinfo : EIATTR_EXIT_INSTR_OFFSETS
	.align		4
        /*0088*/ 	.byte	0x04, 0x1c
        /*008a*/ 	.short	(.L_253 - .L_252)


	//   ....[0]....
.L_252:
        /*008c*/ 	.word	0x000000c0


	//   ....[1]....
        /*0090*/ 	.word	0x000006c0


	//   ....[2]....
        /*0094*/ 	.word	0x00001ec0


	//----- nvinfo : EIATTR_CRS_STACK_SIZE
	.align		4
.L_253:
        /*0098*/ 	.byte	0x04, 0x1e
        /*009a*/ 	.short	(.L_255 - .L_254)
.L_254:
        /*009c*/ 	.word	0x00000000


	//----- nvinfo : EIATTR_CBANK_PARAM_SIZE
	.align		4
.L_255:
        /*00a0*/ 	.byte	0x03, 0x19
        /*00a2*/ 	.short	0x0028


	//----- nvinfo : EIATTR_PARAM_CBANK
	.align		4
        /*00a4*/ 	.byte	0x04, 0x0a
        /*00a6*/ 	.short	(.L_257 - .L_256)
	.align		4
.L_256:
        /*00a8*/ 	.word	index@(.nv.constant0.gather_kernel_center_angle_based_prune)
        /*00ac*/ 	.short	0x0380
        /*00ae*/ 	.short	0x0028


	//----- nvinfo : EIATTR_SW_WAR
	.align		4
.L_257:
        /*00b0*/ 	.byte	0x04, 0x36
        /*00b2*/ 	.short	(.L_259 - .L_258)
.L_258:
        /*00b4*/ 	.word	0x00000008
.L_259:


//--------------------- .nv.info.gather_kernel    --------------------------
	.section	.nv.info.gather_kernel,"",@"SHT_CUDA_INFO"
	.sectionflags	@""
	.align	4


	//----- nvinfo : EIATTR_CUDA_API_VERSION
	.align		4
        /*0000*/ 	.byte	0x04, 0x37
        /*0002*/ 	.short	(.L_261 - .L_260)
.L_260:
        /*0004*/ 	.word	0x00000082


	//----- nvinfo : EIATTR_KPARAM_INFO
	.align		4
.L_261:
        /*0008*/ 	.byte	0x04, 0x17
        /*000a*/ 	.short	(.L_263 - .L_262)
.L_262:
        /*000c*/ 	.word	0x00000000
        /*0010*/ 	.short	0x0007
        /*0012*/ 	.short	0x0028
        /*0014*/ 	.byte	0x00, 0xf0, 0x11, 0x00


	//----- nvinfo : EIATTR_KPARAM_INFO
	.align		4
.L_263:
        /*0018*/ 	.byte	0x04, 0x17
        /*001a*/ 	.short	(.L_265 - .L_264)
.L_264:
        /*001c*/ 	.word	0x00000000
        /*0020*/ 	.short	0x0006
        /*0022*/ 	.short	0x0024
        /*0024*/ 	.byte	0x00, 0xf0, 0x11, 0x00


	//----- nvinfo : EIATTR_KPARAM_INFO
	.align		4
.L_265:
        /*0028*/ 	.byte	0x04, 0x17
        /*002a*/ 	.short	(.L_267 - .L_266)
.L_266:
        /*002c*/ 	.word	0x00000000
        /*0030*/ 	.short	0x0005
        /*0032*/ 	.short	0x0020
        /*0034*/ 	.byte	0x00, 0xf0, 0x11, 0x00


	//----- nvinfo : EIATTR_KPARAM_INFO
	.align		4
.L_267:
        /*0038*/ 	.byte	0x04, 0x17
        /*003a*/ 	.short	(.L_269 - .L_268)
.L_268:
        /*003c*/ 	.word	0x00000000
        /*0040*/ 	.short	0x0004
        /*0042*/ 	.short	0x001c
        /*0044*/ 	.byte	0x00, 0xf0, 0x11, 0x00


	//----- nvinfo : EIATTR_KPARAM_INFO
	.align		4
.L_269:
        /*0048*/ 	.byte	0x04, 0x17
        /*004a*/ 	.short	(.L_271 - .L_270)
.L_270:
        /*004c*/ 	.word	0x00000000
        /*0050*/ 	.short	0x0003
        /*0052*/ 	.short	0x0018
        /*0054*/ 	.byte	0x00, 0xf0, 0x11, 0x00


	//----- nvinfo : EIATTR_KPARAM_INFO
	.align		4
.L_271:
        /*0058*/ 	.byte	0x04, 0x17
        /*005a*/ 	.short	(.L_273 - .L_272)
.L_272:
        /*005c*/ 	.word	0x00000000
        /*0060*/ 	.short	0x0002
        /*0062*/ 	.short	0x0010
        /*0064*/ 	.byte	0x00, 0xf5, 0x21, 0x00


	//----- nvinfo : EIATTR_KPARAM_INFO
	.align		4
.L_273:
        /*0068*/ 	.byte	0x04, 0x17
        /*006a*/ 	.short	(.L_275 - .L_274)
.L_274:
        /*006c*/ 	.word	0x00000000
        /*0070*/ 	.short	0x0001
        /*0072*/ 	.short	0x0008
        /*0074*/ 	.byte	0x00, 0xf5, 0x21, 0x00


	//----- nvinfo : EIATTR_KPARAM_INFO
	.align		4
.L_275:
        /*0078*/ 	.byte	0x04, 0x17
        /*007a*/ 	.short	(.L_277 - .L_276)
.L_276:
        /*007c*/ 	.word	0x00000000
        /*0080*/ 	.short	0x0000
        /*0082*/ 	.short	0x0000
        /*0084*/ 	.byte	0x00, 0xf5, 0x21, 0x00


	//----- nvinfo : EIATTR_SPARSE_MMA_MASK
	.align		4
.L_277:
        /*0088*/ 	.byte	0x03, 0x50
        /*008a*/ 	.short	0x0000


	//----- nvinfo : EIATTR_MAXREG_COUNT
	.align		4
        /*008c*/ 	.byte	0x03, 0x1b
        /*008e*/ 	.short	0x00ff


	//----- nvinfo : EIATTR_MERCURY_ISA_VERSION
	.align		4
        /*0090*/ 	.byte	0x03, 0x5f
        /*0092*/ 	.short	0x0101


	//----- nvinfo : EIATTR_VRC_CTA_INIT_COUNT
	.align		4
        /*0094*/ 	.byte	0x02, 0x4a
	.zero		1
	.zero		1


	//----- nvinfo : EIATTR_EXIT_INSTR_OFFSETS
	.align		4
        /*0098*/ 	.byte	0x04, 0x1c
        /*009a*/ 	.short	(.L_279 - .L_278)


	//   ....[0]....
.L_278:
        /*009c*/ 	.word	0x00000120


	//   ....[1]....
        /*00a0*/ 	.word	0x00000750


	//   ....[2]....
        /*00a4*/ 	.word	0x000026b0


	//----- nvinfo : EIATTR_CRS_STACK_SIZE
	.align		4
.L_279:
        /*00a8*/ 	.byte	0x04, 0x1e
        /*00aa*/ 	.short	(.L_281 - .L_280)
.L_280:
        /*00ac*/ 	.word	0x00000000


	//----- nvinfo : EIATTR_CBANK_PARAM_SIZE
	.align		4
.L_281:
        /*00b0*/ 	.byte	0x03, 0x19
        /*00b2*/ 	.short	0x002c


	//----- nvinfo : EIATTR_PARAM_CBANK
	.align		4
        /*00b4*/ 	.byte	0x04, 0x0a
        /*00b6*/ 	.short	(.L_283 - .L_282)
	.align		4
.L_282:
        /*00b8*/ 	.word	index@(.nv.constant0.gather_kernel)
        /*00bc*/ 	.short	0x0380
        /*00be*/ 	.short	0x002c


	//----- nvinfo : EIATTR_SW_WAR
	.align		4
.L_283:
        /*00c0*/ 	.byte	0x04, 0x36
        /*00c2*/ 	.short	(.L_285 - .L_284)
.L_284:
        /*00c4*/ 	.word	0x00000008
.L_285:


//--------------------- .nv.info.gather_kernel_partial --------------------------
	.section	.nv.info.gather_kernel_partial,"",@"SHT_CUDA_INFO"
	.sectionflags	@""
	.align	4


	//----- nvinfo : EIATTR_CUDA_API_VERSION
	.align		4
        /*0000*/ 	.byte	0x04, 0x37
        /*0002*/ 	.short	(.L_287 - .L_286)
.L_286:
        /*0004*/ 	.word	0x00000082


	//----- nvinfo : EIATTR_KPARAM_INFO
	.align		4
.L_287:
        /*0008*/ 	.byte	0x04, 0x17
        /*000a*/ 	.short	(.L_289 - .L_288)
.L_288:
        /*000c*/ 	.word	0x00000000
        /*0010*/ 	.short	0x0008
        /*0012*/ 	.short	0x002c
        /*0014*/ 	.byte	0x00, 0xf0, 0x11, 0x00


	//----- nvinfo : EIATTR_KPARAM_INFO
	.align		4
.L_289:
        /*0018*/ 	.byte	0x04, 0x17
        /*001a*/ 	.short	(.L_291 - .L_290)
.L_290:
        /*001c*/ 	.word	0x00000000
        /*0020*/ 	.short	0x0007
        /*0022*/ 	.short	0x0028
        /*0024*/ 	.byte	0x00, 0xf0, 0x11, 0x00


	//----- nvinfo : EIATTR_KPARAM_INFO
	.align		4
.L_291:
        /*0028*/ 	.byte	0x04, 0x17
        /*002a*/ 	.short	(.L_293 - .L_292)
.L_292:
        /*002c*/ 	.word	0x00000000
        /*0030*/ 	.short	0x0006
        /*0032*/ 	.short	0x0024
        /*0034*/ 	.byte	0x00, 0xf0, 0x11, 0x00


	//----- nvinfo : EIATTR_KPARAM_INFO
	.align		4
.L_293:
        /*0038*/ 	.byte	0x04, 0x17
        /*003a*/ 	.short	(.L_295 - .L_294)
.L_294:
        /*003c*/ 	.word	0x00000000
        /*0040*/ 	.short	0x0005
        /*0042*/ 	.short	0x0020
        /*0044*/ 	.byte	0x00, 0xf0, 0x11, 0x00


	//----- nvinfo : EIATTR_KPARAM_INFO
	.align		4
.L_295:
        /*0048*/ 	.byte	0x04, 0x17
        /*004a*/ 	.short	(.L_297 - .L_296)
.L_296:
        /*004c*/ 	.word	0x00000000
        /*0050*/ 	.short	0x0004
        /*0052*/ 	.short	0x001c
        /*0054*/ 	.byte	0x00, 0xf0, 0x11, 0x00


	//----- nvinfo : EIATTR_KPARAM_INFO
	.align		4
.L_297:
        /*0058*/ 	.byte	0x04, 0x17
        /*005a*/ 	.short	(.L_299 - .L_298)
.L_298:
        /*005c*/ 	.word	0x00000000
        /*0060*/ 	.short	0x0003
        /*0062*/ 	.short	0x0018
        /*0064*/ 	.byte	0x00, 0xf0, 0x11, 0x00


	//----- nvinfo : EIATTR_KPARAM_INFO
	.align		4
.L_299:
        /*0068*/ 	.byte	0x04, 0x17
        /*006a*/ 	.short	(.L_301 - .L_300)
.L_300:
        /*006c*/ 	.word	0x00000000
        /*0070*/ 	.short	0x0002
        /*0072*/ 	.short	0x0010
        /*0074*/ 	.byte	0x00, 0xf5, 0x21, 0x00


	//----- nvinfo : EIATTR_KPARAM_INFO
	.align		4
.L_301:
        /*0078*/ 	.byte	0x04, 0x17
        /*007a*/ 	.short	(.L_303 - .L_302)
.L_302:
        /*007c*/ 	.word	0x00000000
        /*0080*/ 	.short	0x0001
        /*0082*/ 	.short	0x0008
        /*0084*/ 	.byte	0x00, 0xf5, 0x21, 0x00


	//----- nvinfo : EIATTR_KPARAM_INFO
	.align		4
.L_303:
        /*0088*/ 	.byte	0x04, 0x17
        /*008a*/ 	.short	(.L_305 - .L_304)
.L_304:
        /*008c*/ 	.word	0x00000000
        /*0090*/ 	.short	0x0000
        /*0092*/ 	.short	0x0000
        /*0094*/ 	.byte	0x00, 0xf5, 0x21, 0x00


	//----- nvinfo : EIATTR_SPARSE_MMA_MASK
	.align		4
.L_305:
        /*0098*/ 	.byte	0x03, 0x50
        /*009a*/ 	.short	0x0000


	//----- nvinfo : EIATTR_MAXREG_COUNT
	.align		4
        /*009c*/ 	.byte	0x03, 0x1b
        /*009e*/ 	.short	0x00ff


	//----- nvinfo : EIATTR_MERCURY_ISA_VERSION
	.align		4
        /*00a0*/ 	.byte	0x03, 0x5f
        /*00a2*/ 	.short	0x0101


	//----- nvinfo : EIATTR_VRC_CTA_INIT_COUNT
	.align		4
        /*00a4*/ 	.byte	0x02, 0x4a
	.zero		1
	.zero		1


	//----- nvinfo : EIATTR_EXIT_INSTR_OFFSETS
	.align		4
        /*00a8*/ 	.byte	0x04, 0x1c
        /*00aa*/ 	.short	(.L_307 - .L_306)


	//   ....[0]....
.L_306:
        /*00ac*/ 	.word	0x00000120


	//   ....[1]....
        /*00b0*/ 	.word	0x00000750


	//   ....[2]....
        /*00b4*/ 	.word	0x00002f00


	//----- nvinfo : EIATTR_CRS_STACK_SIZE
	.align		4
.L_307:
        /*00b8*/ 	.byte	0x04, 0x1e
        /*00ba*/ 	.short	(.L_309 - .L_308)
.L_308:
        /*00bc*/ 	.word	0x00000000


	//----- nvinfo : EIATTR_CBANK_PARAM_SIZE
	.align		4
.L_309:
        /*00c0*/ 	.byte	0x03, 0x19
        /*00c2*/ 	.short	0x0030


	//----- nvinfo : EIATTR_PARAM_CBANK
	.align		4
        /*00c4*/ 	.byte	0x04, 0x0a
        /*00c6*/ 	.short	(.L_311 - .L_310)
	.align		4
.L_310:
        /*00c8*/ 	.word	index@(.nv.constant0.gather_kernel_partial)
        /*00cc*/ 	.short	0x0380
        /*00ce*/ 	.short	0x0030


	//----- nvinfo : EIATTR_SW_WAR
	.align		4
.L_311:
        /*00d0*/ 	.byte	0x04, 0x36
        /*00d2*/ 	.short	(.L_313 - .L_312)
.L_312:
        /*00d4*/ 	.word	0x00000008
.L_313:


//--------------------- .nv.callgraph             --------------------------
	.section	.nv.callgraph,"",@"SHT_CUDA_CALLGRAPH"
	.align	4
	.sectionentsize	8
	.align		4
        /*0000*/ 	.word	0x00000000
	.align		4
        /*0004*/ 	.word	0xffffffff
	.align		4
        /*0008*/ 	.word	0x00000000
	.align		4
        /*000c*/ 	.word	0xfffffffe
	.align		4
        /*0010*/ 	.word	0x00000000
	.align		4
        /*0014*/ 	.word	0xfffffffd
	.align		4
        /*0018*/ 	.word	0x00000000
	.align		4
        /*001c*/ 	.word	0xfffffffc


//--------------------- .text.unpadding_mul_phi   --------------------------
	.section	.text.unpadding_mul_phi,"ax",@progbits
	.align	128
        .global         unpadding_mul_phi
        .type           unpadding_mul_phi,@function
        .size           unpadding_mul_phi,(.L_x_275 - unpadding_mul_phi)
        .other          unpadding_mul_phi,@"STO_CUDA_ENTRY STV_DEFAULT"
unpadding_mul_phi:
.text.unpadding_mul_phi:
[----:B------:R-:W-:Y:S01]  /*0000*/  LDC R1, c[0x0][0x37c] ;  /* 0x0000df00ff017b82 */ /* 0x000fe20000000800 */
[----:B------:R-:W0:Y:S01]  /*0010*/  S2R R9, SR_CTAID.X ;  /* 0x0000000000097919 */ /* 0x000e220000002500 */
[----:B------:R-:W0:Y:S01]  /*0020*/  LDCU UR4, c[0x0][0x360] ;  /* 0x00006c00ff0477ac */ /* 0x000e220008000800 */
[----:B------:R-:W0:Y:S01]  /*0030*/  S2R R0, SR_TID.X ;  /* 0x0000000000007919 */ /* 0x000e220000002100 */
[----:B------:R-:W1:Y:S01]  /*0040*/  LDCU UR5, c[0x0][0x364] ;  /* 0x00006c80ff0577ac */ /* 0x000e620008000800 */
[----:B------:R-:W1:Y:S01]  /*0050*/  S2R R10, SR_CTAID.Y ;  /* 0x00000000000a7919 */ /* 0x000e620000002600 */
[----:B------:R-:W2:Y:S01]  /*0060*/  LDCU UR8, c[0x0][0x368] ;  /* 0x00006d00ff0877ac */ /* 0x000ea20008000800 */
[----:B------:R-:W1:Y:S01]  /*0070*/  S2R R3, SR_TID.Y ;  /* 0x0000000000037919 */ /* 0x000e620000002200 */
[----:B------:R-:W3:Y:S01]  /*0080*/  LDCU UR6, c[0x0][0x3a0] ;  /* 0x00007400ff0677ac */ /* 0x000ee20008000800 */
[----:B------:R-:W2:Y:S01]  /*0090*/  S2R R2, SR_CTAID.Z ;  /* 0x0000000000027919 */ /* 0x000ea20000002700 */
[----:B------:R-:W4:Y:S01]  /*00a0*/  LDCU UR9, c[0x0][0x3a8] ;  /* 0x00007500ff0977ac */ /* 0x000f220008000800 */
[----:B------:R-:W2:Y:S01]  /*00b0*/  S2R R5, SR_TID.Z ;  /* 0x0000000000057919 */ /* 0x000ea20000002300 */
[----:B------:R-:W5:Y:S01]  /*00c0*/  LDCU UR7, c[0x0][0x398] ;  /* 0x00007300ff0777ac */ /* 0x000f620008000800 */
[----:B0-----:R-:W-:-:S04]  /*00d0*/  IMAD R9, R9, UR4, R0 ;  /* 0x0000000409097c24 */ /* 0x001fc8000f8e0200 */
[----:B---3--:R-:W-:Y:S02]  /*00e0*/  VIADD R11, R9, UR6 ;  /* 0x00000006090b7c36 */ /* 0x008fe40008000000 */
[----:B-1----:R-:W-:-:S04]  /*00f0*/  IMAD R10, R10, UR5, R3 ;  /* 0x000000050a0a7c24 */ /* 0x002fc8000f8e0203 */
[----:B------:R-:W-:Y:S02]  /*0100*/  VIADD R8, R10, UR6 ;  /* 0x000000060a087c36 */ /* 0x000fe40008000000 */
[----:B--2---:R-:W-:-:S03]  /*0110*/  IMAD R2, R2, UR8, R5 ;  /* 0x0000000802027c24 */ /* 0x004fc6000f8e0205 */
[----:B------:R-:W-:Y:S02]  /*0120*/  VIMNMX R0, PT, PT, R11, R8, !PT ;  /* 0x000000080b007248 */ /* 0x000fe40007fe0100 */
[----:B----4-:R-:W-:-:S04]  /*0130*/  ISETP.GE.AND P0, PT, R2, UR9, PT ;  /* 0x0000000902007c0c */ /* 0x010fc8000bf06270 */
[----:B-----5:R-:W-:-:S13]  /*0140*/  ISETP.GE.OR P0, PT, R0, UR7, P0 ;  /* 0x0000000700007c0c */ /* 0x020fda0008706670 */
[----:B------:R-:W-:Y:S05]  /*0150*/  @P0 EXIT ;  /* 0x000000000000094d */ /* 0x000fea0003800000 */
[----:B------:R-:W0:Y:S01]  /*0160*/  LDCU UR10, c[0x0][0x3a4] ;  /* 0x00007480ff0a77ac */ /* 0x000e220008000800 */
[----:B------:R-:W1:Y:S01]  /*0170*/  LDCU.64 UR12, c[0x0][0x388] ;  /* 0x00007100ff0c77ac */ /* 0x000e620008000a00 */
[----:B------:R-:W2:Y:S01]  /*0180*/  LDCU.64 UR8, c[0x0][0x358] ;  /* 0x00006b00ff0877ac */ /* 0x000ea20008000a00 */
[----:B0-----:R-:W-:Y:S02]  /*0190*/  ULEA.HI UR4, UR10, UR10, URZ, 0x1 ;  /* 0x0000000a0a047291 */ /* 0x001fe4000f8f08ff */
[----:B------:R-:W-:Y:S02]  /*01a0*/  USHF.L.U32 UR5, UR10, 0x1, URZ ;  /* 0x000000010a057899 */ /* 0x000fe400080006ff */
[----:B------:R-:W-:-:S06]  /*01b0*/  USHF.R.S32.HI UR4, URZ, 0x1, UR4 ;  /* 0x00000001ff047899 */ /* 0x000fcc0008011404 */
[----:B------:R-:W-:Y:S02]  /*01c0*/  VIADD R4, R8, UR4 ;  /* 0x0000000408047c36 */ /* 0x000fe40008000000 */
[----:B------:R-:W-:-:S04]  /*01d0*/  VIADD R5, R11, UR4 ;  /* 0x000000040b057c36 */ /* 0x000fc80008000000 */
[----:B------:R-:W-:Y:S01]  /*01e0*/  IMAD R4, R4, UR5, R5 ;  /* 0x0000000504047c24 */ /* 0x000fe2000f8e0205 */
[----:B------:R-:W-:Y:S01]  /*01f0*/  UIMAD UR5, UR5, UR5, URZ ;  /* 0x00000005050572a4 */ /* 0x000fe2000f8e02ff */
[----:B------:R-:W-:-:S03]  /*0200*/  I2FP.F32.S32 R3, UR10 ;  /* 0x0000000a00037c45 */ /* 0x000fc60008201400 */
[--C-:B------:R-:W-:Y:S01]  /*0210*/  SHF.R.S32.HI R5, RZ, 0x1f, R4.reuse ;  /* 0x0000001fff057819 */ /* 0x100fe20000011404 */
[----:B------:R-:W0:Y:S02]  /*0220*/  MUFU.RCP R12, R3 ;  /* 0x00000003000c7308 */ /* 0x000e240000001000 */
[----:B------:R-:W-:-:S03]  /*0230*/  IMAD.WIDE.U32 R4, R2, UR5, R4 ;  /* 0x0000000502047c25 */ /* 0x000fc6000f8e0004 */
[C---:B-1----:R-:W-:Y:S02]  /*0240*/  LEA R6, P0, R4.reuse, UR12, 0x3 ;  /* 0x0000000c04067c11 */ /* 0x042fe4000f8018ff */
[----:B------:R-:W-:Y:S02]  /*0250*/  I2FP.F32.S32 R0, R11 ;  /* 0x0000000b00007245 */ /* 0x000fe40000201400 */
[----:B------:R-:W-:Y:S01]  /*0260*/  LEA.HI.X R7, R4, UR13, R5, 0x3, P0 ;  /* 0x0000000d04077c11 */ /* 0x000fe200080f1c05 */
[----:B------:R-:W-:Y:S01]  /*0270*/  UIADD3 UR4, UPT, UPT, -UR6, UR7, URZ ;  /* 0x0000000706047290 */ /* 0x000fe2000fffe1ff */
[----:B0-----:R-:W-:-:S06]  /*0280*/  FFMA R13, -R3, R12, 1 ;  /* 0x3f800000030d7423 */ /* 0x001fcc000000010c */
[----:B------:R-:W0:Y:S01]  /*0290*/  FCHK P0, R0, R3 ;  /* 0x0000000300007302 */ /* 0x000e220000000000 */
[----:B------:R-:W-:Y:S01]  /*02a0*/  FFMA R13, R12, R13, R12 ;  /* 0x0000000d0c0d7223 */ /* 0x000fe2000000000c */
[----:B------:R-:W-:Y:S01]  /*02b0*/  UIMAD UR5, UR4, UR4, URZ ;  /* 0x00000004040572a4 */ /* 0x000fe2000f8e02ff */
[----:B--2---:R1:W5:Y:S01]  /*02c0*/  LDG.E.64 R4, desc[UR8][R6.64] ;  /* 0x0000000806047981 */ /* 0x004362000c1e1b00 */
[----:B------:R-:W-:Y:S02]  /*02d0*/  IMAD R9, R10, UR4, R9 ;  /* 0x000000040a097c24 */ /* 0x000fe4000f8e0209 */
[----:B------:R-:W-:Y:S01]  /*02e0*/  FFMA R12, R0, R13, RZ ;  /* 0x0000000d000c7223 */ /* 0x000fe200000000ff */
[----:B------:R-:W-:Y:S03]  /*02f0*/  BSSY.RECONVERGENT B0, `(.L_x_0) ;  /* 0x0000008000007945 */ /* 0x000fe60003800200 */
[----:B------:R-:W-:Y:S01]  /*0300*/  FFMA R11, -R3, R12, R0 ;  /* 0x0000000c030b7223 */ /* 0x000fe20000000100 */
[----:B-1----:R-:W-:-:S04]  /*0310*/  IMAD.WIDE.U32 R6, R2, UR5, RZ ;  /* 0x0000000502067c25 */ /* 0x002fc8000f8e00ff */
[----:B------:R-:W-:Y:S01]  /*0320*/  FFMA R11, R13, R11, R12 ;  /* 0x0000000b0d0b7223 */ /* 0x000fe2000000000c */
[----:B0-----:R-:W-:Y:S06]  /*0330*/  @!P0 BRA `(.L_x_1) ;  /* 0x00000000000c8947 */ /* 0x001fec0003800000 */
[----:B------:R-:W-:-:S07]  /*0340*/  MOV R10, 0x360 ;  /* 0x00000360000a7802 */ /* 0x000fce0000000f00 */
[----:B-----5:R-:W-:Y:S05]  /*0350*/  CALL.REL.NOINC `($__internal_0_$__cuda_sm3x_div_rn_noftz_f32_slowpath) ;  /* 0x0000000400307944 */ /* 0x020fea0003c00000 */
[----:B------:R-:W-:-:S07]  /*0360*/  MOV R11, R0 ;  /* 0x00000000000b7202 */ /* 0x000fce0000000f00 */
.L_x_1:
[----:B------:R-:W-:Y:S05]  /*0370*/  BSYNC.RECONVERGENT B0 ;  /* 0x0000000000007941 */ /* 0x000fea0003800200 */
.L_x_0:
[----:B------:R-:W0:Y:S01]  /*0380*/  MUFU.RCP R0, R3 ;  /* 0x0000000300007308 */ /* 0x000e220000001000 */
[----:B------:R-:W-:Y:S01]  /*0390*/  I2FP.F32.S32 R10, R8 ;  /* 0x00000008000a7245 */ /* 0x000fe20000201400 */
[----:B------:R-:W-:Y:S01]  /*03a0*/  BSSY.RECONVERGENT B0, `(.L_x_2) ;  /* 0x000000c000007945 */ /* 0x000fe20003800200 */
[----:B------:R-:W-:-:S05]  /*03b0*/  FADD R8, R11, -0.5 ;  /* 0xbf0000000b087421 */ /* 0x000fca0000000000 */
[----:B------:R-:W1:Y:S01]  /*03c0*/  FCHK P0, R10, R3 ;  /* 0x000000030a007302 */ /* 0x000e620000000000 */
[----:B0-----:R-:W-:-:S04]  /*03d0*/  FFMA R13, -R3, R0, 1 ;  /* 0x3f800000030d7423 */ /* 0x001fc80000000100 */
[----:B------:R-:W-:-:S04]  /*03e0*/  FFMA R0, R0, R13, R0 ;  /* 0x0000000d00007223 */ /* 0x000fc80000000000 */
[----:B------:R-:W-:-:S04]  /*03f0*/  FFMA R13, R0, R10, RZ ;  /* 0x0000000a000d7223 */ /* 0x000fc800000000ff */
[----:B------:R-:W-:-:S04]  /*0400*/  FFMA R12, -R3, R13, R10 ;  /* 0x0000000d030c7223 */ /* 0x000fc8000000010a */
[----:B------:R-:W-:Y:S01]  /*0410*/  FFMA R0, R0, R12, R13 ;  /* 0x0000000c00007223 */ /* 0x000fe2000000000d */
[----:B-1----:R-:W-:Y:S06]  /*0420*/  @!P0 BRA `(.L_x_3) ;  /* 0x00000000000c8947 */ /* 0x002fec0003800000 */
[----:B------:R-:W-:Y:S01]  /*0430*/  IMAD.MOV.U32 R0, RZ, RZ, R10 ;  /* 0x000000ffff007224 */ /* 0x000fe200078e000a */
[----:B------:R-:W-:-:S07]  /*0440*/  MOV R10, 0x460 ;  /* 0x00000460000a7802 */ /* 0x000fce0000000f00 */
[----:B-----5:R-:W-:Y:S05]  /*0450*/  CALL.REL.NOINC `($__internal_0_$__cuda_sm3x_div_rn_noftz_f32_slowpath) ;  /* 0x0000000000f07944 */ /* 0x020fea0003c00000 */
.L_x_3:
[----:B------:R-:W-:Y:S05]  /*0460*/  BSYNC.RECONVERGENT B0 ;  /* 0x0000000000007941 */ /* 0x000fea0003800200 */
.L_x_2:
[----:B------:R-:W0:Y:S01]  /*0470*/  LDCU UR5, c[0x0][0x3a4] ;  /* 0x00007480ff0577ac */ /* 0x000e220008000800 */
[----:B------:R-:W-:Y:S01]  /*0480*/  FADD R0, R0, -0.5 ;  /* 0xbf00000000007421 */ /* 0x000fe20000000000 */
[----:B------:R-:W-:Y:S01]  /*0490*/  IMAD.MOV.U32 R11, RZ, RZ, 0x3bbb989d ;  /* 0x3bbb989dff0b7424 */ /* 0x000fe200078e00ff */
[----:B------:R-:W1:Y:S02]  /*04a0*/  LDCU.64 UR6, c[0x0][0x390] ;  /* 0x00007200ff0677ac */ /* 0x000e640008000a00 */
[----:B------:R-:W-:Y:S01]  /*04b0*/  FMUL R3, R0, R0 ;  /* 0x0000000000037220 */ /* 0x000fe20000400000 */
[----:B------:R-:W-:-:S03]  /*04c0*/  IMAD.MOV.U32 R10, RZ, RZ, 0x437c0000 ;  /* 0x437c0000ff0a7424 */ /* 0x000fc600078e00ff */
[----:B------:R-:W-:Y:S01]  /*04d0*/  FFMA R3, R8, R8, R3 ;  /* 0x0000000808037223 */ /* 0x000fe20000000003 */
[----:B0-----:R-:W-:Y:S01]  /*04e0*/  UIMAD UR4, UR5, UR5, URZ ;  /* 0x00000005050472a4 */ /* 0x001fe2000f8e02ff */
[----:B-1----:R-:W-:-:S05]  /*04f0*/  I2FP.F32.S32 R13, UR7 ;  /* 0x00000007000d7c45 */ /* 0x002fca0008201400 */
[----:B------:R-:W-:Y:S01]  /*0500*/  I2FP.F32.U32 R0, UR4 ;  /* 0x0000000400007c45 */ /* 0x000fe20008201000 */
[----:B------:R-:W-:Y:S01]  /*0510*/  USHF.R.S32.HI UR4, URZ, 0x1f, UR5 ;  /* 0x0000001fff047899 */ /* 0x000fe20008011405 */
[----:B------:R-:W0:Y:S03]  /*0520*/  MUFU.RCP R8, R13 ;  /* 0x0000000d00087308 */ /* 0x000e260000001000 */
[----:B------:R-:W-:Y:S01]  /*0530*/  FMUL R0, R0, UR6 ;  /* 0x0000000600007c20 */ /* 0x000fe20008400000 */
[----:B------:R-:W-:-:S03]  /*0540*/  ULEA.HI UR4, UR4, UR5, URZ, 0x2 ;  /* 0x0000000504047291 */ /* 0x000fc6000f8f10ff */
[----:B------:R-:W-:Y:S01]  /*0550*/  FMUL R0, R0, R3 ;  /* 0x0000000300007220 */ /* 0x000fe20000400000 */
[----:B------:R-:W-:-:S03]  /*0560*/  ULOP3.LUT UR4, UR4, 0xfffffffc, URZ, 0xc0, !UPT ;  /* 0xfffffffc04047892 */ /* 0x000fc6000f8ec0ff */
[----:B------:R-:W-:Y:S01]  /*0570*/  FFMA.SAT R3, R0, R11, 0.5 ;  /* 0x3f00000000037423 */ /* 0x000fe2000000200b */
[----:B------:R-:W-:-:S03]  /*0580*/  UIADD3 UR4, UPT, UPT, UR4, 0x1, -UR5 ;  /* 0x0000000104047890 */ /* 0x000fc6000fffe805 */
[----:B------:R-:W-:Y:S01]  /*0590*/  FFMA.RM R3, R3, R10, 12582913 ;  /* 0x4b40000103037423 */ /* 0x000fe2000000400a */
[----:B0-----:R-:W-:-:S03]  /*05a0*/  FFMA R15, -R13, R8, 1 ;  /* 0x3f8000000d0f7423 */ /* 0x001fc60000000108 */
[C---:B------:R-:W-:Y:S01]  /*05b0*/  FADD R11, R3.reuse, -12583039 ;  /* 0xcb40007f030b7421 */ /* 0x040fe20000000000 */
[----:B------:R-:W-:Y:S01]  /*05c0*/  FFMA R15, R8, R15, R8 ;  /* 0x0000000f080f7223 */ /* 0x000fe20000000008 */
[----:B------:R-:W-:Y:S02]  /*05d0*/  SHF.L.U32 R8, R3, 0x17, RZ ;  /* 0x0000001703087819 */ /* 0x000fe400000006ff */
[----:B------:R-:W-:-:S04]  /*05e0*/  FFMA R11, R0, 1.4426950216293334961, -R11 ;  /* 0x3fb8aa3b000b7823 */ /* 0x000fc8000000080b */
[----:B------:R-:W-:Y:S01]  /*05f0*/  FFMA R11, R0, 1.925963033500011079e-08, R11 ;  /* 0x32a57060000b7823 */ /* 0x000fe2000000000b */
[----:B------:R-:W-:-:S04]  /*0600*/  I2FP.F32.S32 R0, UR4 ;  /* 0x0000000400007c45 */ /* 0x000fc80008201400 */
[----:B------:R-:W-:Y:S01]  /*0610*/  FCHK P0, R0, R13 ;  /* 0x0000000d00007302 */ /* 0x000fe20000000000 */
[----:B------:R-:W-:-:S04]  /*0620*/  FFMA R10, R0, R15, RZ ;  /* 0x0000000f000a7223 */ /* 0x000fc800000000ff */
[----:B------:R-:W-:-:S03]  /*0630*/  FFMA R3, -R13, R10, R0 ;  /* 0x0000000a0d037223 */ /* 0x000fc60000000100 */
[----:B------:R-:W0:Y:S01]  /*0640*/  MUFU.EX2 R11, R11 ;  /* 0x0000000b000b7308 */ /* 0x000e220000000800 */
[----:B------:R-:W-:Y:S01]  /*0650*/  FFMA R3, R15, R3, R10 ;  /* 0x000000030f037223 */ /* 0x000fe2000000000a */
[----:B0-----:R-:W-:Y:S01]  /*0660*/  FMUL R8, R8, R11 ;  /* 0x0000000b08087220 */ /* 0x001fe20000400000 */
[----:B------:R-:W-:Y:S06]  /*0670*/  @!P0 BRA `(.L_x_4) ;  /* 0x0000000000108947 */ /* 0x000fec0003800000 */
[----:B------:R-:W-:Y:S01]  /*0680*/  IMAD.MOV.U32 R3, RZ, RZ, R13 ;  /* 0x000000ffff037224 */ /* 0x000fe200078e000d */
[----:B------:R-:W-:-:S07]  /*0690*/  MOV R10, 0x6b0 ;  /* 0x000006b0000a7802 */ /* 0x000fce0000000f00 */
[----:B-----5:R-:W-:Y:S05]  /*06a0*/  CALL.REL.NOINC `($__internal_0_$__cuda_sm3x_div_rn_noftz_f32_slowpath) ;  /* 0x00000000005c7944 */ /* 0x020fea0003c00000 */
[----:B------:R-:W-:-:S07]  /*06b0*/  IMAD.MOV.U32 R3, RZ, RZ, R0 ;  /* 0x000000ffff037224 */ /* 0x000fce00078e0000 */
.L_x_4:
[----:B------:R-:W0:Y:S01]  /*06c0*/  LDCU UR6, c[0x0][0x3a8] ;  /* 0x00007500ff0677ac */ /* 0x000e220008000800 */
[----:B------:R-:W1:Y:S01]  /*06d0*/  LDC R10, c[0x0][0x3a0] ;  /* 0x0000e800ff0a7b82 */ /* 0x000e620000000800 */
[----:B------:R-:W-:Y:S01]  /*06e0*/  IADD3 R0, P0, PT, R6, R9, RZ ;  /* 0x0000000906007210 */ /* 0x000fe20007f1e0ff */
[----:B------:R-:W-:Y:S01]  /*06f0*/  FMUL R8, R8, R3 ;  /* 0x0000000308087220 */ /* 0x000fe20000400000 */
[----:B------:R-:W2:Y:S02]  /*0700*/  LDCU.64 UR10, c[0x0][0x398] ;  /* 0x00007300ff0a77ac */ /* 0x000ea40008000a00 */
[----:B------:R-:W-:Y:S01]  /*0710*/  LEA.HI.X.SX32 R7, R9, R7, 0x1, P0 ;  /* 0x0000000709077211 */ /* 0x000fe200000f0eff */
[----:B-----5:R-:W-:Y:S01]  /*0720*/  FMUL R9, R4, R8 ;  /* 0x0000000804097220 */ /* 0x020fe20000400000 */
[----:B------:R-:W3:Y:S01]  /*0730*/  LDCU.64 UR4, c[0x0][0x380] ;  /* 0x00007000ff0477ac */ /* 0x000ee20008000a00 */
[----:B0-----:R-:W-:-:S05]  /*0740*/  VIADD R2, R2, UR6 ;  /* 0x0000000602027c36 */ /* 0x001fca0008000000 */
[----:B--2---:R-:W-:Y:S02]  /*0750*/  ISETP.GE.AND P0, PT, R2, UR11, PT ;  /* 0x0000000b02007c0c */ /* 0x004fe4000bf06270 */
[----:B-1----:R-:W-:Y:S02]  /*0760*/  IADD3 R10, PT, PT, -R10, UR10, RZ ;  /* 0x0000000a0a0a7c10 */ /* 0x002fe4000fffe1ff */
[----:B---3--:R-:W-:-:S03]  /*0770*/  LEA R6, P1, R0, UR4, 0x2 ;  /* 0x0000000400067c11 */ /* 0x008fc6000f8210ff */
[----:B------:R-:W-:Y:S01]  /*0780*/  IMAD R2, R10, R10, RZ ;  /* 0x0000000a0a027224 */ /* 0x000fe200078e02ff */
[----:B------:R-:W-:-:S03]  /*0790*/  LEA.HI.X R7, R0, UR5, R7, 0x2, P1 ;  /* 0x0000000500077c11 */ /* 0x000fc600088f1407 */
[----:B------:R-:W-:Y:S02]  /*07a0*/  IMAD.WIDE.U32 R2, R2, UR6, RZ ;  /* 0x0000000602027c25 */ /* 0x000fe4000f8e00ff */
[----:B------:R0:W-:Y:S01]  /*07b0*/  STG.E desc[UR8][R6.64], R9 ;  /* 0x0000000906007986 */ /* 0x0001e2000c101908 */
[----:B------:R-:W-:Y:S05]  /*07c0*/  @P0 EXIT ;  /* 0x000000000000094d */ /* 0x000fea0003800000 */
[----:B0-----:R-:W-:Y:S01]  /*07d0*/  LEA R6, P0, R2, R6, 0x2 ;  /* 0x0000000602067211 */ /* 0x001fe200078010ff */
[----:B------:R-:W-:-:S03]  /*07e0*/  FMUL R5, R5, R8 ;  /* 0x0000000805057220 */ /* 0x000fc60000400000 */
[----:B------:R-:W-:-:S05]  /*07f0*/  LEA.HI.X R7, R2, R7, R3, 0x2, P0 ;  /* 0x0000000702077211 */ /* 0x000fca00000f1403 */
[----:B------:R-:W-:Y:S01]  /*0800*/  STG.E desc[UR8][R6.64], R5 ;  /* 0x0000000506007986 */ /* 0x000fe2000c101908 */
[----:B------:R-:W-:Y:S05]  /*0810*/  EXIT ;  /* 0x000000000000794d */ /* 0x000fea0003800000 */
        .weak           $__internal_0_$__cuda_sm3x_div_rn_noftz_f32_slowpath
        .type           $__internal_0_$__cuda_sm3x_div_rn_noftz_f32_slowpath,@function
        .size           $__internal_0_$__cuda_sm3x_div_rn_noftz_f32_slowpath,(.L_x_275 - $__internal_0_$__cuda_sm3x_div_rn_noftz_f32_slowpath)
$__internal_0_$__cuda_sm3x_div_rn_noftz_f32_slowpath:
[--C-:B------:R-:W-:Y:S01]  /*0820*/  SHF.R.U32.HI R12, RZ, 0x17, R3.reuse ;  /* 0x00000017ff0c7819 */ /* 0x100fe20000011603 */
[----:B------:R-:W-:Y:S01]  /*0830*/  BSSY.RECONVERGENT B1, `(.L_x_5) ;  /* 0x0000063000017945 */ /* 0x000fe20003800200 */
[----:B------:R-:W-:Y:S01]  /*0840*/  SHF.R.U32.HI R11, RZ, 0x17, R0 ;  /* 0x00000017ff0b7819 */ /* 0x000fe20000011600 */
[----:B------:R-:W-:Y:S01]  /*0850*/  IMAD.MOV.U32 R13, RZ, RZ, R3 ;  /* 0x000000ffff0d7224 */ /* 0x000fe200078e0003 */
[----:B------:R-:W-:Y:S02]  /*0860*/  LOP3.LUT R12, R12, 0xff, RZ, 0xc0, !PT ;  /* 0x000000ff0c0c7812 */ /* 0x000fe400078ec0ff */
[----:B------:R-:W-:Y:S02]  /*0870*/  LOP3.LUT R15, R11, 0xff, RZ, 0xc0, !PT ;  /* 0x000000ff0b0f7812 */ /* 0x000fe400078ec0ff */
[----:B------:R-:W-:-:S03]  /*0880*/  IADD3 R16, PT, PT, R12, -0x1, RZ ;  /* 0xffffffff0c107810 */ /* 0x000fc60007ffe0ff */
[----:B------:R-:W-:Y:S01]  /*0890*/  VIADD R14, R15, 0xffffffff ;  /* 0xffffffff0f0e7836 */ /* 0x000fe20000000000 */
[----:B------:R-:W-:-:S04]  /*08a0*/  ISETP.GT.U32.AND P0, PT, R16, 0xfd, PT ;  /* 0x000000fd1000780c */ /* 0x000fc80003f04070 */
[----:B------:R-:W-:-:S13]  /*08b0*/  ISETP.GT.U32.OR P0, PT, R14, 0xfd, P0 ;  /* 0x000000fd0e00780c */ /* 0x000fda0000704470 */
[----:B------:R-:W-:Y:S01]  /*08c0*/  @!P0 IMAD.MOV.U32 R11, RZ, RZ, RZ ;  /* 0x000000ffff0b8224 */ /* 0x000fe200078e00ff */
[----:B------:R-:W-:Y:S06]  /*08d0*/  @!P0 BRA `(.L_x_6) ;  /* 0x00000000005c8947 */ /* 0x000fec0003800000 */
[----:B------:R-:W-:Y:S02]  /*08e0*/  FSETP.GTU.FTZ.AND P0, PT, |R0|, +INF , PT ;  /* 0x7f8000000000780b */ /* 0x000fe40003f1c200 */
[----:B------:R-:W-:-:S04]  /*08f0*/  FSETP.GTU.FTZ.AND P1, PT, |R3|, +INF , PT ;  /* 0x7f8000000300780b */ /* 0x000fc80003f3c200 */
[----:B------:R-:W-:-:S13]  /*0900*/  PLOP3.LUT P0, PT, P0, P1, PT, 0xf8, 0x8f ;  /* 0x00000000008f781c */ /* 0x000fda0000703f70 */
[----:B------:R-:W-:Y:S05]  /*0910*/  @P0 BRA `(.L_x_7) ;  /* 0x00000004004c0947 */ /* 0x000fea0003800000 */
[----:B------:R-:W-:-:S13]  /*0920*/  LOP3.LUT P0, RZ, R13, 0x7fffffff, R0, 0xc8, !PT ;  /* 0x7fffffff0dff7812 */ /* 0x000fda000780c800 */
[----:B------:R-:W-:Y:S05]  /*0930*/  @!P0 BRA `(.L_x_8) ;  /* 0x00000004003c8947 */ /* 0x000fea0003800000 */
[C---:B------:R-:W-:Y:S02]  /*0940*/  FSETP.NEU.FTZ.AND P2, PT, |R0|.reuse, +INF , PT ;  /* 0x7f8000000000780b */ /* 0x040fe40003f5d200 */
[----:B------:R-:W-:Y:S02]  /*0950*/  FSETP.NEU.FTZ.AND P1, PT, |R3|, +INF , PT ;  /* 0x7f8000000300780b */ /* 0x000fe40003f3d200 */
[----:B------:R-:W-:-:S11]  /*0960*/  FSETP.NEU.FTZ.AND P0, PT, |R0|, +INF , PT ;  /* 0x7f8000000000780b */ /* 0x000fd60003f1d200 */
[----:B------:R-:W-:Y:S05]  /*0970*/  @!P1 BRA !P2, `(.L_x_8) ;  /* 0x00000004002c9947 */ /* 0x000fea0005000000 */
[----:B------:R-:W-:-:S04]  /*0980*/  LOP3.LUT P2, RZ, R0, 0x7fffffff, RZ, 0xc0, !PT ;  /* 0x7fffffff00ff7812 */ /* 0x000fc8000784c0ff */
[----:B------:R-:W-:-:S13]  /*0990*/  PLOP3.LUT P1, PT, P1, P2, PT, 0x2f, 0xf2 ;  /* 0x0000000000f2781c */ /* 0x000fda0000f24577 */
[----:B------:R-:W-:Y:S05]  /*09a0*/  @P1 BRA `(.L_x_9) ;  /* 0x0000000400181947 */ /* 0x000fea0003800000 */
[----:B------:R-:W-:-:S04]  /*09b0*/  LOP3.LUT P1, RZ, R13, 0x7fffffff, RZ, 0xc0, !PT ;  /* 0x7fffffff0dff7812 */ /* 0x000fc8000782c0ff */
[----:B------:R-:W-:-:S13]  /*09c0*/  PLOP3.LUT P0, PT, P0, P1, PT, 0x2f, 0xf2 ;  /* 0x0000000000f2781c */ /* 0x000fda0000702577 */
[----:B------:R-:W-:Y:S05]  /*09d0*/  @P0 BRA `(.L_x_10) ;  /* 0x0000000400000947 */ /* 0x000fea0003800000 */
[----:B------:R-:W-:Y:S02]  /*09e0*/  ISETP.GE.AND P0, PT, R14, RZ, PT ;  /* 0x000000ff0e00720c */ /* 0x000fe40003f06270 */
[----:B------:R-:W-:-:S11]  /*09f0*/  ISETP.GE.AND P1, PT, R16, RZ, PT ;  /* 0x000000ff1000720c */ /* 0x000fd60003f26270 */
[----:B------:R-:W-:Y:S01]  /*0a00*/  @P0 MOV R11, RZ ;  /* 0x000000ff000b0202 */ /* 0x000fe20000000f00 */
[----:B------:R-:W-:Y:S02]  /*0a10*/  @!P0 IMAD.MOV.U32 R11, RZ, RZ, -0x40 ;  /* 0xffffffc0ff0b8424 */ /* 0x000fe400078e00ff */
[----:B------:R-:W-:Y:S01]  /*0a20*/  @!P0 FFMA R0, R0, 1.84467440737095516160e+19, RZ ;  /* 0x5f80000000008823 */ /* 0x000fe200000000ff */
[----:B------:R-:W-:Y:S01]  /*0a30*/  @!P1 FFMA R13, R3, 1.84467440737095516160e+19, RZ ;  /* 0x5f800000030d9823 */ /* 0x000fe200000000ff */
[----:B------:R-:W-:-:S07]  /*0a40*/  @!P1 VIADD R11, R11, 0x40 ;  /* 0x000000400b0b9836 */ /* 0x000fce0000000000 */
.L_x_6:
[----:B------:R-:W-:Y:S01]  /*0a50*/  LEA R14, R12, 0xc0800000, 0x17 ;  /* 0xc08000000c0e7811 */ /* 0x000fe200078eb8ff */
[----:B------:R-:W-:Y:S01]  /*0a60*/  BSSY.RECONVERGENT B2, `(.L_x_11) ;  /* 0x0000036000027945 */ /* 0x000fe20003800200 */
[----:B------:R-:W-:-:S03]  /*0a70*/  IADD3 R15, PT, PT, R15, -0x7f, RZ ;  /* 0xffffff810f0f7810 */ /* 0x000fc60007ffe0ff */
[----:B------:R-:W-:Y:S02]  /*0a80*/  IMAD.IADD R14, R13, 0x1, -R14 ;  /* 0x000000010d0e7824 */ /* 0x000fe400078e0a0e */
[C---:B------:R-:W-:Y:S02]  /*0a90*/  IMAD R0, R15.reuse, -0x800000, R0 ;  /* 0xff8000000f007824 */ /* 0x040fe400078e0200 */
[----:B------:R0:W1:Y:S01]  /*0aa0*/  MUFU.RCP R13, R14 ;  /* 0x0000000e000d7308 */ /* 0x0000620000001000 */
[----:B------:R-:W-:Y:S01]  /*0ab0*/  FADD.FTZ R17, -R14, -RZ ;  /* 0x800000ff0e117221 */ /* 0x000fe20000010100 */
[----:B0-----:R-:W-:-:S05]  /*0ac0*/  IADD3 R14, PT, PT, R15, 0x7f, -R12 ;  /* 0x0000007f0f0e7810 */ /* 0x001fca0007ffe80c */
[----:B------:R-:W-:Y:S02]  /*0ad0*/  IMAD.IADD R11, R14, 0x1, R11 ;  /* 0x000000010e0b7824 */ /* 0x000fe400078e020b */
[----:B-1----:R-:W-:-:S04]  /*0ae0*/  FFMA R16, R13, R17, 1 ;  /* 0x3f8000000d107423 */ /* 0x002fc80000000011 */
[----:B------:R-:W-:-:S04]  /*0af0*/  FFMA R13, R13, R16, R13 ;  /* 0x000000100d0d7223 */ /* 0x000fc8000000000d */
[----:B------:R-:W-:-:S04]  /*0b00*/  FFMA R16, R0, R13, RZ ;  /* 0x0000000d00107223 */ /* 0x000fc800000000ff */
[----:B------:R-:W-:-:S04]  /*0b10*/  FFMA R18, R17, R16, R0 ;  /* 0x0000001011127223 */ /* 0x000fc80000000000 */
[----:B------:R-:W-:-:S04]  /*0b20*/  FFMA R18, R13, R18, R16 ;  /* 0x000000120d127223 */ /* 0x000fc80000000010 */
[----:B------:R-:W-:-:S04]  /*0b30*/  FFMA R17, R17, R18, R0 ;  /* 0x0000001211117223 */ /* 0x000fc80000000000 */
[----:B------:R-:W-:-:S05]  /*0b40*/  FFMA R0, R13, R17, R18 ;  /* 0x000000110d007223 */ /* 0x000fca0000000012 */
[----:B------:R-:W-:-:S04]  /*0b50*/  SHF.R.U32.HI R12, RZ, 0x17, R0 ;  /* 0x00000017ff0c7819 */ /* 0x000fc80000011600 */
[----:B------:R-:W-:-:S05]  /*0b60*/  LOP3.LUT R12, R12, 0xff, RZ, 0xc0, !PT ;  /* 0x000000ff0c0c7812 */ /* 0x000fca00078ec0ff */
[----:B------:R-:W-:-:S04]  /*0b70*/  IMAD.IADD R15, R12, 0x1, R11 ;  /* 0x000000010c0f7824 */ /* 0x000fc800078e020b */
[----:B------:R-:W-:-:S05]  /*0b80*/  VIADD R12, R15, 0xffffffff ;  /* 0xffffffff0f0c7836 */ /* 0x000fca0000000000 */
[----:B------:R-:W-:-:S13]  /*0b90*/  ISETP.GE.U32.AND P0, PT, R12, 0xfe, PT ;  /* 0x000000fe0c00780c */ /* 0x000fda0003f06070 */
[----:B------:R-:W-:Y:S05]  /*0ba0*/  @!P0 BRA `(.L_x_12) ;  /* 0x0000000000808947 */ /* 0x000fea0003800000 */
[----:B------:R-:W-:-:S13]  /*0bb0*/  ISETP.GT.AND P0, PT, R15, 0xfe, PT ;  /* 0x000000fe0f00780c */ /* 0x000fda0003f04270 */
[----:B------:R-:W-:Y:S05]  /*0bc0*/  @P0 BRA `(.L_x_13) ;  /* 0x00000000006c0947 */ /* 0x000fea0003800000 */
[----:B------:R-:W-:-:S13]  /*0bd0*/  ISETP.GE.AND P0, PT, R15, 0x1, PT ;  /* 0x000000010f00780c */ /* 0x000fda0003f06270 */
[----:B------:R-:W-:Y:S05]  /*0be0*/  @P0 BRA `(.L_x_14) ;  /* 0x0000000000740947 */ /* 0x000fea0003800000 */
[----:B------:R-:W-:Y:S02]  /*0bf0*/  ISETP.GE.AND P0, PT, R15, -0x18, PT ;  /* 0xffffffe80f00780c */ /* 0x000fe40003f06270 */
[----:B------:R-:W-:-:S11]  /*0c00*/  LOP3.LUT R0, R0, 0x80000000, RZ, 0xc0, !PT ;  /* 0x8000000000007812 */ /* 0x000fd600078ec0ff */
[----:B------:R-:W-:Y:S05]  /*0c10*/  @!P0 BRA `(.L_x_14) ;  /* 0x0000000000688947 */ /* 0x000fea0003800000 */
[CCC-:B------:R-:W-:Y:S01]  /*0c20*/  FFMA.RZ R11, R13.reuse, R17.reuse, R18.reuse ;  /* 0x000000110d0b7223 */ /* 0x1c0fe2000000c012 */
[-CC-:B------:R-:W-:Y:S01]  /*0c30*/  FFMA.RM R12, R13, R17.reuse, R18.reuse ;  /* 0x000000110d0c7223 */ /* 0x180fe20000004012 */
[C---:B------:R-:W-:Y:S02]  /*0c40*/  ISETP.NE.AND P2, PT, R15.reuse, RZ, PT ;  /* 0x000000ff0f00720c */ /* 0x040fe40003f45270 */
[----:B------:R-:W-:Y:S02]  /*0c50*/  ISETP.NE.AND P1, PT, R15, RZ, PT ;  /* 0x000000ff0f00720c */ /* 0x000fe40003f25270 */
[----:B------:R-:W-:Y:S01]  /*0c60*/  LOP3.LUT R14, R11, 0x7fffff, RZ, 0xc0, !PT ;  /* 0x007fffff0b0e7812 */ /* 0x000fe200078ec0ff */
[----:B------:R-:W-:Y:S01]  /*0c70*/  FFMA.RP R11, R13, R17, R18 ;  /* 0x000000110d0b7223 */ /* 0x000fe20000008012 */
[----:B------:R-:W-:Y:S01]  /*0c80*/  IADD3 R13, PT, PT, R15, 0x20, RZ ;  /* 0x000000200f0d7810 */ /* 0x000fe20007ffe0ff */
[----:B------:R-:W-:Y:S01]  /*0c90*/  IMAD.MOV R15, RZ, RZ, -R15 ;  /* 0x000000ffff0f7224 */ /* 0x000fe200078e0a0f */
[----:B------:R-:W-:-:S02]  /*0ca0*/  LOP3.LUT R14, R14, 0x800000, RZ, 0xfc, !PT ;  /* 0x008000000e0e7812 */ /* 0x000fc400078efcff */
[----:B------:R-:W-:Y:S02]  /*0cb0*/  FSETP.NEU.FTZ.AND P0, PT, R11, R12, PT ;  /* 0x0000000c0b00720b */ /* 0x000fe40003f1d000 */
[----:B------:R-:W-:Y:S02]  /*0cc0*/  SHF.L.U32 R13, R14, R13, RZ ;  /* 0x0000000d0e0d7219 */ /* 0x000fe400000006ff */
[----:B------:R-:W-:Y:S02]  /*0cd0*/  SEL R11, R15, RZ, P2 ;  /* 0x000000ff0f0b7207 */ /* 0x000fe40001000000 */
[----:B------:R-:W-:Y:S02]  /*0ce0*/  ISETP.NE.AND P1, PT, R13, RZ, P1 ;  /* 0x000000ff0d00720c */ /* 0x000fe40000f25270 */
[----:B------:R-:W-:Y:S02]  /*0cf0*/  SHF.R.U32.HI R11, RZ, R11, R14 ;  /* 0x0000000bff0b7219 */ /* 0x000fe4000001160e */
[----:B------:R-:W-:-:S02]  /*0d00*/  PLOP3.LUT P0, PT, P0, P1, PT, 0xf8, 0x8f ;  /* 0x00000000008f781c */ /* 0x000fc40000703f70 */
[----:B------:R-:W-:Y:S02]  /*0d10*/  SHF.R.U32.HI R13, RZ, 0x1, R11 ;  /* 0x00000001ff0d7819 */ /* 0x000fe4000001160b */
[----:B------:R-:W-:-:S04]  /*0d20*/  SEL R12, RZ, 0x1, !P0 ;  /* 0x00000001ff0c7807 */ /* 0x000fc80004000000 */
[----:B------:R-:W-:-:S04]  /*0d30*/  LOP3.LUT R12, R12, 0x1, R13, 0xf8, !PT ;  /* 0x000000010c0c7812 */ /* 0x000fc800078ef80d */
[----:B------:R-:W-:-:S05]  /*0d40*/  LOP3.LUT R12, R12, R11, RZ, 0xc0, !PT ;  /* 0x0000000b0c0c7212 */ /* 0x000fca00078ec0ff */
[----:B------:R-:W-:-:S05]  /*0d50*/  IMAD.IADD R13, R13, 0x1, R12 ;  /* 0x000000010d0d7824 */ /* 0x000fca00078e020c */
[----:B------:R-:W-:Y:S01]  /*0d60*/  LOP3.LUT R0, R13, R0, RZ, 0xfc, !PT ;  /* 0x000000000d007212 */ /* 0x000fe200078efcff */
[----:B------:R-:W-:Y:S06]  /*0d70*/  BRA `(.L_x_14) ;  /* 0x0000000000107947 */ /* 0x000fec0003800000 */
.L_x_13:
[----:B------:R-:W-:-:S04]  /*0d80*/  LOP3.LUT R0, R0, 0x80000000, RZ, 0xc0, !PT ;  /* 0x8000000000007812 */ /* 0x000fc800078ec0ff */
[----:B------:R-:W-:Y:S01]  /*0d90*/  LOP3.LUT R0, R0, 0x7f800000, RZ, 0xfc, !PT ;  /* 0x7f80000000007812 */ /* 0x000fe200078efcff */
[----:B------:R-:W-:Y:S06]  /*0da0*/  BRA `(.L_x_14) ;  /* 0x0000000000047947 */ /* 0x000fec0003800000 */
.L_x_12:
[----:B------:R-:W-:-:S07]  /*0db0*/  LEA R0, R11, R0, 0x17 ;  /* 0x000000000b007211 */ /* 0x000fce00078eb8ff */
.L_x_14:
[----:B------:R-:W-:Y:S05]  /*0dc0*/  BSYNC.RECONVERGENT B2 ;  /* 0x0000000000027941 */ /* 0x000fea0003800200 */
.L_x_11:
[----:B------:R-:W-:Y:S05]  /*0dd0*/  BRA `(.L_x_15) ;  /* 0x0000000000207947 */ /* 0x000fea0003800000 */
.L_x_10:
[----:B------:R-:W-:-:S04]  /*0de0*/  LOP3.LUT R0, R13, 0x80000000, R0, 0x48, !PT ;  /* 0x800000000d007812 */ /* 0x000fc800078e4800 */
[----:B------:R-:W-:Y:S01]  /*0df0*/  LOP3.LUT R0, R0, 0x7f800000, RZ, 0xfc, !PT ;  /* 0x7f80000000007812 */ /* 0x000fe200078efcff */
[----:B------:R-:W-:Y:S06]  /*0e00*/  BRA `(.L_x_15) ;  /* 0x0000000000147947 */ /* 0x000fec0003800000 */
.L_x_9:
[----:B------:R-:W-:Y:S01]  /*0e10*/  LOP3.LUT R0, R13, 0x80000000, R0, 0x48, !PT ;  /* 0x800000000d007812 */ /* 0x000fe200078e4800 */
[----:B------:R-:W-:Y:S06]  /*0e20*/  BRA `(.L_x_15) ;  /* 0x00000000000c7947 */ /* 0x000fec0003800000 */
.L_x_8:
[----:B------:R-:W0:Y:S01]  /*0e30*/  MUFU.RSQ R0, -QNAN ;  /* 0xffc0000000007908 */ /* 0x000e220000001400 */
[----:B------:R-:W-:Y:S05]  /*0e40*/  BRA `(.L_x_15) ;  /* 0x0000000000047947 */ /* 0x000fea0003800000 */
.L_x_7:
[----:B------:R-:W-:-:S07]  /*0e50*/  FADD.FTZ R0, R0, R3 ;  /* 0x0000000300007221 */ /* 0x000fce0000010000 */
.L_x_15:
[----:B------:R-:W-:Y:S05]  /*0e60*/  BSYNC.RECONVERGENT B1 ;  /* 0x0000000000017941 */ /* 0x000fea0003800200 */
.L_x_5:
[----:B------:R-:W-:-:S04]  /*0e70*/  IMAD.MOV.U32 R11, RZ, RZ, 0x0 ;  /* 0x00000000ff0b7424 */ /* 0x000fc800078e00ff */
[----:B0-----:R-:W-:Y:S05]  /*0e80*/  RET.REL.NODEC R10 `(unpadding_mul_phi) ;  /* 0xfffffff00a5c7950 */ /* 0x001fea0003c3ffff */
.L_x_16:
[----:B------:R-:W-:-:S00]  /*0e90*/  BRA `(.L_x_16) ;  /* 0xfffffffc00fc7947 */ /* 0x000fc0000383ffff */
[----:B------:R-:W-:-:S00]  /*0ea0*/  NOP ;  /* 0x0000000000007918 */ /* 0x000fc00000000000 */
        /* <DEDUP_REMOVED lines=13> */
.L_x_275:


//--------------------- .text.c2dfftshift         --------------------------
	.section	.text.c2dfftshift,"ax",@progbits
	.align	128
        .global         c2dfftshift
        .type           c2dfftshift,@function
        .size           c2dfftshift,(.L_x_288 - c2dfftshift)
        .other          c2dfftshift,@"STO_CUDA_ENTRY STV_DEFAULT"
c2dfftshift:
.text.c2dfftshift:
[----:B------:R-:W-:Y:S01]  /*0000*/  LDC R1, c[0x0][0x37c] ;  /* 0x0000df00ff017b82 */ /* 0x000fe20000000800 */
[----:B------:R-:W0:Y:S01]  /*0010*/  S2R R0, SR_CTAID.X ;  /* 0x0000000000007919 */ /* 0x000e220000002500 */
[----:B------:R-:W0:Y:S01]  /*0020*/  LDCU UR6, c[0x0][0x360] ;  /* 0x00006c00ff0677ac */ /* 0x000e220008000800 */
[----:B------:R-:W0:Y:S01]  /*0030*/  S2R R3, SR_TID.X ;  /* 0x0000000000037919 */ /* 0x000e220000002100 */
[----:B------:R-:W1:Y:S01]  /*0040*/  LDCU UR7, c[0x0][0x364] ;  /* 0x00006c80ff0777ac */ /* 0x000e620008000800 */
[----:B------:R-:W1:Y:S01]  /*0050*/  S2R R7, SR_CTAID.Y ;  /* 0x0000000000077919 */ /* 0x000e620000002600 */
[----:B------:R-:W2:Y:S01]  /*0060*/  LDCU.64 UR4, c[0x0][0x388] ;  /* 0x00007100ff0477ac */ /* 0x000ea20008000a00 */
[----:B------:R-:W1:Y:S01]  /*0070*/  S2R R2, SR_TID.Y ;  /* 0x0000000000027919 */ /* 0x000e620000002200 */
[----:B------:R-:W3:Y:S01]  /*0080*/  LDCU UR8, c[0x0][0x368] ;  /* 0x00006d00ff0877ac */ /* 0x000ee20008000800 */
[----:B------:R-:W3:Y:S01]  /*0090*/  S2R R5, SR_CTAID.Z ;  /* 0x0000000000057919 */ /* 0x000ee20000002700 */
[----:B------:R-:W3:Y:S01]  /*00a0*/  S2R R4, SR_TID.Z ;  /* 0x0000000000047919 */ /* 0x000ee20000002300 */
[----:B--2---:R-:W-:Y:S01]  /*00b0*/  USHF.L.U32 UR4, UR4, 0x1, URZ ;  /* 0x0000000104047899 */ /* 0x004fe200080006ff */
[----:B0-----:R-:W-:-:S02]  /*00c0*/  IMAD R0, R0, UR6, R3 ;  /* 0x0000000600007c24 */ /* 0x001fc4000f8e0203 */
[----:B-1----:R-:W-:-:S05]  /*00d0*/  IMAD R7, R7, UR7, R2 ;  /* 0x0000000707077c24 */ /* 0x002fca000f8e0202 */
[----:B------:R-:W-:Y:S01]  /*00e0*/  VIMNMX R2, PT, PT, R0, R7, !PT ;  /* 0x0000000700027248 */ /* 0x000fe20007fe0100 */
[----:B---3--:R-:W-:-:S03]  /*00f0*/  IMAD R5, R5, UR8, R4 ;  /* 0x0000000805057c24 */ /* 0x008fc6000f8e0204 */
[----:B------:R-:W-:-:S04]  /*0100*/  ISETP.GE.AND P0, PT, R2, UR4, PT ;  /* 0x0000000402007c0c */ /* 0x000fc8000bf06270 */
[----:B------:R-:W-:-:S13]  /*0110*/  ISETP.GE.OR P0, PT, R5, UR5, P0 ;  /* 0x0000000505007c0c */ /* 0x000fda0008706670 */
[----:B------:R-:W-:Y:S05]  /*0120*/  @P0 EXIT ;  /* 0x000000000000094d */ /* 0x000fea0003800000 */
[----:B------:R-:W0:Y:S01]  /*0130*/  LDCU.64 UR8, c[0x0][0x380] ;  /* 0x00007000ff0877ac */ /* 0x000e220008000a00 */
[----:B------:R-:W-:Y:S01]  /*0140*/  IMAD R2, R7, UR4, R0 ;  /* 0x0000000407027c24 */ /* 0x000fe2000f8e0200 */
[----:B------:R-:W-:-:S04]  /*0150*/  UIMAD UR5, UR4, UR4, URZ ;  /* 0x00000004040572a4 */ /* 0x000fc8000f8e02ff */
[--C-:B------:R-:W-:Y:S01]  /*0160*/  SHF.R.S32.HI R3, RZ, 0x1f, R2.reuse ;  /* 0x0000001fff037819 */ /* 0x100fe20000011402 */
[----:B------:R-:W1:Y:S02]  /*0170*/  LDCU.64 UR6, c[0x0][0x358] ;  /* 0x00006b00ff0677ac */ /* 0x000e640008000a00 */
[----:B------:R-:W-:-:S03]  /*0180*/  IMAD.WIDE.U32 R2, R5, UR5, R2 ;  /* 0x0000000505027c25 */ /* 0x000fc6000f8e0002 */
[----:B0-----:R-:W-:-:S04]  /*0190*/  LEA R4, P0, R2, UR8, 0x3 ;  /* 0x0000000802047c11 */ /* 0x001fc8000f8018ff */
[----:B------:R-:W-:-:S05]  /*01a0*/  LEA.HI.X R5, R2, UR9, R3, 0x3, P0 ;  /* 0x0000000902057c11 */ /* 0x000fca00080f1c03 */
[----:B-1----:R-:W2:Y:S01]  /*01b0*/  LDG.E.64 R2, desc[UR6][R4.64] ;  /* 0x0000000604027981 */ /* 0x002ea2000c1e1b00 */
[----:B------:R-:W-:Y:S01]  /*01c0*/  LOP3.LUT R0, R0, 0x1, R7, 0x48, !PT ;  /* 0x0000000100007812 */ /* 0x000fe200078e4807 */
[----:B------:R-:W-:-:S03]  /*01d0*/  IMAD.MOV.U32 R6, RZ, RZ, 0x3f800000 ;  /* 0x3f800000ff067424 */ /* 0x000fc600078e00ff */
[----:B------:R-:W-:-:S04]  /*01e0*/  ISETP.NE.U32.AND P0, PT, R0, 0x1, PT ;  /* 0x000000010000780c */ /* 0x000fc80003f05070 */
[----:B------:R-:W-:-:S05]  /*01f0*/  FSEL R0, -R6, 1, !P0 ;  /* 0x3f80000006007808 */ /* 0x000fca0004000100 */
[C---:B--2---:R-:W-:Y:S01]  /*0200*/  FMUL R2, R0.reuse, R2 ;  /* 0x0000000200027220 */ /* 0x044fe20000400000 */
[----:B------:R-:W-:-:S05]  /*0210*/  FMUL R3, R0, R3 ;  /* 0x0000000300037220 */ /* 0x000fca0000400000 */
[----:B------:R-:W-:Y:S01]  /*0220*/  STG.E.64 desc[UR6][R4.64], R2 ;  /* 0x0000000204007986 */ /* 0x000fe2000c101b06 */
[----:B------:R-:W-:Y:S05]  /*0230*/  EXIT ;  /* 0x000000000000794d */ /* 0x000fea0003800000 */
.L_x_17:
        /* <DEDUP_REMOVED lines=12> */
.L_x_288:


//--------------------- .text.c1dfftshift         --------------------------
	.section	.text.c1dfftshift,"ax",@progbits
	.align	128
        .global         c1dfftshift
        .type           c1dfftshift,@function
        .size           c1dfftshift,(.L_x_289 - c1dfftshift)
        .other          c1dfftshift,@"STO_CUDA_ENTRY STV_DEFAULT"
c1dfftshift:
.text.c1dfftshift:
[----:B------:R-:W-:Y:S01]  /*0000*/  LDC R1, c[0x0][0x37c] ;  /* 0x0000df00ff017b82 */ /* 0x000fe20000000800 */
[----:B------:R-:W0:Y:S01]  /*0010*/  S2R R7, SR_CTAID.Y ;  /* 0x0000000000077919 */ /* 0x000e220000002600 */
[----:B------:R-:W1:Y:S01]  /*0020*/  LDCU UR4, c[0x0][0x360] ;  /* 0x00006c00ff0477ac */ /* 0x000e620008000800 */
[----:B------:R-:W0:Y:S01]  /*0030*/  S2R R2, SR_TID.Y ;  /* 0x0000000000027919 */ /* 0x000e220000002200 */
[----:B------:R-:W0:Y:S01]  /*0040*/  LDCU UR5, c[0x0][0x364] ;  /* 0x00006c80ff0577ac */ /* 0x000e220008000800 */
[----:B------:R-:W1:Y:S01]  /*0050*/  S2R R0, SR_CTAID.X ;  /* 0x0000000000007919 */ /* 0x000e620000002500 */
[----:B------:R-:W2:Y:S01]  /*0060*/  LDCU.64 UR8, c[0x0][0x390] ;  /* 0x00007200ff0877ac */ /* 0x000ea20008000a00 */
[----:B------:R-:W1:Y:S01]  /*0070*/  S2R R3, SR_TID.X ;  /* 0x0000000000037919 */ /* 0x000e620000002100 */
[----:B------:R-:W3:Y:S01]  /*0080*/  LDCU UR6, c[0x0][0x368] ;  /* 0x00006d00ff0677ac */ /* 0x000ee20008000800 */
[----:B------:R-:W3:Y:S01]  /*0090*/  S2R R4, SR_CTAID.Z ;  /* 0x0000000000047919 */ /* 0x000ee20000002700 */
[----:B------:R-:W4:Y:S01]  /*00a0*/  LDCU UR7, c[0x0][0x38c] ;  /* 0x00007180ff0777ac */ /* 0x000f220008000800 */
[----:B------:R-:W3:Y:S01]  /*00b0*/  S2R R5, SR_TID.Z ;  /* 0x0000000000057919 */ /* 0x000ee20000002300 */
[----:B0-----:R-:W-:-:S05]  /*00c0*/  IMAD R7, R7, UR5, R2 ;  /* 0x0000000507077c24 */ /* 0x001fca000f8e0202 */
[----:B--2---:R-:W-:Y:S01]  /*00d0*/  ISETP.GE.AND P0, PT, R7, UR8, PT ;  /* 0x0000000807007c0c */ /* 0x004fe2000bf06270 */
[----:B-1----:R-:W-:-:S05]  /*00e0*/  IMAD R0, R0, UR4, R3 ;  /* 0x0000000400007c24 */ /* 0x002fca000f8e0203 */
[----:B----4-:R-:W-:Y:S01]  /*00f0*/  ISETP.GE.OR P0, PT, R0, UR7, P0 ;  /* 0x0000000700007c0c */ /* 0x010fe20008706670 */
[----:B---3--:R-:W-:-:S05]  /*0100*/  IMAD R2, R4, UR6, R5 ;  /* 0x0000000604027c24 */ /* 0x008fca000f8e0205 */
[----:B------:R-:W-:-:S13]  /*0110*/  ISETP.GE.OR P0, PT, R2, UR9, P0 ;  /* 0x0000000902007c0c */ /* 0x000fda0008706670 */
[----:B------:R-:W-:Y:S05]  /*0120*/  @P0 EXIT ;  /* 0x000000000000094d */ /* 0x000fea0003800000 */
[----:B------:R-:W0:Y:S01]  /*0130*/  LDC R10, c[0x0][0x388] ;  /* 0x0000e200ff0a7b82 */ /* 0x000e220000000800 */
[----:B------:R-:W-:Y:S02]  /*0140*/  UIMAD UR4, UR8, UR7, URZ ;  /* 0x00000007080472a4 */ /* 0x000fe4000f8e02ff */
[----:B------:R-:W-:Y:S01]  /*0150*/  IMAD R7, R7, UR7, R0 ;  /* 0x0000000707077c24 */ /* 0x000fe2000f8e0200 */
[----:B------:R-:W1:Y:S01]  /*0160*/  LDCU.64 UR10, c[0x0][0x380] ;  /* 0x00007000ff0a77ac */ /* 0x000e620008000a00 */
[----:B------:R-:W-:Y:S02]  /*0170*/  USHF.R.S32.HI UR5, URZ, 0x1f, UR4 ;  /* 0x0000001fff057899 */ /* 0x000fe40008011404 */
[----:B------:R-:W-:-:S04]  /*0180*/  IMAD.WIDE.U32 R4, R2, UR4, RZ ;  /* 0x0000000402047c25 */ /* 0x000fc8000f8e00ff */
[----:B------:R-:W-:-:S05]  /*0190*/  IMAD R3, R2, UR5, RZ ;  /* 0x0000000502037c24 */ /* 0x000fca000f8e02ff */
[----:B------:R-:W2:Y:S01]  /*01a0*/  LDCU.64 UR4, c[0x0][0x358] ;  /* 0x00006b00ff0477ac */ /* 0x000ea20008000a00 */
[----:B------:R-:W-:Y:S02]  /*01b0*/  IADD3 R3, PT, PT, R5, R3, RZ ;  /* 0x0000000305037210 */ /* 0x000fe40007ffe0ff */
[----:B-1----:R-:W-:Y:S02]  /*01c0*/  LEA R2, P1, R4, UR10, 0x3 ;  /* 0x0000000a04027c11 */ /* 0x002fe4000f8218ff */
[----:B0-----:R-:W-:Y:S02]  /*01d0*/  FSETP.NEU.AND P0, PT, R10, 1, PT ;  /* 0x3f8000000a00780b */ /* 0x001fe40003f0d000 */
[----:B------:R-:W-:-:S11]  /*01e0*/  LEA.HI.X R3, R4, UR11, R3, 0x3, P1 ;  /* 0x0000000b04037c11 */ /* 0x000fd600088f1c03 */
[----:B------:R-:W-:-:S05]  /*01f0*/  @!P0 IMAD.WIDE R4, R7, 0x8, R2 ;  /* 0x0000000807048825 */ /* 0x000fca00078e0202 */
[----:B--2---:R-:W2:Y:S01]  /*0200*/  @!P0 LDG.E.64 R8, desc[UR4][R4.64] ;  /* 0x0000000404088981 */ /* 0x004ea2000c1e1b00 */
[----:B------:R-:W-:Y:S02]  /*0210*/  LOP3.LUT R0, R0, 0x1, RZ, 0xc0, !PT ;  /* 0x0000000100007812 */ /* 0x000fe400078ec0ff */
[----:B------:R-:W-:Y:S02]  /*0220*/  MOV R6, 0xffffffff ;  /* 0xffffffff00067802 */ /* 0x000fe40000000f00 */
[----:B------:R-:W-:-:S04]  /*0230*/  ISETP.NE.U32.AND P1, PT, R0, 0x1, PT ;  /* 0x000000010000780c */ /* 0x000fc80003f25070 */
[----:B------:R-:W-:-:S04]  /*0240*/  SEL R0, R6, 0x1, !P1 ;  /* 0x0000000106007807 */ /* 0x000fc80004800000 */
[----:B------:R-:W-:-:S05]  /*0250*/  @!P0 I2FP.F32.S32 R6, R0 ;  /* 0x0000000000068245 */ /* 0x000fca0000201400 */
[-C--:B--2---:R-:W-:Y:S01]  /*0260*/  @!P0 FMUL R8, R8, R6.reuse ;  /* 0x0000000608088220 */ /* 0x084fe20000400000 */
[----:B------:R-:W-:-:S05]  /*0270*/  @!P0 FMUL R9, R9, R6 ;  /* 0x0000000609098220 */ /* 0x000fca0000400000 */
[----:B------:R0:W-:Y:S01]  /*0280*/  @!P0 STG.E.64 desc[UR4][R4.64], R8 ;  /* 0x0000000804008986 */ /* 0x0001e2000c101b04 */
[----:B------:R-:W-:Y:S05]  /*0290*/  @!P0 EXIT ;  /* 0x000000000000894d */ /* 0x000fea0003800000 */
[----:B------:R-:W-:-:S05]  /*02a0*/  IMAD.WIDE R2, R7, 0x8, R2 ;  /* 0x0000000807027825 */ /* 0x000fca00078e0202 */
[----:B0-----:R-:W2:Y:S01]  /*02b0*/  LDG.E.64 R4, desc[UR4][R2.64] ;  /* 0x0000000402047981 */ /* 0x001ea2000c1e1b00 */
[----:B------:R-:W-:Y:S01]  /*02c0*/  I2FP.F32.S32 R6, R0 ;  /* 0x0000000000067245 */ /* 0x000fe20000201400 */
[C---:B--2---:R-:W-:Y:S01]  /*02d0*/  FMUL R0, R10.reuse, R4 ;  /* 0x000000040a007220 */ /* 0x044fe20000400000 */
[----:B------:R-:W-:-:S03]  /*02e0*/  FMUL R5, R10, R5 ;  /* 0x000000050a057220 */ /* 0x000fc60000400000 */
[C---:B------:R-:W-:Y:S01]  /*02f0*/  FMUL R4, R6.reuse, R0 ;  /* 0x0000000006047220 */ /* 0x040fe20000400000 */
[----:B------:R-:W-:-:S05]  /*0300*/  FMUL R5, R6, R5 ;  /* 0x0000000506057220 */ /* 0x000fca0000400000 */
[----:B------:R-:W-:Y:S01]  /*0310*/  STG.E.64 desc[UR4][R2.64], R4 ;  /* 0x0000000402007986 */ /* 0x000fe2000c101b04 */
[----:B------:R-:W-:Y:S05]  /*0320*/  EXIT ;  /* 0x000000000000794d */ /* 0x000fea0003800000 */
.L_x_18:
        /* <DEDUP_REMOVED lines=13> */
.L_x_289:


//--------------------- .text.r2c_c1dfftshift     --------------------------
	.section	.text.r2c_c1dfftshift,"ax",@progbits
	.align	128
        .global         r2c_c1dfftshift
        .type           r2c_c1dfftshift,@function
        .size           r2c_c1dfftshift,(.L_x_290 - r2c_c1dfftshift)
        .other          r2c_c1dfftshift,@"STO_CUDA_ENTRY STV_DEFAULT"
r2c_c1dfftshift:
.text.r2c_c1dfftshift:
[----:B------:R-:W-:Y:S01]  /*0000*/  LDC R1, c[0x0][0x37c] ;  /* 0x0000df00ff017b82 */ /* 0x000fe20000000800 */
[----:B------:R-:W0:Y:S01]  /*0010*/  S2R R3, SR_CTAID.Y ;  /* 0x0000000000037919 */ /* 0x000e220000002600 */
[----:B------:R-:W1:Y:S06]  /*0020*/  LDCU UR4, c[0x0][0x360] ;  /* 0x00006c00ff0477ac */ /* 0x000e6c0008000800 */
[----:B------:R-:W2:Y:S01]  /*0030*/  LDC R6, c[0x0][0x398] ;  /* 0x0000e600ff067b82 */ /* 0x000ea20000000800 */
[----:B------:R-:W0:Y:S01]  /*0040*/  S2R R2, SR_TID.Y ;  /* 0x0000000000027919 */ /* 0x000e220000002200 */
[----:B------:R-:W0:Y:S01]  /*0050*/  LDCU UR5, c[0x0][0x364] ;  /* 0x00006c80ff0577ac */ /* 0x000e220008000800 */
[----:B------:R-:W1:Y:S01]  /*0060*/  S2R R0, SR_CTAID.X ;  /* 0x0000000000007919 */ /* 0x000e620000002500 */
[----:B------:R-:W3:Y:S01]  /*0070*/  LDCU.64 UR8, c[0x0][0x390] ;  /* 0x00007200ff0877ac */ /* 0x000ee20008000a00 */
[----:B------:R-:W1:Y:S01]  /*0080*/  S2R R5, SR_TID.X ;  /* 0x0000000000057919 */ /* 0x000e620000002100 */
[----:B------:R-:W4:Y:S01]  /*0090*/  LDCU UR6, c[0x0][0x368] ;  /* 0x00006d00ff0677ac */ /* 0x000f220008000800 */
[----:B------:R-:W4:Y:S01]  /*00a0*/  S2R R4, SR_CTAID.Z ;  /* 0x0000000000047919 */ /* 0x000f220000002700 */
[----:B------:R-:W4:Y:S01]  /*00b0*/  S2R R7, SR_TID.Z ;  /* 0x0000000000077919 */ /* 0x000f220000002300 */
[----:B0-----:R-:W-:-:S05]  /*00c0*/  IMAD R3, R3, UR5, R2 ;  /* 0x0000000503037c24 */ /* 0x001fca000f8e0202 */
[----:B---3--:R-:W-:Y:S01]  /*00d0*/  ISETP.GE.AND P0, PT, R3, UR9, PT ;  /* 0x0000000903007c0c */ /* 0x008fe2000bf06270 */
[----:B-1----:R-:W-:-:S05]  /*00e0*/  IMAD R0, R0, UR4, R5 ;  /* 0x0000000400007c24 */ /* 0x002fca000f8e0205 */
[----:B------:R-:W-:Y:S01]  /*00f0*/  ISETP.GE.OR P0, PT, R0, UR8, P0 ;  /* 0x0000000800007c0c */ /* 0x000fe20008706670 */
[----:B----4-:R-:W-:-:S05]  /*0100*/  IMAD R5, R4, UR6, R7 ;  /* 0x0000000604057c24 */ /* 0x010fca000f8e0207 */
[----:B--2---:R-:W-:-:S13]  /*0110*/  ISETP.GE.OR P0, PT, R5, R6, P0 ;  /* 0x000000060500720c */ /* 0x004fda0000706670 */
[----:B------:R-:W-:Y:S05]  /*0120*/  @P0 EXIT ;  /* 0x000000000000094d */ /* 0x000fea0003800000 */
[----:B------:R-:W0:Y:S01]  /*0130*/  LDCU.128 UR12, c[0x0][0x380] ;  /* 0x00007000ff0c77ac */ /* 0x000e220008000c00 */
[----:B------:R-:W-:Y:S01]  /*0140*/  IMAD R2, R3, UR8, R0 ;  /* 0x0000000803027c24 */ /* 0x000fe2000f8e0200 */
[----:B------:R-:W-:-:S04]  /*0150*/  UIMAD UR4, UR9, UR8, URZ ;  /* 0x00000008090472a4 */ /* 0x000fc8000f8e02ff */
[--C-:B------:R-:W-:Y:S01]  /*0160*/  SHF.R.S32.HI R3, RZ, 0x1f, R2.reuse ;  /* 0x0000001fff037819 */ /* 0x100fe20000011402 */
[----:B------:R-:W1:Y:S01]  /*0170*/  LDCU.64 UR6, c[0x0][0x358] ;  /* 0x00006b00ff0677ac */ /* 0x000e620008000a00 */
[----:B------:R-:W-:Y:S02]  /*0180*/  USHF.R.S32.HI UR5, URZ, 0x1f, UR4 ;  /* 0x0000001fff057899 */ /* 0x000fe40008011404 */
[----:B------:R-:W-:-:S04]  /*0190*/  IMAD.WIDE.U32 R2, R5, UR4, R2 ;  /* 0x0000000405027c25 */ /* 0x000fc8000f8e0002 */
[----:B------:R-:W-:Y:S01]  /*01a0*/  IMAD R7, R5, UR5, RZ ;  /* 0x0000000505077c24 */ /* 0x000fe2000f8e02ff */
[----:B0-----:R-:W-:-:S03]  /*01b0*/  LEA R4, P0, R2, UR12, 0x2 ;  /* 0x0000000c02047c11 */ /* 0x001fc6000f8010ff */
[----:B------:R-:W-:-:S05]  /*01c0*/  IMAD.IADD R7, R3, 0x1, R7 ;  /* 0x0000000103077824 */ /* 0x000fca00078e0207 */
[----:B------:R-:W-:-:S05]  /*01d0*/  LEA.HI.X R5, R2, UR13, R7, 0x2, P0 ;  /* 0x0000000d02057c11 */ /* 0x000fca00080f1407 */
[----:B-1----:R-:W2:Y:S01]  /*01e0*/  LDG.E R3, desc[UR6][R4.64] ;  /* 0x0000000604037981 */ /* 0x002ea2000c1e1900 */
[----:B------:R-:W-:Y:S01]  /*01f0*/  LOP3.LUT R0, R0, 0x1, RZ, 0xc0, !PT ;  /* 0x0000000100007812 */ /* 0x000fe200078ec0ff */
[----:B------:R-:W-:Y:S02]  /*0200*/  IMAD.MOV.U32 R10, RZ, RZ, -0x1 ;  /* 0xffffffffff0a7424 */ /* 0x000fe400078e00ff */
[----:B------:R-:W-:Y:S01]  /*0210*/  IMAD.WIDE.U32 R8, R6, UR4, RZ ;  /* 0x0000000406087c25 */ /* 0x000fe2000f8e00ff */
[----:B------:R-:W-:-:S03]  /*0220*/  ISETP.NE.U32.AND P0, PT, R0, 0x1, PT ;  /* 0x000000010000780c */ /* 0x000fc60003f05070 */
[----:B------:R-:W-:Y:S01]  /*0230*/  IMAD R11, R6, UR5, RZ ;  /* 0x00000005060b7c24 */ /* 0x000fe2000f8e02ff */
[----:B------:R-:W-:Y:S02]  /*0240*/  SEL R0, R10, 0x1, !P0 ;  /* 0x000000010a007807 */ /* 0x000fe40004000000 */
[----:B------:R-:W-:Y:S01]  /*0250*/  LEA R6, P0, R2, UR14, 0x3 ;  /* 0x0000000e02067c11 */ /* 0x000fe2000f8018ff */
[----:B------:R-:W-:Y:S01]  /*0260*/  IMAD.IADD R9, R9, 0x1, R11 ;  /* 0x0000000109097824 */ /* 0x000fe200078e020b */
[----:B------:R-:W-:Y:S02]  /*0270*/  I2FP.F32.S32 R0, R0 ;  /* 0x0000000000007245 */ /* 0x000fe40000201400 */
[----:B------:R-:W-:Y:S02]  /*0280*/  LEA R10, P1, R8, R4, 0x2 ;  /* 0x00000004080a7211 */ /* 0x000fe400078210ff */
[----:B------:R-:W-:Y:S02]  /*0290*/  LEA.HI.X R7, R2, UR15, R7, 0x3, P0 ;  /* 0x0000000f02077c11 */ /* 0x000fe400080f1c07 */
[----:B------:R-:W-:Y:S01]  /*02a0*/  LEA.HI.X R11, R8, R5, R9, 0x2, P1 ;  /* 0x00000005080b7211 */ /* 0x000fe200008f1409 */
[----:B--2---:R-:W-:-:S05]  /*02b0*/  FMUL R3, R3, R0 ;  /* 0x0000000003037220 */ /* 0x004fca0000400000 */
[----:B------:R-:W-:Y:S04]  /*02c0*/  STG.E desc[UR6][R6.64], R3 ;  /* 0x0000000306007986 */ /* 0x000fe8000c101906 */
[----:B------:R-:W2:Y:S02]  /*02d0*/  LDG.E R11, desc[UR6][R10.64] ;  /* 0x000000060a0b7981 */ /* 0x000ea4000c1e1900 */
[----:B--2---:R-:W-:-:S05]  /*02e0*/  FMUL R5, R0, R11 ;  /* 0x0000000b00057220 */ /* 0x004fca0000400000 */
[----:B------:R-:W-:Y:S01]  /*02f0*/  STG.E desc[UR6][R6.64+0x4], R5 ;  /* 0x0000040506007986 */ /* 0x000fe2000c101906 */
[----:B------:R-:W-:Y:S05]  /*0300*/  EXIT ;  /* 0x000000000000794d */ /* 0x000fea0003800000 */
.L_x_19:
        /* <DEDUP_REMOVED lines=15> */
.L_x_290:


//--------------------- .text.wrap_kernel         --------------------------
	.section	.text.wrap_kernel,"ax",@progbits
	.align	128
        .global         wrap_kernel
        .type           wrap_kernel,@function
        .size           wrap_kernel,(.L_x_291 - wrap_kernel)
        .other          wrap_kernel,@"STO_CUDA_ENTRY STV_DEFAULT"
wrap_kernel:
.text.wrap_kernel:
[----:B------:R-:W-:Y:S01]  /*0000*/  LDC R1, c[0x0][0x37c] ;  /* 0x0000df00ff017b82 */ /* 0x000fe20000000800 */
[----:B------:R-:W0:Y:S07]  /*0010*/  S2R R11, SR_CTAID.X ;  /* 0x00000000000b7919 */ /* 0x000e2e0000002500 */
[----:B------:R-:W1:Y:S01]  /*0020*/  LDC.64 R4, c[0x0][0x388] ;  /* 0x0000e200ff047b82 */ /* 0x000e620000000a00 */
[----:B------:R-:W0:Y:S01]  /*0030*/  LDCU UR4, c[0x0][0x360] ;  /* 0x00006c00ff0477ac */ /* 0x000e220008000800 */
[----:B------:R-:W0:Y:S01]  /*0040*/  S2R R0, SR_TID.X ;  /* 0x0000000000007919 */ /* 0x000e220000002100 */
[----:B------:R-:W2:Y:S01]  /*0050*/  LDCU UR5, c[0x0][0x364] ;  /* 0x00006c80ff0577ac */ /* 0x000ea20008000800 */
[----:B------:R-:W2:Y:S04]  /*0060*/  S2R R10, SR_CTAID.Y ;  /* 0x00000000000a7919 */ /* 0x000ea80000002600 */
[----:B------:R-:W3:Y:S01]  /*0070*/  LDC R7, c[0x0][0x390] ;  /* 0x0000e400ff077b82 */ /* 0x000ee20000000800 */
[----:B------:R-:W4:Y:S01]  /*0080*/  LDCU UR6, c[0x0][0x368] ;  /* 0x00006d00ff0677ac */ /* 0x000f220008000800 */
[----:B------:R-:W2:Y:S01]  /*0090*/  S2R R3, SR_TID.Y ;  /* 0x0000000000037919 */ /* 0x000ea20000002200 */
[----:B------:R-:W4:Y:S01]  /*00a0*/  S2R R9, SR_CTAID.Z ;  /* 0x0000000000097919 */ /* 0x000f220000002700 */
[----:B------:R-:W4:Y:S01]  /*00b0*/  S2R R2, SR_TID.Z ;  /* 0x0000000000027919 */ /* 0x000f220000002300 */
[----:B-1----:R-:W-:-:S02]  /*00c0*/  IMAD.SHL.U32 R6, R4, 0x2, RZ ;  /* 0x0000000204067824 */ /* 0x002fc400078e00ff */
[----:B0-----:R-:W-:Y:S02]  /*00d0*/  IMAD R11, R11, UR4, R0 ;  /* 0x000000040b0b7c24 */ /* 0x001fe4000f8e0200 */
[----:B---3--:R-:W-:Y:S02]  /*00e0*/  IMAD R0, R7, 0x2, R6 ;  /* 0x0000000207007824 */ /* 0x008fe400078e0206 */
[----:B--2---:R-:W-:-:S05]  /*00f0*/  IMAD R10, R10, UR5, R3 ;  /* 0x000000050a0a7c24 */ /* 0x004fca000f8e0203 */
[----:B------:R-:W-:Y:S01]  /*0100*/  VIMNMX R3, PT, PT, R11, R10, !PT ;  /* 0x0000000a0b037248 */ /* 0x000fe20007fe0100 */
[----:B----4-:R-:W-:-:S03]  /*0110*/  IMAD R9, R9, UR6, R2 ;  /* 0x0000000609097c24 */ /* 0x010fc6000f8e0202 */
[----:B------:R-:W-:-:S04]  /*0120*/  ISETP.GE.AND P0, PT, R3, R0, PT ;  /* 0x000000000300720c */ /* 0x000fc80003f06270 */
[----:B------:R-:W-:-:S13]  /*0130*/  ISETP.GE.OR P0, PT, R9, R5, P0 ;  /* 0x000000050900720c */ /* 0x000fda0000706670 */
[----:B------:R-:W-:Y:S05]  /*0140*/  @P0 EXIT ;  /* 0x000000000000094d */ /* 0x000fea0003800000 */
[-C--:B------:R-:W-:Y:S02]  /*0150*/  IADD3 R2, PT, PT, R0, -R7.reuse, RZ ;  /* 0x8000000700027210 */ /* 0x080fe40007ffe0ff */
[----:B------:R-:W-:Y:S02]  /*0160*/  VIMNMX R4, PT, PT, R11, R10, PT ;  /* 0x0000000a0b047248 */ /* 0x000fe40003fe0100 */
[----:B------:R-:W-:Y:S02]  /*0170*/  ISETP.LT.AND P1, PT, R3, R2, PT ;  /* 0x000000020300720c */ /* 0x000fe40003f21270 */
[----:B------:R-:W-:-:S13]  /*0180*/  ISETP.GE.AND P0, PT, R4, R7, PT ;  /* 0x000000070400720c */ /* 0x000fda0003f06270 */
[----:B------:R-:W-:Y:S05]  /*0190*/  @P0 EXIT P1 ;  /* 0x000000000000094d */ /* 0x000fea0000800000 */
[----:B------:R-:W0:Y:S01]  /*01a0*/  LDC.64 R4, c[0x0][0x380] ;  /* 0x0000e000ff047b82 */ /* 0x000e220000000a00 */
[----:B------:R-:W1:Y:S01]  /*01b0*/  LDCU.64 UR4, c[0x0][0x358] ;  /* 0x00006b00ff0477ac */ /* 0x000e620008000a00 */
[-C--:B------:R-:W-:Y:S02]  /*01c0*/  IMAD R9, R9, R0.reuse, RZ ;  /* 0x0000000009097224 */ /* 0x080fe400078e02ff */
[----:B------:R-:W-:-:S04]  /*01d0*/  IMAD R2, R10, R0, R11 ;  /* 0x000000000a027224 */ /* 0x000fc800078e020b */
[----:B------:R-:W-:-:S04]  /*01e0*/  IMAD R3, R0, R9, R2 ;  /* 0x0000000900037224 */ /* 0x000fc800078e0202 */
[----:B0-----:R-:W-:-:S05]  /*01f0*/  IMAD.WIDE R2, R3, 0x8, R4 ;  /* 0x0000000803027825 */ /* 0x001fca00078e0204 */
[----:B-1----:R-:W2:Y:S01]  /*0200*/  LDG.E R8, desc[UR4][R2.64] ;  /* 0x0000000402087981 */ /* 0x002ea2000c1e1900 */
[-C--:B------:R-:W-:Y:S01]  /*0210*/  IABS R14, R6.reuse ;  /* 0x00000006000e7213 */ /* 0x080fe20000000000 */
[----:B------:R-:W-:Y:S01]  /*0220*/  IMAD R9, R0, R9, R7 ;  /* 0x0000000900097224 */ /* 0x000fe200078e0207 */
[CC--:B------:R-:W-:Y:S02]  /*0230*/  IADD3 R10, PT, PT, R6.reuse, -R7.reuse, R10 ;  /* 0x80000007060a7210 */ /* 0x0c0fe40007ffe00a */
[----:B------:R-:W0:Y:S01]  /*0240*/  I2F.RP R15, R14 ;  /* 0x0000000e000f7306 */ /* 0x000e220000209400 */
[----:B------:R-:W-:Y:S02]  /*0250*/  IABS R18, R6 ;  /* 0x0000000600127213 */ /* 0x000fe40000000000 */
[----:B------:R-:W-:Y:S02]  /*0260*/  IABS R19, R10 ;  /* 0x0000000a00137213 */ /* 0x000fe40000000000 */
[----:B------:R-:W-:-:S04]  /*0270*/  IADD3 R11, PT, PT, R6, -R7, R11 ;  /* 0x80000007060b7210 */ /* 0x000fc80007ffe00b */
[----:B------:R-:W-:Y:S01]  /*0280*/  IABS R16, R11 ;  /* 0x0000000b00107213 */ /* 0x000fe20000000000 */
[----:B0-----:R-:W0:Y:S02]  /*0290*/  MUFU.RCP R15, R15 ;  /* 0x0000000f000f7308 */ /* 0x001e240000001000 */
[----:B0-----:R-:W-:-:S06]  /*02a0*/  VIADD R12, R15, 0xffffffe ;  /* 0x0ffffffe0f0c7836 */ /* 0x001fcc0000000000 */
[----:B------:R0:W1:Y:S02]  /*02b0*/  F2I.FTZ.U32.TRUNC.NTZ R13, R12 ;  /* 0x0000000c000d7305 */ /* 0x000064000021f000 */
[----:B0-----:R-:W-:Y:S02]  /*02c0*/  HFMA2 R12, -RZ, RZ, 0, 0 ;  /* 0x00000000ff0c7431 */ /* 0x001fe400000001ff */
[----:B-1----:R-:W-:-:S04]  /*02d0*/  IMAD.MOV R17, RZ, RZ, -R13 ;  /* 0x000000ffff117224 */ /* 0x002fc800078e0a0d */
[----:B------:R-:W-:-:S04]  /*02e0*/  IMAD R17, R17, R14, RZ ;  /* 0x0000000e11117224 */ /* 0x000fc800078e02ff */
[----:B------:R-:W-:-:S04]  /*02f0*/  IMAD.HI.U32 R13, R13, R17, R12 ;  /* 0x000000110d0d7227 */ /* 0x000fc800078e000c */
[----:B------:R-:W-:Y:S02]  /*0300*/  IMAD.MOV R17, RZ, RZ, -R18 ;  /* 0x000000ffff117224 */ /* 0x000fe400078e0a12 */
[----:B------:R-:W-:-:S04]  /*0310*/  IMAD.MOV.U32 R18, RZ, RZ, R19 ;  /* 0x000000ffff127224 */ /* 0x000fc800078e0013 */
[----:B------:R-:W-:-:S04]  /*0320*/  IMAD.HI.U32 R12, R13, R18, RZ ;  /* 0x000000120d0c7227 */ /* 0x000fc800078e00ff */
[----:B------:R-:W-:-:S04]  /*0330*/  IMAD.HI.U32 R13, R13, R16, RZ ;  /* 0x000000100d0d7227 */ /* 0x000fc800078e00ff */
[-C--:B------:R-:W-:Y:S02]  /*0340*/  IMAD R15, R12, R17.reuse, R18 ;  /* 0x000000110c0f7224 */ /* 0x080fe400078e0212 */
[----:B------:R-:W-:-:S03]  /*0350*/  IMAD R13, R13, R17, R16 ;  /* 0x000000110d0d7224 */ /* 0x000fc600078e0210 */
[C---:B------:R-:W-:Y:S02]  /*0360*/  ISETP.GT.U32.AND P1, PT, R14.reuse, R15, PT ;  /* 0x0000000f0e00720c */ /* 0x040fe40003f24070 */
[----:B------:R-:W-:-:S11]  /*0370*/  ISETP.GT.U32.AND P0, PT, R14, R13, PT ;  /* 0x0000000d0e00720c */ /* 0x000fd60003f04070 */
[----:B------:R-:W-:Y:S02]  /*0380*/  @!P1 IADD3 R15, PT, PT, R15, -R14, RZ ;  /* 0x8000000e0f0f9210 */ /* 0x000fe40007ffe0ff */
[----:B------:R-:W-:Y:S01]  /*0390*/  @!P0 IMAD.IADD R13, R13, 0x1, -R14 ;  /* 0x000000010d0d8824 */ /* 0x000fe200078e0a0e */
[----:B------:R-:W-:Y:S02]  /*03a0*/  ISETP.GE.AND P0, PT, R10, RZ, PT ;  /* 0x000000ff0a00720c */ /* 0x000fe40003f06270 */
[C---:B------:R-:W-:Y:S02]  /*03b0*/  ISETP.GT.U32.AND P3, PT, R14.reuse, R15, PT ;  /* 0x0000000f0e00720c */ /* 0x040fe40003f64070 */
[----:B------:R-:W-:Y:S02]  /*03c0*/  ISETP.GT.U32.AND P2, PT, R14, R13, PT ;  /* 0x0000000d0e00720c */ /* 0x000fe40003f44070 */
[----:B------:R-:W-:-:S09]  /*03d0*/  ISETP.GE.AND P1, PT, R11, RZ, PT ;  /* 0x000000ff0b00720c */ /* 0x000fd20003f26270 */
[----:B------:R-:W-:Y:S02]  /*03e0*/  @!P3 IMAD.IADD R15, R15, 0x1, -R14 ;  /* 0x000000010f0fb824 */ /* 0x000fe400078e0a0e */
[----:B------:R-:W-:Y:S02]  /*03f0*/  @!P2 IADD3 R13, PT, PT, R13, -R14, RZ ;  /* 0x8000000e0d0da210 */ /* 0x000fe40007ffe0ff */
[----:B------:R-:W-:Y:S01]  /*0400*/  ISETP.NE.AND P2, PT, R6, RZ, PT ;  /* 0x000000ff0600720c */ /* 0x000fe20003f45270 */
[----:B------:R-:W-:Y:S01]  /*0410*/  @!P0 IMAD.MOV R15, RZ, RZ, -R15 ;  /* 0x000000ffff0f8224 */ /* 0x000fe200078e0a0f */
[----:B------:R-:W-:Y:S02]  /*0420*/  LOP3.LUT R6, RZ, R6, RZ, 0x33, !PT ;  /* 0x00000006ff067212 */ /* 0x000fe400078e33ff */
[----:B------:R-:W-:Y:S02]  /*0430*/  @!P1 IADD3 R13, PT, PT, -R13, RZ, RZ ;  /* 0x000000ff0d0d9210 */ /* 0x000fe40007ffe1ff */
[----:B------:R-:W-:-:S02]  /*0440*/  SEL R10, R6, R15, !P2 ;  /* 0x0000000f060a7207 */ /* 0x000fc40005000000 */
[----:B------:R-:W-:-:S03]  /*0450*/  SEL R6, R6, R13, !P2 ;  /* 0x0000000d06067207 */ /* 0x000fc60005000000 */
[----:B------:R-:W-:Y:S01]  /*0460*/  IMAD.IADD R7, R10, 0x1, R7 ;  /* 0x000000010a077824 */ /* 0x000fe200078e0207 */
[----:B------:R-:W-:-:S05]  /*0470*/  IADD3 R9, PT, PT, R6, R9, RZ ;  /* 0x0000000906097210 */ /* 0x000fca0007ffe0ff */
[----:B------:R-:W-:-:S04]  /*0480*/  IMAD R7, R0, R7, R9 ;  /* 0x0000000700077224 */ /* 0x000fc800078e0209 */
[----:B------:R-:W-:-:S05]  /*0490*/  IMAD.WIDE R4, R7, 0x8, R4 ;  /* 0x0000000807047825 */ /* 0x000fca00078e0204 */
[----:B--2---:R-:W-:Y:S04]  /*04a0*/  REDG.E.ADD.F32.FTZ.RN.STRONG.GPU desc[UR4][R4.64], R8 ;  /* 0x00000008040079a6 */ /* 0x004fe8000c12f304 */
[----:B------:R-:W2:Y:S04]  /*04b0*/  LDG.E R3, desc[UR4][R2.64+0x4] ;  /* 0x0000040402037981 */ /* 0x000ea8000c1e1900 */
[----:B--2---:R-:W-:Y:S01]  /*04c0*/  REDG.E.ADD.F32.FTZ.RN.STRONG.GPU desc[UR4][R4.64+0x4], R3 ;  /* 0x00000403040079a6 */ /* 0x004fe2000c12f304 */
[----:B------:R-:W-:Y:S05]  /*04d0*/  EXIT ;  /* 0x000000000000794d */ /* 0x000fea0003800000 */
.L_x_20:
        /* <DEDUP_REMOVED lines=10> */
.L_x_291:


//--------------------- .text.gather_kernel_center --------------------------
	.section	.text.gather_kernel_center,"ax",@progbits
	.align	128
        .global         gather_kernel_center
        .type           gather_kernel_center,@function
        .size           gather_kernel_center,(.L_x_278 - gather_kernel_center)
        .other          gather_kernel_center,@"STO_CUDA_ENTRY STV_DEFAULT"
gather_kernel_center:
.text.gather_kernel_center:
        /* <DEDUP_REMOVED lines=10> */
[----:B------:R-:W4:Y:S01]  /*00a0*/  LDCU.64 UR8, c[0x0][0x3b8] ;  /* 0x00007700ff0877ac */ /* 0x000f220008000a00 */
[----:B------:R-:W2:Y:S01]  /*00b0*/  S2R R2, SR_TID.Z ;  /* 0x0000000000027919 */ /* 0x000ea20000002300 */
[----:B0-----:R-:W-:Y:S01]  /*00c0*/  IMAD R18, R18, UR4, R3 ;  /* 0x0000000412127c24 */ /* 0x001fe2000f8e0203 */
[----:B----4-:R-:W-:-:S04]  /*00d0*/  ULEA.HI UR4, UR8, UR8, URZ, 0x1 ;  /* 0x0000000808047291 */ /* 0x010fc8000f8f08ff */
[----:B------:R-:W-:Y:S01]  /*00e0*/  USHF.R.S32.HI UR4, URZ, 0x1, UR4 ;  /* 0x00000001ff047899 */ /* 0x000fe20008011404 */
[----:B-1----:R-:W-:-:S05]  /*00f0*/  IMAD R17, R17, UR5, R0 ;  /* 0x0000000511117c24 */ /* 0x002fca000f8e0200 */
[----:B------:R-:W-:Y:S01]  /*0100*/  IMAD R4, RZ, RZ, -UR4 ;  /* 0x80000004ff047e24 */ /* 0x000fe2000f8e02ff */
[----:B------:R-:W-:Y:S01]  /*0110*/  VIMNMX R0, PT, PT, R18, R17, !PT ;  /* 0x0000001112007248 */ /* 0x000fe20007fe0100 */
[----:B--2---:R-:W-:-:S03]  /*0120*/  IMAD R19, R19, UR6, R2 ;  /* 0x0000000613137c24 */ /* 0x004fc6000f8e0202 */
[----:B------:R-:W-:Y:S02]  /*0130*/  VIADDMNMX R4, R4, UR9, RZ, !PT ;  /* 0x0000000904047c46 */ /* 0x000fe4000f8001ff */
[----:B---3--:R-:W-:-:S04]  /*0140*/  ISETP.GE.AND P0, PT, R19, UR7, PT ;  /* 0x0000000713007c0c */ /* 0x008fc8000bf06270 */
[----:B------:R-:W-:-:S13]  /*0150*/  ISETP.GE.OR P0, PT, R0, UR8, P0 ;  /* 0x0000000800007c0c */ /* 0x000fda0008706670 */
[----:B------:R-:W-:Y:S05]  /*0160*/  @P0 EXIT ;  /* 0x000000000000094d */ /* 0x000fea0003800000 */
[----:B------:R-:W0:Y:S01]  /*0170*/  LDCU UR7, c[0x0][0x3b0] ;  /* 0x00007600ff0777ac */ /* 0x000e220008000800 */
[C---:B------:R-:W-:Y:S01]  /*0180*/  IMAD R2, R17.reuse, UR8, R18 ;  /* 0x0000000811027c24 */ /* 0x040fe2000f8e0212 */
[----:B------:R-:W-:Y:S01]  /*0190*/  IADD3 R17, PT, PT, R17, R4, RZ ;  /* 0x0000000411117210 */ /* 0x000fe20007ffe0ff */
[----:B------:R-:W-:Y:S01]  /*01a0*/  IMAD.IADD R18, R18, 0x1, R4 ;  /* 0x0000000112127824 */ /* 0x000fe200078e0204 */
[----:B------:R-:W-:Y:S01]  /*01b0*/  USHF.L.U32 UR4, UR9, 0x1, URZ ;  /* 0x0000000109047899 */ /* 0x000fe200080006ff */
[----:B------:R-:W1:Y:S03]  /*01c0*/  LDCU UR6, c[0x0][0x398] ;  /* 0x00007300ff0677ac */ /* 0x000e660008000800 */
[----:B------:R-:W-:Y:S01]  /*01d0*/  UIMAD UR5, UR4, UR4, URZ ;  /* 0x00000004040572a4 */ /* 0x000fe2000f8e02ff */
[----:B------:R-:W2:Y:S05]  /*01e0*/  LDCU.64 UR10, c[0x0][0x390] ;  /* 0x00007200ff0a77ac */ /* 0x000eaa0008000a00 */
[----:B------:R-:W-:-:S02]  /*01f0*/  I2FP.F32.U32 R5, UR5 ;  /* 0x0000000500057c45 */ /* 0x000fc40008201000 */
[----:B0-----:R-:W-:Y:S02]  /*0200*/  I2FP.F32.S32 R0, UR7 ;  /* 0x0000000700007c45 */ /* 0x001fe40008201400 */
[----:B------:R-:W0:Y:S03]  /*0210*/  MUFU.RCP R6, R5 ;  /* 0x0000000500067308 */ /* 0x000e260000001000 */
[----:B------:R-:W-:-:S04]  /*0220*/  FADD R0, R0, 0.5 ;  /* 0x3f00000000007421 */ /* 0x000fc80000000000 */
[----:B------:R-:W-:-:S04]  /*0230*/  FADD R3, R0, R0 ;  /* 0x0000000000037221 */ /* 0x000fc80000000000 */
[----:B------:R-:W-:Y:S01]  /*0240*/  FMUL R0, R0, R3 ;  /* 0x0000000300007220 */ /* 0x000fe20000400000 */
[----:B-1----:R-:W-:-:S03]  /*0250*/  IMAD.WIDE R2, R2, UR6, RZ ;  /* 0x0000000602027c25 */ /* 0x002fc6000f8e02ff */
[----:B------:R-:W1:Y:S01]  /*0260*/  FCHK P0, R0, R5 ;  /* 0x0000000500007302 */ /* 0x000e620000000000 */
[----:B0-----:R-:W-:-:S04]  /*0270*/  FFMA R7, -R5, R6, 1 ;  /* 0x3f80000005077423 */ /* 0x001fc80000000106 */
[----:B------:R-:W-:Y:S01]  /*0280*/  FFMA R9, R6, R7, R6 ;  /* 0x0000000706097223 */ /* 0x000fe20000000006 */
[----:B--2---:R-:W-:-:S03]  /*0290*/  LEA R6, P1, R2, UR10, 0x1 ;  /* 0x0000000a02067c11 */ /* 0x004fc6000f8208ff */
[----:B------:R-:W-:Y:S01]  /*02a0*/  FFMA R16, R0, R9, RZ ;  /* 0x0000000900107223 */ /* 0x000fe200000000ff */
[----:B------:R-:W-:-:S03]  /*02b0*/  LEA.HI.X R7, R2, UR11, R3, 0x1, P1 ;  /* 0x0000000b02077c11 */ /* 0x000fc600088f0c03 */
[----:B------:R-:W-:-:S04]  /*02c0*/  FFMA R8, -R5, R16, R0 ;  /* 0x0000001005087223 */ /* 0x000fc80000000100 */
[----:B------:R-:W-:Y:S01]  /*02d0*/  FFMA R16, R9, R8, R16 ;  /* 0x0000000809107223 */ /* 0x000fe20000000010 */
[----:B-1----:R-:W-:Y:S06]  /*02e0*/  @!P0 BRA `(.L_x_21) ;  /* 0x0000000000108947 */ /* 0x002fec0003800000 */
[----:B------:R-:W-:Y:S01]  /*02f0*/  IMAD.MOV.U32 R3, RZ, RZ, R5 ;  /* 0x000000ffff037224 */ /* 0x000fe200078e0005 */
[----:B------:R-:W-:-:S07]  /*0300*/  MOV R22, 0x320 ;  /* 0x0000032000167802 */ /* 0x000fce0000000f00 */
[----:B------:R-:W-:Y:S05]  /*0310*/  CALL.REL.NOINC `($__internal_3_$__cuda_sm3x_div_rn_noftz_f32_slowpath) ;  /* 0x0000002000087944 */ /* 0x000fea0003c00000 */
[----:B------:R-:W-:-:S07]  /*0320*/  IMAD.MOV.U32 R16, RZ, RZ, R0 ;  /* 0x000000ffff107224 */ /* 0x000fce00078e0000 */
.L_x_21:
[----:B------:R-:W0:Y:S01]  /*0330*/  LDCU UR6, c[0x0][0x3bc] ;  /* 0x00007780ff0677ac */ /* 0x000e220008000800 */
[----:B------:R-:W-:Y:S01]  /*0340*/  I2FP.F32.S32 R5, UR4 ;  /* 0x0000000400057c45 */ /* 0x000fe20008201400 */
[----:B------:R-:W-:Y:S03]  /*0350*/  BSSY.RECONVERGENT B2, `(.L_x_22) ;  /* 0x000000f000027945 */ /* 0x000fe60003800200 */
[----:B------:R-:W1:Y:S01]  /*0360*/  MUFU.RCP R2, R5 ;  /* 0x0000000500027308 */ /* 0x000e620000001000 */
[----:B0-----:R-:W-:-:S04]  /*0370*/  IADD3 R0, PT, PT, R18, -UR6, RZ ;  /* 0x8000000612007c10 */ /* 0x001fc8000fffe0ff */
[----:B------:R-:W-:Y:S01]  /*0380*/  I2FP.F32.S32 R0, R0 ;  /* 0x0000000000007245 */ /* 0x000fe20000201400 */
[----:B-1----:R-:W-:-:S03]  /*0390*/  FFMA R3, -R5, R2, 1 ;  /* 0x3f80000005037423 */ /* 0x002fc60000000102 */
[----:B------:R-:W0:Y:S01]  /*03a0*/  FCHK P0, R0, R5 ;  /* 0x0000000500007302 */ /* 0x000e220000000000 */
[----:B------:R-:W-:-:S04]  /*03b0*/  FFMA R3, R2, R3, R2 ;  /* 0x0000000302037223 */ /* 0x000fc80000000002 */
[----:B------:R-:W-:-:S04]  /*03c0*/  FFMA R20, R0, R3, RZ ;  /* 0x0000000300147223 */ /* 0x000fc800000000ff */
[----:B------:R-:W-:-:S04]  /*03d0*/  FFMA R2, -R5, R20, R0 ;  /* 0x0000001405027223 */ /* 0x000fc80000000100 */
[----:B------:R-:W-:Y:S01]  /*03e0*/  FFMA R20, R3, R2, R20 ;  /* 0x0000000203147223 */ /* 0x000fe20000000014 */
[----:B0-----:R-:W-:Y:S06]  /*03f0*/  @!P0 BRA `(.L_x_23) ;  /* 0x0000000000108947 */ /* 0x001fec0003800000 */
[----:B------:R-:W-:Y:S01]  /*0400*/  IMAD.MOV.U32 R3, RZ, RZ, R5 ;  /* 0x000000ffff037224 */ /* 0x000fe200078e0005 */
[----:B------:R-:W-:-:S07]  /*0410*/  MOV R22, 0x430 ;  /* 0x0000043000167802 */ /* 0x000fce0000000f00 */
[----:B------:R-:W-:Y:S05]  /*0420*/  CALL.REL.NOINC `($__internal_3_$__cuda_sm3x_div_rn_noftz_f32_slowpath) ;  /* 0x0000001c00c47944 */ /* 0x000fea0003c00000 */
[----:B------:R-:W-:-:S07]  /*0430*/  IMAD.MOV.U32 R20, RZ, RZ, R0 ;  /* 0x000000ffff147224 */ /* 0x000fce00078e0000 */
.L_x_23:
[----:B------:R-:W-:Y:S05]  /*0440*/  BSYNC.RECONVERGENT B2 ;  /* 0x0000000000027941 */ /* 0x000fea0003800200 */
.L_x_22:
[----:B------:R-:W0:Y:S01]  /*0450*/  LDCU UR6, c[0x0][0x3bc] ;  /* 0x00007780ff0677ac */ /* 0x000e220008000800 */
[----:B------:R-:W1:Y:S01]  /*0460*/  MUFU.RCP R4, R5 ;  /* 0x0000000500047308 */ /* 0x000e620000001000 */
[----:B------:R-:W-:Y:S01]  /*0470*/  BSSY.RECONVERGENT B2, `(.L_x_24) ;  /* 0x0000010000027945 */ /* 0x000fe20003800200 */
[----:B0-----:R-:W-:Y:S01]  /*0480*/  IADD3 R0, PT, PT, -R17, UR6, RZ ;  /* 0x0000000611007c10 */ /* 0x001fe2000fffe1ff */
[----:B-1----:R-:W-:Y:S01]  /*0490*/  FFMA R3, -R5, R4, 1 ;  /* 0x3f80000005037423 */ /* 0x002fe20000000104 */
[----:B------:R-:W0:Y:S02]  /*04a0*/  LDCU.64 UR6, c[0x0][0x358] ;  /* 0x00006b00ff0677ac */ /* 0x000e240008000a00 */
[----:B------:R-:W-:Y:S01]  /*04b0*/  I2FP.F32.S32 R2, R0 ;  /* 0x0000000000027245 */ /* 0x000fe20000201400 */
[----:B------:R-:W-:-:S03]  /*04c0*/  FFMA R0, R4, R3, R4 ;  /* 0x0000000304007223 */ /* 0x000fc60000000004 */
[----:B------:R-:W1:Y:S01]  /*04d0*/  FCHK P0, R2, R5 ;  /* 0x0000000502007302 */ /* 0x000e620000000000 */
[----:B------:R-:W-:-:S04]  /*04e0*/  FFMA R3, R0, R2, RZ ;  /* 0x0000000200037223 */ /* 0x000fc800000000ff */
[----:B------:R-:W-:-:S04]  /*04f0*/  FFMA R24, -R5, R3, R2 ;  /* 0x0000000305187223 */ /* 0x000fc80000000102 */
[----:B------:R-:W-:Y:S01]  /*0500*/  FFMA R24, R0, R24, R3 ;  /* 0x0000001800187223 */ /* 0x000fe20000000003 */
[----:B01----:R-:W-:Y:S06]  /*0510*/  @!P0 BRA `(.L_x_25) ;  /* 0x0000000000148947 */ /* 0x003fec0003800000 */
[----:B------:R-:W-:Y:S01]  /*0520*/  MOV R0, R2 ;  /* 0x0000000200007202 */ /* 0x000fe20000000f00 */
[----:B------:R-:W-:Y:S01]  /*0530*/  IMAD.MOV.U32 R3, RZ, RZ, R5 ;  /* 0x000000ffff037224 */ /* 0x000fe200078e0005 */
[----:B------:R-:W-:-:S07]  /*0540*/  MOV R22, 0x560 ;  /* 0x0000056000167802 */ /* 0x000fce0000000f00 */
[----:B------:R-:W-:Y:S05]  /*0550*/  CALL.REL.NOINC `($__internal_3_$__cuda_sm3x_div_rn_noftz_f32_slowpath) ;  /* 0x0000001c00787944 */ /* 0x000fea0003c00000 */
[----:B------:R-:W-:-:S07]  /*0560*/  IMAD.MOV.U32 R24, RZ, RZ, R0 ;  /* 0x000000ffff187224 */ /* 0x000fce00078e0000 */
.L_x_25:
[----:B------:R-:W-:Y:S05]  /*0570*/  BSYNC.RECONVERGENT B2 ;  /* 0x0000000000027941 */ /* 0x000fea0003800200 */
.L_x_24:
[----:B------:R-:W2:Y:S01]  /*0580*/  LDG.E.U16 R21, desc[UR6][R6.64] ;  /* 0x0000000606157981 */ /* 0x000ea2000c1e1500 */
[----:B------:R-:W-:Y:S01]  /*0590*/  BSSY.RECONVERGENT B4, `(.L_x_26) ;  /* 0x000015c000047945 */ /* 0x000fe20003800200 */
[----:B------:R-:W-:Y:S02]  /*05a0*/  CS2R R8, SRZ ;  /* 0x0000000000087805 */ /* 0x000fe4000001ff00 */
[----:B--2---:R-:W-:-:S13]  /*05b0*/  ISETP.NE.AND P0, PT, R21, RZ, PT ;  /* 0x000000ff1500720c */ /* 0x004fda0003f05270 */
[----:B------:R-:W-:Y:S05]  /*05c0*/  @!P0 BRA `(.L_x_27) ;  /* 0x0000001400608947 */ /* 0x000fea0003800000 */
[----:B------:R-:W0:Y:S01]  /*05d0*/  LDCU UR8, c[0x0][0x3b4] ;  /* 0x00007680ff0877ac */ /* 0x000e220008000800 */
[----:B------:R-:W-:Y:S01]  /*05e0*/  HFMA2 R2, -RZ, RZ, 0, 5.9604644775390625e-08 ;  /* 0x00000001ff027431 */ /* 0x000fe200000001ff */
[----:B------:R-:W-:Y:S01]  /*05f0*/  UMOV UR9, 0x400921fb ;  /* 0x400921fb00097882 */ /* 0x000fe20000000000 */
[----:B0-----:R-:W0:Y:S01]  /*0600*/  F2F.F64.F32 R8, UR8 ;  /* 0x0000000800087d10 */ /* 0x001e220008201800 */
[----:B------:R-:W-:-:S07]  /*0610*/  UMOV UR8, 0x54442d18 ;  /* 0x54442d1800087882 */ /* 0x000fce0000000000 */
[----:B0-----:R-:W0:Y:S02]  /*0620*/  MUFU.RCP64H R3, R9 ;  /* 0x0000000900037308 */ /* 0x001e240000001800 */
[----:B0-----:R-:W-:-:S08]  /*0630*/  DFMA R4, R2, -R8, 1 ;  /* 0x3ff000000204742b */ /* 0x001fd00000000808 */
[----:B------:R-:W-:-:S08]  /*0640*/  DFMA R4, R4, R4, R4 ;  /* 0x000000040404722b */ /* 0x000fd00000000004 */
[----:B------:R-:W-:-:S08]  /*0650*/  DFMA R4, R2, R4, R2 ;  /* 0x000000040204722b */ /* 0x000fd00000000002 */
[----:B------:R-:W-:-:S08]  /*0660*/  DFMA R2, R4, -R8, 1 ;  /* 0x3ff000000402742b */ /* 0x000fd00000000808 */
[----:B------:R-:W-:-:S08]  /*0670*/  DFMA R2, R4, R2, R4 ;  /* 0x000000020402722b */ /* 0x000fd00000000004 */
[----:B------:R-:W-:-:S08]  /*0680*/  DMUL R4, R2, UR8 ;  /* 0x0000000802047c28 */ /* 0x000fd00008000000 */
[----:B------:R-:W-:-:S08]  /*0690*/  DFMA R10, R4, -R8, UR8 ;  /* 0x00000008040a7e2b */ /* 0x000fd00008000808 */
[----:B------:R-:W-:-:S10]  /*06a0*/  DFMA R2, R2, R10, R4 ;  /* 0x0000000a0202722b */ /* 0x000fd40000000004 */
[----:B------:R-:W-:-:S05]  /*06b0*/  FFMA R0, RZ, R9, R3 ;  /* 0x00000009ff007223 */ /* 0x000fca0000000003 */
[----:B------:R-:W-:-:S13]  /*06c0*/  FSETP.GT.AND P0, PT, |R0|, 1.469367938527859385e-39, PT ;  /* 0x001000000000780b */ /* 0x000fda0003f04200 */
[----:B------:R-:W-:Y:S05]  /*06d0*/  @P0 BRA `(.L_x_28) ;  /* 0x0000000000200947 */ /* 0x000fea0003800000 */
[----:B------:R-:W-:Y:S01]  /*06e0*/  IMAD.MOV.U32 R22, RZ, RZ, 0x54442d18 ;  /* 0x54442d18ff167424 */ /* 0x000fe200078e00ff */
[----:B------:R-:W-:Y:S01]  /*06f0*/  MOV R2, R8 ;  /* 0x0000000800027202 */ /* 0x000fe20000000f00 */
[----:B------:R-:W-:Y:S01]  /*0700*/  IMAD.MOV.U32 R23, RZ, RZ, 0x400921fb ;  /* 0x400921fbff177424 */ /* 0x000fe200078e00ff */
[----:B------:R-:W-:Y:S01]  /*0710*/  MOV R0, 0x740 ;  /* 0x0000074000007802 */ /* 0x000fe20000000f00 */
[----:B------:R-:W-:-:S07]  /*0720*/  IMAD.MOV.U32 R3, RZ, RZ, R9 ;  /* 0x000000ffff037224 */ /* 0x000fce00078e0009 */
[----:B------:R-:W-:Y:S05]  /*0730*/  CALL.REL.NOINC `($__internal_1_$__cuda_sm20_div_rn_f64_full) ;  /* 0x0000001400287944 */ /* 0x000fea0003c00000 */
[----:B------:R-:W-:Y:S01]  /*0740*/  IMAD.MOV.U32 R2, RZ, RZ, R4 ;  /* 0x000000ffff027224 */ /* 0x000fe200078e0004 */
[----:B------:R-:W-:-:S07]  /*0750*/  MOV R3, R5 ;  /* 0x0000000500037202 */ /* 0x000fce0000000f00 */
.L_x_28:
[----:B------:R-:W0:Y:S01]  /*0760*/  MUFU.RCP64H R5, R9 ;  /* 0x0000000900057308 */ /* 0x000e220000001800 */
[----:B------:R-:W-:Y:S01]  /*0770*/  IMAD.MOV.U32 R4, RZ, RZ, 0x1 ;  /* 0x00000001ff047424 */ /* 0x000fe200078e00ff */
[----:B------:R-:W-:Y:S01]  /*0780*/  UMOV UR8, 0xc9be45de ;  /* 0xc9be45de00087882 */ /* 0x000fe20000000000 */
[----:B------:R-:W-:-:S05]  /*0790*/  UMOV UR9, 0x4023bd3c ;  /* 0x4023bd3c00097882 */ /* 0x000fca0000000000 */
[----:B------:R1:W2:Y:S01]  /*07a0*/  F2F.F32.F64 R25, R2 ;  /* 0x0000000200197310 */ /* 0x0002a20000301000 */
[----:B0-----:R-:W-:-:S08]  /*07b0*/  DFMA R10, R4, -R8, 1 ;  /* 0x3ff00000040a742b */ /* 0x001fd00000000808 */
[----:B------:R-:W-:-:S08]  /*07c0*/  DFMA R10, R10, R10, R10 ;  /* 0x0000000a0a0a722b */ /* 0x000fd0000000000a */
[----:B------:R-:W-:-:S08]  /*07d0*/  DFMA R10, R4, R10, R4 ;  /* 0x0000000a040a722b */ /* 0x000fd00000000004 */
[----:B------:R-:W-:-:S08]  /*07e0*/  DFMA R4, R10, -R8, 1 ;  /* 0x3ff000000a04742b */ /* 0x000fd00000000808 */
[----:B------:R-:W-:-:S08]  /*07f0*/  DFMA R12, R10, R4, R10 ;  /* 0x000000040a0c722b */ /* 0x000fd0000000000a */
[----:B------:R-:W-:-:S08]  /*0800*/  DMUL R4, R12, -UR8 ;  /* 0x800000080c047c28 */ /* 0x000fd00008000000 */
[----:B------:R-:W-:-:S08]  /*0810*/  DFMA R10, R4, -R8, -UR8 ;  /* 0x80000008040a7e2b */ /* 0x000fd00008000808 */
[----:B------:R-:W-:-:S10]  /*0820*/  DFMA R4, R12, R10, R4 ;  /* 0x0000000a0c04722b */ /* 0x000fd40000000004 */
[----:B------:R-:W-:-:S05]  /*0830*/  FFMA R0, RZ, R9, R5 ;  /* 0x00000009ff007223 */ /* 0x000fca0000000005 */
[----:B------:R-:W-:-:S13]  /*0840*/  FSETP.GT.AND P0, PT, |R0|, 1.469367938527859385e-39, PT ;  /* 0x001000000000780b */ /* 0x000fda0003f04200 */
[----:B-12---:R-:W-:Y:S05]  /*0850*/  @P0 BRA `(.L_x_29) ;  /* 0x0000000000180947 */ /* 0x006fea0003800000 */
[----:B------:R-:W-:Y:S01]  /*0860*/  IMAD.MOV.U32 R2, RZ, RZ, R8 ;  /* 0x000000ffff027224 */ /* 0x000fe200078e0008 */
[----:B------:R-:W-:Y:S01]  /*0870*/  MOV R3, R9 ;  /* 0x0000000900037202 */ /* 0x000fe20000000f00 */
[----:B------:R-:W-:Y:S01]  /*0880*/  IMAD.MOV.U32 R22, RZ, RZ, -0x3641ba22 ;  /* 0xc9be45deff167424 */ /* 0x000fe200078e00ff */
[----:B------:R-:W-:Y:S01]  /*0890*/  MOV R0, 0x8c0 ;  /* 0x000008c000007802 */ /* 0x000fe20000000f00 */
[----:B------:R-:W-:-:S07]  /*08a0*/  IMAD.MOV.U32 R23, RZ, RZ, -0x3fdc42c4 ;  /* 0xc023bd3cff177424 */ /* 0x000fce00078e00ff */
[----:B------:R-:W-:Y:S05]  /*08b0*/  CALL.REL.NOINC `($__internal_1_$__cuda_sm20_div_rn_f64_full) ;  /* 0x0000001000c87944 */ /* 0x000fea0003c00000 */
.L_x_29:
[----:B------:R-:W0:Y:S01]  /*08c0*/  LDC R30, c[0x0][0x3bc] ;  /* 0x0000ef00ff1e7b82 */ /* 0x000e220000000800 */
[----:B------:R1:W2:Y:S01]  /*08d0*/  F2F.F32.F64 R26, R4 ;  /* 0x00000004001a7310 */ /* 0x0002a20000301000 */
[----:B------:R-:W-:Y:S02]  /*08e0*/  MOV R28, RZ ;  /* 0x000000ff001c7202 */ /* 0x000fe40000000f00 */
[----:B------:R-:W-:Y:S02]  /*08f0*/  CS2R R8, SRZ ;  /* 0x0000000000087805 */ /* 0x000fe4000001ff00 */
[-C--:B0-----:R-:W-:Y:S02]  /*0900*/  LEA.HI R27, R30, R30.reuse, RZ, 0x1 ;  /* 0x0000001e1e1b7211 */ /* 0x081fe400078f08ff */
[----:B------:R-:W-:Y:S02]  /*0910*/  I2FP.F32.S32 R29, R30 ;  /* 0x0000001e001d7245 */ /* 0x000fe40000201400 */
[----:B------:R-:W-:-:S02]  /*0920*/  SHF.R.S32.HI R27, RZ, 0x1, R27 ;  /* 0x00000001ff1b7819 */ /* 0x000fc4000001141b */
[----:B------:R-:W-:-:S03]  /*0930*/  IADD3 R30, PT, PT, R30, -0x1, RZ ;  /* 0xffffffff1e1e7810 */ /* 0x000fc60007ffe0ff */
[C---:B------:R-:W-:Y:S02]  /*0940*/  VIADD R31, R27.reuse, 0xffffffff ;  /* 0xffffffff1b1f7836 */ /* 0x040fe40000000000 */
[----:B------:R-:W-:-:S03]  /*0950*/  VIADD R32, R27, 0x1 ;  /* 0x000000011b207836 */ /* 0x000fc60000000000 */
[----:B------:R-:W-:Y:S02]  /*0960*/  I2FP.F32.S32 R31, R31 ;  /* 0x0000001f001f7245 */ /* 0x000fe40000201400 */
[----:B-12---:R-:W-:-:S07]  /*0970*/  I2FP.F32.S32 R32, R32 ;  /* 0x0000002000207245 */ /* 0x006fce0000201400 */
.L_x_53:
[----:B------:R-:W-:-:S04]  /*0980*/  IMAD.SHL.U32 R3, R28, 0x2, RZ ;  /* 0x000000021c037824 */ /* 0x000fc800078e00ff */
[----:B------:R-:W-:-:S05]  /*0990*/  IMAD.WIDE.U32 R2, R3, 0x2, R6 ;  /* 0x0000000203027825 */ /* 0x000fca00078e0006 */
[----:B------:R-:W2:Y:S04]  /*09a0*/  LDG.E.U16 R34, desc[UR6][R2.64+0x2] ;  /* 0x0000020602227981 */ /* 0x000ea8000c1e1500 */
[----:B------:R-:W2:Y:S01]  /*09b0*/  LDG.E.U16 R33, desc[UR6][R2.64+0x4] ;  /* 0x0000040602217981 */ /* 0x000ea2000c1e1500 */
[----:B------:R-:W-:Y:S01]  /*09c0*/  VIADD R28, R28, 0x1 ;  /* 0x000000011c1c7836 */ /* 0x000fe20000000000 */
[----:B------:R-:W-:Y:S04]  /*09d0*/  BSSY.RECONVERGENT B3, `(.L_x_30) ;  /* 0x0000116000037945 */ /* 0x000fe80003800200 */
[----:B------:R-:W-:-:S02]  /*09e0*/  ISETP.NE.AND P1, PT, R28, R21, PT ;  /* 0x000000151c00720c */ /* 0x000fc40003f25270 */
[----:B--2---:R-:W-:-:S13]  /*09f0*/  ISETP.GT.U32.AND P0, PT, R34, R33, PT ;  /* 0x000000212200720c */ /* 0x004fda0003f04070 */
[----:B------:R-:W-:Y:S05]  /*0a00*/  @P0 BRA `(.L_x_31) ;  /* 0x0000001000480947 */ /* 0x000fea0003800000 */
.L_x_52:
[----:B------:R-:W0:Y:S01]  /*0a10*/  LDC.64 R4, c[0x0][0x3a8] ;  /* 0x0000ea00ff047b82 */ /* 0x000e220000000a00 */
[----:B------:R-:W1:Y:S01]  /*0a20*/  LDCU.64 UR8, c[0x0][0x3a0] ;  /* 0x00007400ff0877ac */ /* 0x000e620008000a00 */
[----:B0-----:R-:W-:-:S06]  /*0a30*/  IMAD.WIDE.U32 R4, R34, 0x8, R4 ;  /* 0x0000000822047825 */ /* 0x001fcc00078e0004 */
[----:B------:R-:W2:Y:S02]  /*0a40*/  LDG.E R4, desc[UR6][R4.64] ;  /* 0x0000000604047981 */ /* 0x000ea4000c1e1900 */
[----:B--2---:R-:W-:-:S04]  /*0a50*/  SHF.R.S64 R2, RZ, 0x1e, R4 ;  /* 0x0000001eff027819 */ /* 0x004fc80000001004 */
[----:B-1----:R-:W-:-:S04]  /*0a60*/  IADD3 R2, P0, PT, R2, UR8, RZ ;  /* 0x0000000802027c10 */ /* 0x002fc8000ff1e0ff */
[----:B------:R-:W-:-:S05]  /*0a70*/  LEA.HI.X.SX32 R3, R4, UR9, 0x2, P0 ;  /* 0x0000000904037c11 */ /* 0x000fca00080f16ff */
[----:B------:R-:W2:Y:S01]  /*0a80*/  LDG.E R2, desc[UR6][R2.64] ;  /* 0x0000000602027981 */ /* 0x000ea2000c1e1900 */
[----:B------:R-:W-:Y:S01]  /*0a90*/  BSSY.RECONVERGENT B2, `(.L_x_32) ;  /* 0x0000108000027945 */ /* 0x000fe20003800200 */
[C---:B------:R-:W-:Y:S02]  /*0aa0*/  ISETP.NE.AND P2, PT, R34.reuse, R33, PT ;  /* 0x000000212200720c */ /* 0x040fe40003f45270 */
[----:B------:R-:W-:Y:S01]  /*0ab0*/  IADD3 R34, PT, PT, R34, 0x1, RZ ;  /* 0x0000000122227810 */ /* 0x000fe20007ffe0ff */
[----:B--2---:R-:W-:-:S04]  /*0ac0*/  FMUL.RZ R14, R2, 0.15915493667125701904 ;  /* 0x3e22f983020e7820 */ /* 0x004fc8000040c000 */
[----:B------:R-:W0:Y:S08]  /*0ad0*/  MUFU.COS R35, R14 ;  /* 0x0000000e00237308 */ /* 0x000e300000000000 */
[----:B------:R-:W1:Y:S01]  /*0ae0*/  MUFU.SIN R36, R14 ;  /* 0x0000000e00247308 */ /* 0x000e620000000400 */
[----:B0-----:R-:W-:-:S04]  /*0af0*/  FMUL R12, R35, 0.5 ;  /* 0x3f000000230c7820 */ /* 0x001fc80000400000 */
[----:B------:R-:W-:Y:S01]  /*0b00*/  FMUL R0, R12, R20 ;  /* 0x000000140c007220 */ /* 0x000fe20000400000 */
[----:B-1----:R-:W-:-:S04]  /*0b10*/  FMUL R11, R36, 0.5 ;  /* 0x3f000000240b7820 */ /* 0x002fc80000400000 */
[----:B------:R-:W-:-:S04]  /*0b20*/  FFMA R0, R11, R24, R0 ;  /* 0x000000180b007223 */ /* 0x000fc80000000000 */
[-C--:B------:R-:W-:Y:S01]  /*0b30*/  FMUL.M4 R5, R11, R0.reuse ;  /* 0x000000000b057220 */ /* 0x080fe20000600000 */
[----:B------:R-:W-:-:S03]  /*0b40*/  FMUL.M4 R10, R12, R0 ;  /* 0x000000000c0a7220 */ /* 0x000fc60000600000 */
[----:B------:R-:W-:Y:S01]  /*0b50*/  FADD R13, R5, -R24 ;  /* 0x80000018050d7221 */ /* 0x000fe20000000000 */
[----:B------:R-:W-:-:S03]  /*0b60*/  FADD R0, R10, -R20 ;  /* 0x800000140a007221 */ /* 0x000fc60000000000 */
[----:B------:R-:W-:-:S04]  /*0b70*/  FMUL R13, R13, R13 ;  /* 0x0000000d0d0d7220 */ /* 0x000fc80000400000 */
[----:B------:R-:W-:-:S05]  /*0b80*/  FFMA R13, R0, R0, R13 ;  /* 0x00000000000d7223 */ /* 0x000fca000000000d */
[----:B------:R-:W-:-:S13]  /*0b90*/  FSETP.GE.AND P0, PT, R16, R13, PT ;  /* 0x0000000d1000720b */ /* 0x000fda0003f06000 */
[----:B------:R-:W-:Y:S05]  /*0ba0*/  @!P0 BRA `(.L_x_33) ;  /* 0x0000000c00d88947 */ /* 0x000fea0003800000 */
[----:B------:R-:W-:Y:S01]  /*0bb0*/  FADD R3, -R13, R16 ;  /* 0x000000100d037221 */ /* 0x000fe20000000100 */
[----:B------:R-:W-:Y:S03]  /*0bc0*/  BSSY.RECONVERGENT B0, `(.L_x_34) ;  /* 0x000000d000007945 */ /* 0x000fe60003800200 */
[----:B------:R-:W-:Y:S01]  /*0bd0*/  VIADD R2, R3, 0xf3000000 ;  /* 0xf300000003027836 */ /* 0x000fe20000000000 */
[----:B------:R0:W1:Y:S04]  /*0be0*/  MUFU.RSQ R0, R3 ;  /* 0x0000000300007308 */ /* 0x0000680000001400 */
[----:B------:R-:W-:-:S13]  /*0bf0*/  ISETP.GT.U32.AND P0, PT, R2, 0x727fffff, PT ;  /* 0x727fffff0200780c */ /* 0x000fda0003f04070 */
[----:B01----:R-:W-:Y:S05]  /*0c00*/  @!P0 BRA `(.L_x_35) ;  /* 0x0000000000108947 */ /* 0x003fea0003800000 */
[----:B------:R-:W-:-:S07]  /*0c10*/  MOV R22, 0xc30 ;  /* 0x00000c3000167802 */ /* 0x000fce0000000f00 */
[----:B------:R-:W-:Y:S05]  /*0c20*/  CALL.REL.NOINC `($__internal_2_$__cuda_sm20_sqrt_rn_f32_slowpath) ;  /* 0x0000001400647944 */ /* 0x000fea0003c00000 */
[----:B------:R-:W-:Y:S01]  /*0c30*/  IMAD.MOV.U32 R2, RZ, RZ, R0 ;  /* 0x000000ffff027224 */ /* 0x000fe200078e0000 */
[----:B------:R-:W-:Y:S06]  /*0c40*/  BRA `(.L_x_36) ;  /* 0x0000000000107947 */ /* 0x000fec0003800000 */
.L_x_35:
[----:B------:R-:W-:Y:S01]  /*0c50*/  FMUL.FTZ R2, R3, R0 ;  /* 0x0000000003027220 */ /* 0x000fe20000410000 */
[----:B------:R-:W-:-:S03]  /*0c60*/  FMUL.FTZ R0, R0, 0.5 ;  /* 0x3f00000000007820 */ /* 0x000fc60000410000 */
[----:B------:R-:W-:-:S04]  /*0c70*/  FFMA R3, -R2, R2, R3 ;  /* 0x0000000202037223 */ /* 0x000fc80000000103 */
[----:B------:R-:W-:-:S07]  /*0c80*/  FFMA R2, R3, R0, R2 ;  /* 0x0000000003027223 */ /* 0x000fce0000000002 */
.L_x_36:
[----:B------:R-:W-:Y:S05]  /*0c90*/  BSYNC.RECONVERGENT B0 ;  /* 0x0000000000007941 */ /* 0x000fea0003800200 */
.L_x_34:
[----:B------:R-:W0:Y:S01]  /*0ca0*/  MUFU.RCP R14, R29 ;  /* 0x0000001d000e7308 */ /* 0x000e220000001000 */
[CC--:B------:R-:W-:Y:S01]  /*0cb0*/  FSETP.GT.AND P0, PT, |R12|.reuse, |R11|.reuse, PT ;  /* 0x4000000b0c00720b */ /* 0x0c0fe20003f04200 */
[----:B------:R-:W-:Y:S03]  /*0cc0*/  BSSY.RECONVERGENT B5, `(.L_x_37) ;  /* 0x0000012000057945 */ /* 0x000fe60003800200 */
[----:B------:R-:W-:Y:S02]  /*0cd0*/  FSEL R11, R12, R11, P0 ;  /* 0x0000000b0c0b7208 */ /* 0x000fe40000000000 */
[----:B------:R-:W-:-:S03]  /*0ce0*/  FSEL R10, R10, R5, P0 ;  /* 0x000000050a0a7208 */ /* 0x000fc60000000000 */
[C---:B------:R-:W-:Y:S01]  /*0cf0*/  FADD R0, R11.reuse, R11 ;  /* 0x0000000b0b007221 */ /* 0x040fe20000000000 */
[----:B------:R-:W-:-:S03]  /*0d00*/  FMUL R12, R11, R2 ;  /* 0x000000020b0c7220 */ /* 0x000fc60000400000 */
[----:B------:R-:W1:Y:S01]  /*0d10*/  FCHK P3, R0, R29 ;  /* 0x0000001d00007302 */ /* 0x000e620000060000 */
[----:B------:R-:W-:Y:S01]  /*0d20*/  FFMA R11, R11, R2, R12 ;  /* 0x000000020b0b7223 */ /* 0x000fe2000000000c */
[----:B0-----:R-:W-:-:S03]  /*0d30*/  FFMA R3, -R29, R14, 1 ;  /* 0x3f8000001d037423 */ /* 0x001fc6000000010e */
[----:B------:R-:W-:Y:S01]  /*0d40*/  FADD R2, R10, -R11 ;  /* 0x8000000b0a027221 */ /* 0x000fe20000000000 */
[----:B------:R-:W-:-:S04]  /*0d50*/  FFMA R3, R14, R3, R14 ;  /* 0x000000030e037223 */ /* 0x000fc8000000000e */
[----:B------:R-:W-:-:S04]  /*0d60*/  FFMA R14, R0, R3, RZ ;  /* 0x00000003000e7223 */ /* 0x000fc800000000ff */
[----:B------:R-:W-:-:S04]  /*0d70*/  FFMA R5, -R29, R14, R0 ;  /* 0x0000000e1d057223 */ /* 0x000fc80000000100 */
[----:B------:R-:W-:Y:S01]  /*0d80*/  FFMA R5, R3, R5, R14 ;  /* 0x0000000503057223 */ /* 0x000fe2000000000e */
[----:B-1----:R-:W-:Y:S06]  /*0d90*/  @!P3 BRA `(.L_x_38) ;  /* 0x000000000010b947 */ /* 0x002fec0003800000 */
[----:B------:R-:W-:Y:S02]  /*0da0*/  MOV R3, R29 ;  /* 0x0000001d00037202 */ /* 0x000fe40000000f00 */
[----:B------:R-:W-:-:S07]  /*0db0*/  MOV R22, 0xdd0 ;  /* 0x00000dd000167802 */ /* 0x000fce0000000f00 */
[----:B------:R-:W-:Y:S05]  /*0dc0*/  CALL.REL.NOINC `($__internal_3_$__cuda_sm3x_div_rn_noftz_f32_slowpath) ;  /* 0x00000014005c7944 */ /* 0x000fea0003c00000 */
[----:B------:R-:W-:-:S07]  /*0dd0*/  IMAD.MOV.U32 R5, RZ, RZ, R0 ;  /* 0x000000ffff057224 */ /* 0x000fce00078e0000 */
.L_x_38:
[----:B------:R-:W-:Y:S05]  /*0de0*/  BSYNC.RECONVERGENT B5 ;  /* 0x0000000000057941 */ /* 0x000fea0003800200 */
.L_x_37:
[----:B------:R-:W0:Y:S01]  /*0df0*/  MUFU.RCP R0, R5 ;  /* 0x0000000500007308 */ /* 0x000e220000001000 */
[----:B------:R-:W-:Y:S07]  /*0e00*/  BSSY.RECONVERGENT B5, `(.L_x_39) ;  /* 0x000000d000057945 */ /* 0x000fee0003800200 */
[----:B------:R-:W1:Y:S01]  /*0e10*/  FCHK P0, R2, R5 ;  /* 0x0000000502007302 */ /* 0x000e620000000000 */
[----:B0-----:R-:W-:-:S04]  /*0e20*/  FFMA R3, R0, -R5, 1 ;  /* 0x3f80000000037423 */ /* 0x001fc80000000805 */
[----:B------:R-:W-:-:S04]  /*0e30*/  FFMA R3, R0, R3, R0 ;  /* 0x0000000300037223 */ /* 0x000fc80000000000 */
[----:B------:R-:W-:-:S04]  /*0e40*/  FFMA R0, R2, R3, RZ ;  /* 0x0000000302007223 */ /* 0x000fc800000000ff */
[----:B------:R-:W-:-:S04]  /*0e50*/  FFMA R12, R0, -R5, R2 ;  /* 0x80000005000c7223 */ /* 0x000fc80000000002 */
[----:B------:R-:W-:Y:S01]  /*0e60*/  FFMA R3, R3, R12, R0 ;  /* 0x0000000c03037223 */ /* 0x000fe20000000000 */
[----:B-1----:R-:W-:Y:S06]  /*0e70*/  @!P0 BRA `(.L_x_40) ;  /* 0x0000000000148947 */ /* 0x002fec0003800000 */
[----:B------:R-:W-:Y:S01]  /*0e80*/  MOV R0, R2 ;  /* 0x0000000200007202 */ /* 0x000fe20000000f00 */
[----:B------:R-:W-:Y:S01]  /*0e90*/  IMAD.MOV.U32 R3, RZ, RZ, R5 ;  /* 0x000000ffff037224 */ /* 0x000fe200078e0005 */
[----:B------:R-:W-:-:S07]  /*0ea0*/  MOV R22, 0xec0 ;  /* 0x00000ec000167802 */ /* 0x000fce0000000f00 */
[----:B------:R-:W-:Y:S05]  /*0eb0*/  CALL.REL.NOINC `($__internal_3_$__cuda_sm3x_div_rn_noftz_f32_slowpath) ;  /* 0x0000001400207944 */ /* 0x000fea0003c00000 */
[----:B------:R-:W-:-:S07]  /*0ec0*/  MOV R3, R0 ;  /* 0x0000000000037202 */ /* 0x000fce0000000f00 */
.L_x_40:
[----:B------:R-:W-:Y:S05]  /*0ed0*/  BSYNC.RECONVERGENT B5 ;  /* 0x0000000000057941 */ /* 0x000fea0003800200 */
.L_x_39:
[----:B------:R-:W0:Y:S01]  /*0ee0*/  MUFU.RCP R12, R5 ;  /* 0x00000005000c7308 */ /* 0x000e220000001000 */
[----:B------:R-:W-:Y:S01]  /*0ef0*/  FADD R13, R10, R11 ;  /* 0x0000000b0a0d7221 */ /* 0x000fe20000000000 */
[----:B------:R-:W-:Y:S06]  /*0f00*/  BSSY.RECONVERGENT B5, `(.L_x_41) ;  /* 0x000000f000057945 */ /* 0x000fec0003800200 */
[----:B------:R-:W1:Y:S08]  /*0f10*/  FRND.FLOOR R0, R3 ;  /* 0x0000000300007307 */ /* 0x000e700000205000 */
[----:B------:R-:W2:Y:S01]  /*0f20*/  FCHK P0, R13, R5 ;  /* 0x000000050d007302 */ /* 0x000ea20000000000 */
[----:B0-----:R-:W-:Y:S01]  /*0f30*/  FFMA R11, R12, -R5, 1 ;  /* 0x3f8000000c0b7423 */ /* 0x001fe20000000805 */
[----:B-1----:R-:W-:-:S03]  /*0f40*/  FADD R2, R31, R0 ;  /* 0x000000001f027221 */ /* 0x002fc60000000000 */
[----:B------:R-:W-:-:S04]  /*0f50*/  FFMA R0, R12, R11, R12 ;  /* 0x0000000b0c007223 */ /* 0x000fc8000000000c */
[----:B------:R-:W-:Y:S01]  /*0f60*/  FFMA R10, R0, R13, RZ ;  /* 0x0000000d000a7223 */ /* 0x000fe200000000ff */
[----:B------:R-:W0:Y:S03]  /*0f70*/  F2I.TRUNC.NTZ R2, R2 ;  /* 0x0000000200027305 */ /* 0x000e26000020f100 */
[----:B------:R-:W-:-:S04]  /*0f80*/  FFMA R11, R10, -R5, R13 ;  /* 0x800000050a0b7223 */ /* 0x000fc8000000000d */
[----:B------:R-:W-:Y:S01]  /*0f90*/  FFMA R0, R0, R11, R10 ;  /* 0x0000000b00007223 */ /* 0x000fe2000000000a */
[----:B--2---:R-:W-:Y:S06]  /*0fa0*/  @!P0 BRA `(.L_x_42) ;  /* 0x0000000000108947 */ /* 0x004fec0003800000 */
[----:B------:R-:W-:Y:S01]  /*0fb0*/  IMAD.MOV.U32 R0, RZ, RZ, R13 ;  /* 0x000000ffff007224 */ /* 0x000fe200078e000d */
[----:B------:R-:W-:Y:S02]  /*0fc0*/  MOV R3, R5 ;  /* 0x0000000500037202 */ /* 0x000fe40000000f00 */
[----:B------:R-:W-:-:S07]  /*0fd0*/  MOV R22, 0xff0 ;  /* 0x00000ff000167802 */ /* 0x000fce0000000f00 */
[----:B0-----:R-:W-:Y:S05]  /*0fe0*/  CALL.REL.NOINC `($__internal_3_$__cuda_sm3x_div_rn_noftz_f32_slowpath) ;  /* 0x0000001000d47944 */ /* 0x001fea0003c00000 */
.L_x_42:
[----:B------:R-:W-:Y:S05]  /*0ff0*/  BSYNC.RECONVERGENT B5 ;  /* 0x0000000000057941 */ /* 0x000fea0003800200 */
.L_x_41:
[----:B------:R-:W1:Y:S02]  /*1000*/  FRND.FLOOR R3, R0 ;  /* 0x0000000000037307 */ /* 0x000e640000205000 */
[----:B-1----:R-:W-:-:S06]  /*1010*/  FADD R3, R32, R3 ;  /* 0x0000000320037221 */ /* 0x002fcc0000000000 */
[----:B------:R-:W0:Y:S02]  /*1020*/  F2I.TRUNC.NTZ R3, R3 ;  /* 0x0000000300037305 */ /* 0x000e24000020f100 */
[CC--:B0-----:R-:W-:Y:S02]  /*1030*/  VIMNMX.RELU R37, PT, PT, R2.reuse, R3.reuse, !PT ;  /* 0x0000000302257248 */ /* 0x0c1fe40007fe1100 */
[----:B------:R-:W-:Y:S02]  /*1040*/  VIMNMX.RELU R2, PT, PT, R2, R3, PT ;  /* 0x0000000302027248 */ /* 0x000fe40003fe1100 */
[----:B------:R-:W-:-:S04]  /*1050*/  VIMNMX R37, PT, PT, R30, R37, PT ;  /* 0x000000251e257248 */ /* 0x000fc80003fe0100 */
[----:B------:R-:W-:-:S13]  /*1060*/  ISETP.GE.AND P0, PT, R2, R37, PT ;  /* 0x000000250200720c */ /* 0x000fda0003f06270 */
[----:B------:R-:W-:Y:S05]  /*1070*/  @P0 BRA `(.L_x_33) ;  /* 0x0000000800a40947 */ /* 0x000fea0003800000 */
[----:B------:R-:W0:Y:S01]  /*1080*/  LDCU UR8, c[0x0][0x3c0] ;  /* 0x00007800ff0877ac */ /* 0x000e220008000800 */
[----:B------:R-:W-:Y:S01]  /*1090*/  VIMNMX R0, PT, PT, R30, R2, PT ;  /* 0x000000021e007248 */ /* 0x000fe20003fe0100 */
[----:B------:R-:W1:Y:S03]  /*10a0*/  LDCU UR9, c[0x0][0x3bc] ;  /* 0x00007780ff0977ac */ /* 0x000e660008000800 */
[----:B------:R-:W-:Y:S01]  /*10b0*/  IADD3 R42, PT, PT, -R27, R0, RZ ;  /* 0x000000001b2a7210 */ /* 0x000fe20007ffe1ff */
[----:B------:R-:W-:Y:S02]  /*10c0*/  VIADD R38, R0, 0x1 ;  /* 0x0000000100267836 */ /* 0x000fe40000000000 */
[----:B0-----:R-:W-:-:S04]  /*10d0*/  IMAD R39, R19, UR8, R4 ;  /* 0x0000000813277c24 */ /* 0x001fc8000f8e0204 */
[----:B-1----:R-:W-:-:S07]  /*10e0*/  IMAD R39, R39, UR9, R0 ;  /* 0x0000000927277c24 */ /* 0x002fce000f8e0200 */
.L_x_51:
[----:B------:R-:W0:Y:S01]  /*10f0*/  LDC.64 R2, c[0x0][0x380] ;  /* 0x0000e000ff027b82 */ /* 0x000e220000000a00 */
[C---:B------:R-:W-:Y:S01]  /*1100*/  VIADD R10, R38.reuse, 0x2 ;  /* 0x00000002260a7836 */ /* 0x040fe20000000000 */
[C---:B------:R-:W-:Y:S02]  /*1110*/  IADD3 R4, PT, PT, R38.reuse, 0x1, RZ ;  /* 0x0000000126047810 */ /* 0x040fe40007ffe0ff */
[----:B------:R-:W-:Y:S02]  /*1120*/  CS2R R12, SRZ ;  /* 0x00000000000c7805 */ /* 0x000fe4000001ff00 */
[-C--:B------:R-:W-:Y:S02]  /*1130*/  ISETP.GE.AND P3, PT, R38, R37.reuse, PT ;  /* 0x000000252600720c */ /* 0x080fe40003f66270 */
[----:B------:R-:W-:Y:S02]  /*1140*/  CS2R R14, SRZ ;  /* 0x00000000000e7805 */ /* 0x000fe4000001ff00 */
[-C--:B------:R-:W-:Y:S01]  /*1150*/  ISETP.GE.AND P4, PT, R4, R37.reuse, PT ;  /* 0x000000250400720c */ /* 0x080fe20003f86270 */
[----:B------:R-:W-:Y:S01]  /*1160*/  VIADD R0, R38, 0xffffffff ;  /* 0xffffffff26007836 */ /* 0x000fe20000000000 */
[----:B------:R-:W-:-:S02]  /*1170*/  ISETP.GE.AND P5, PT, R10, R37, PT ;  /* 0x000000250a00720c */ /* 0x000fc40003fa6270 */
[----:B------:R-:W-:Y:S02]  /*1180*/  CS2R R10, SRZ ;  /* 0x00000000000a7805 */ /* 0x000fe4000001ff00 */
[----:B------:R-:W-:Y:S02]  /*1190*/  CS2R R4, SRZ ;  /* 0x0000000000047805 */ /* 0x000fe4000001ff00 */
[----:B------:R-:W-:Y:S01]  /*11a0*/  ISETP.GE.AND P0, PT, R0, R37, PT ;  /* 0x000000250000720c */ /* 0x000fe20003f06270 */
[----:B0-----:R-:W-:-:S05]  /*11b0*/  IMAD.WIDE R2, R39, 0x8, R2 ;  /* 0x0000000827027825 */ /* 0x001fca00078e0202 */
[----:B------:R0:W5:Y:S04]  /*11c0*/  @!P3 LDG.E.64 R10, desc[UR6][R2.64+0x8] ;  /* 0x00000806020ab981 */ /* 0x000168000c1e1b00 */
[----:B------:R0:W5:Y:S04]  /*11d0*/  @!P4 LDG.E.64 R12, desc[UR6][R2.64+0x10] ;  /* 0x00001006020cc981 */ /* 0x000168000c1e1b00 */
[----:B------:R0:W5:Y:S01]  /*11e0*/  @!P5 LDG.E.64 R14, desc[UR6][R2.64+0x18] ;  /* 0x00001806020ed981 */ /* 0x000162000c1e1b00 */
[----:B------:R-:W1:Y:S01]  /*11f0*/  MUFU.RCP R0, R29 ;  /* 0x0000001d00007308 */ /* 0x000e620000001000 */
[----:B------:R-:W-:-:S02]  /*1200*/  I2FP.F32.S32 R40, R42 ;  /* 0x0000002a00287245 */ /* 0x000fc40000201400 */
[----:B------:R0:W5:Y:S05]  /*1210*/  @!P0 LDG.E.64 R4, desc[UR6][R2.64] ;  /* 0x0000000602048981 */ /* 0x00016a000c1e1b00 */
[----:B------:R-:W2:Y:S01]  /*1220*/  FCHK P0, R40, R29 ;  /* 0x0000001d28007302 */ /* 0x000ea20000000000 */
[----:B-1----:R-:W-:-:S04]  /*1230*/  FFMA R23, -R29, R0, 1 ;  /* 0x3f8000001d177423 */ /* 0x002fc80000000100 */
[----:B------:R-:W-:-:S04]  /*1240*/  FFMA R0, R0, R23, R0 ;  /* 0x0000001700007223 */ /* 0x000fc80000000000 */
[----:B------:R-:W-:Y:S01]  /*1250*/  FFMA R22, R0, R40, RZ ;  /* 0x0000002800167223 */ /* 0x000fe200000000ff */
[----:B------:R-:W-:Y:S03]  /*1260*/  BSSY.RECONVERGENT B5, `(.L_x_43) ;  /* 0x0000008000057945 */ /* 0x000fe60003800200 */
[----:B------:R-:W-:-:S04]  /*1270*/  FFMA R23, -R29, R22, R40 ;  /* 0x000000161d177223 */ /* 0x000fc80000000128 */
[----:B------:R-:W-:Y:S01]  /*1280*/  FFMA R0, R0, R23, R22 ;  /* 0x0000001700007223 */ /* 0x000fe20000000016 */
[----:B0-2---:R-:W-:Y:S06]  /*1290*/  @!P0 BRA `(.L_x_44) ;  /* 0x0000000000108947 */ /* 0x005fec0003800000 */
[----:B------:R-:W-:Y:S01]  /*12a0*/  MOV R0, R40 ;  /* 0x0000002800007202 */ /* 0x000fe20000000f00 */
[----:B------:R-:W-:Y:S01]  /*12b0*/  IMAD.MOV.U32 R3, RZ, RZ, R29 ;  /* 0x000000ffff037224 */ /* 0x000fe200078e001d */
[----:B------:R-:W-:-:S07]  /*12c0*/  MOV R22, 0x12e0 ;  /* 0x000012e000167802 */ /* 0x000fce0000000f00 */
[----:B-----5:R-:W-:Y:S05]  /*12d0*/  CALL.REL.NOINC `($__internal_3_$__cuda_sm3x_div_rn_noftz_f32_slowpath) ;  /* 0x0000001000187944 */ /* 0x020fea0003c00000 */
.L_x_44:
[----:B------:R-:W-:Y:S05]  /*12e0*/  BSYNC.RECONVERGENT B5 ;  /* 0x0000000000057941 */ /* 0x000fea0003800200 */
.L_x_43:
[-C--:B------:R-:W-:Y:S01]  /*12f0*/  FMUL R2, R36, R0.reuse ;  /* 0x0000000024027220 */ /* 0x080fe20000400000 */
[----:B------:R-:W-:Y:S01]  /*1300*/  FMUL R0, R35, R0 ;  /* 0x0000000023007220 */ /* 0x000fe20000400000 */
[----:B------:R-:W0:Y:S01]  /*1310*/  MUFU.RCP R22, R29 ;  /* 0x0000001d00167308 */ /* 0x000e220000001000 */
[----:B------:R-:W-:Y:S02]  /*1320*/  BSSY.RECONVERGENT B5, `(.L_x_45) ;  /* 0x000001d000057945 */ /* 0x000fe40003800200 */
[----:B------:R-:W-:Y:S02]  /*1330*/  FSETP.GE.AND P3, PT, R2, 0.5, PT ;  /* 0x3f0000000200780b */ /* 0x000fe40003f66000 */
[----:B------:R-:W-:Y:S02]  /*1340*/  FSETP.GE.AND P0, PT, R0, 0.5, PT ;  /* 0x3f0000000000780b */ /* 0x000fe40003f06000 */
[----:B------:R-:W-:Y:S02]  /*1350*/  FSEL R23, R2, 0.49998998641967773438, !P3 ;  /* 0x3efffeb002177808 */ /* 0x000fe40005800000 */
[----:B------:R-:W-:-:S03]  /*1360*/  FSEL R3, R0, 0.49998998641967773438, !P0 ;  /* 0x3efffeb000037808 */ /* 0x000fc60004000000 */
[----:B------:R-:W-:Y:S02]  /*1370*/  FADD R23, -R23, R24 ;  /* 0x0000001817177221 */ /* 0x000fe40000000100 */
[----:B------:R-:W-:Y:S02]  /*1380*/  FADD R3, -R3, R20 ;  /* 0x0000001403037221 */ /* 0x000fe40000000100 */
[----:B------:R-:W-:Y:S01]  /*1390*/  FMUL R0, R23, R23 ;  /* 0x0000001717007220 */ /* 0x000fe20000400000 */
[----:B0-----:R-:W-:-:S03]  /*13a0*/  FFMA R23, -R29, R22, 1 ;  /* 0x3f8000001d177423 */ /* 0x001fc60000000116 */
[----:B------:R-:W-:Y:S01]  /*13b0*/  FFMA R3, R3, R3, R0 ;  /* 0x0000000303037223 */ /* 0x000fe20000000000 */
[----:B------:R-:W-:-:S03]  /*13c0*/  IADD3 R0, PT, PT, R42, 0x1, RZ ;  /* 0x000000012a007810 */ /* 0x000fc60007ffe0ff */
[----:B------:R-:W-:Y:S01]  /*13d0*/  FMUL R3, R26, R3 ;  /* 0x000000031a037220 */ /* 0x000fe20000400000 */
[----:B------:R-:W-:Y:S01]  /*13e0*/  I2FP.F32.S32 R40, R0 ;  /* 0x0000000000287245 */ /* 0x000fe20000201400 */
[----:B------:R-:W-:Y:S02]  /*13f0*/  FFMA R0, R22, R23, R22 ;  /* 0x0000001716007223 */ /* 0x000fe40000000016 */
[----:B------:R-:W-:Y:S01]  /*1400*/  FMUL R3, R3, 1.4426950216293334961 ;  /* 0x3fb8aa3b03037820 */ /* 0x000fe20000400000 */
[----:B------:R-:W-:Y:S01]  /*1410*/  FCHK P0, R40, R29 ;  /* 0x0000001d28007302 */ /* 0x000fe20000000000 */
[----:B------:R-:W-:-:S03]  /*1420*/  FFMA R23, R0, R40, RZ ;  /* 0x0000002800177223 */ /* 0x000fc600000000ff */
[----:B------:R-:W-:Y:S01]  /*1430*/  FSETP.GEU.AND P3, PT, R3, -126, PT ;  /* 0xc2fc00000300780b */ /* 0x000fe20003f6e000 */
[----:B------:R-:W-:-:S04]  /*1440*/  FFMA R22, -R29, R23, R40 ;  /* 0x000000171d167223 */ /* 0x000fc80000000128 */
[----:B------:R-:W-:-:S08]  /*1450*/  FFMA R0, R0, R22, R23 ;  /* 0x0000001600007223 */ /* 0x000fd00000000017 */
[----:B------:R-:W-:-:S04]  /*1460*/  @!P3 FMUL R3, R3, 0.5 ;  /* 0x3f0000000303b820 */ /* 0x000fc80000400000 */
[----:B------:R-:W0:Y:S02]  /*1470*/  MUFU.EX2 R2, R3 ;  /* 0x0000000300027308 */ /* 0x000e240000000800 */
[----:B0-----:R-:W-:-:S04]  /*1480*/  @!P3 FMUL R2, R2, R2 ;  /* 0x000000020202b220 */ /* 0x001fc80000400000 */
[----:B------:R-:W-:Y:S01]  /*1490*/  FMUL R41, R25, R2 ;  /* 0x0000000219297220 */ /* 0x000fe20000400000 */
[----:B------:R-:W-:Y:S06]  /*14a0*/  @!P0 BRA `(.L_x_46) ;  /* 0x0000000000108947 */ /* 0x000fec0003800000 */
[----:B------:R-:W-:Y:S01]  /*14b0*/  IMAD.MOV.U32 R0, RZ, RZ, R40 ;  /* 0x000000ffff007224 */ /* 0x000fe200078e0028 */
[----:B------:R-:W-:Y:S02]  /*14c0*/  MOV R3, R29 ;  /* 0x0000001d00037202 */ /* 0x000fe40000000f00 */
[----:B------:R-:W-:-:S07]  /*14d0*/  MOV R22, 0x14f0 ;  /* 0x000014f000167802 */ /* 0x000fce0000000f00 */
[----:B-----5:R-:W-:Y:S05]  /*14e0*/  CALL.REL.NOINC `($__internal_3_$__cuda_sm3x_div_rn_noftz_f32_slowpath) ;  /* 0x0000000c00947944 */ /* 0x020fea0003c00000 */
.L_x_46:
[----:B------:R-:W-:Y:S05]  /*14f0*/  BSYNC.RECONVERGENT B5 ;  /* 0x0000000000057941 */ /* 0x000fea0003800200 */
.L_x_45:
        /* <DEDUP_REMOVED lines=13> */
[----:B------:R-:W-:-:S03]  /*15d0*/  VIADD R0, R42, 0x2 ;  /* 0x000000022a007836 */ /* 0x000fc60000000000 */
[----:B------:R-:W-:Y:S02]  /*15e0*/  FMUL R3, R26, R3 ;  /* 0x000000031a037220 */ /* 0x000fe40000400000 */
[----:B------:R-:W-:Y:S01]  /*15f0*/  I2FP.F32.S32 R40, R0 ;  /* 0x0000000000287245 */ /* 0x000fe20000201400 */
[----:B------:R-:W-:Y:S01]  /*1600*/  FFMA R0, R22, R23, R22 ;  /* 0x0000001716007223 */ /* 0x000fe20000000016 */
[----:B------:R-:W-:Y:S02]  /*1610*/  FMUL R3, R3, 1.4426950216293334961 ;  /* 0x3fb8aa3b03037820 */ /* 0x000fe40000400000 */
[----:B------:R-:W-:Y:S01]  /*1620*/  FCHK P0, R40, R29 ;  /* 0x0000001d28007302 */ /* 0x000fe20000000000 */
[----:B------:R-:W-:Y:S02]  /*1630*/  FFMA R23, R0, R40, RZ ;  /* 0x0000002800177223 */ /* 0x000fe400000000ff */
[----:B------:R-:W-:Y:S02]  /*1640*/  FSETP.GEU.AND P3, PT, R3, -126, PT ;  /* 0xc2fc00000300780b */ /* 0x000fe40003f6e000 */
[----:B------:R-:W-:-:S04]  /*1650*/  FFMA R22, -R29, R23, R40 ;  /* 0x000000171d167223 */ /* 0x000fc80000000128 */
[----:B------:R-:W-:-:S07]  /*1660*/  FFMA R0, R0, R22, R23 ;  /* 0x0000001600007223 */ /* 0x000fce0000000017 */
[----:B------:R-:W-:-:S04]  /*1670*/  @!P3 FMUL R3, R3, 0.5 ;  /* 0x3f0000000303b820 */ /* 0x000fc80000400000 */
[----:B------:R-:W0:Y:S02]  /*1680*/  MUFU.EX2 R2, R3 ;  /* 0x0000000300027308 */ /* 0x000e240000000800 */
[----:B0-----:R-:W-:-:S04]  /*1690*/  @!P3 FMUL R2, R2, R2 ;  /* 0x000000020202b220 */ /* 0x001fc80000400000 */
[----:B------:R-:W-:Y:S01]  /*16a0*/  FMUL R2, R25, R2 ;  /* 0x0000000219027220 */ /* 0x000fe20000400000 */
[----:B------:R-:W-:Y:S06]  /*16b0*/  @!P0 BRA `(.L_x_48) ;  /* 0x0000000000108947 */ /* 0x000fec0003800000 */
[----:B------:R-:W-:Y:S01]  /*16c0*/  MOV R0, R40 ;  /* 0x0000002800007202 */ /* 0x000fe20000000f00 */
[----:B------:R-:W-:Y:S01]  /*16d0*/  IMAD.MOV.U32 R3, RZ, RZ, R29 ;  /* 0x000000ffff037224 */ /* 0x000fe200078e001d */
[----:B------:R-:W-:-:S07]  /*16e0*/  MOV R22, 0x1700 ;  /* 0x0000170000167802 */ /* 0x000fce0000000f00 */
[----:B-----5:R-:W-:Y:S05]  /*16f0*/  CALL.REL.NOINC `($__internal_3_$__cuda_sm3x_div_rn_noftz_f32_slowpath) ;  /* 0x0000000c00107944 */ /* 0x020fea0003c00000 */
.L_x_48:
[----:B------:R-:W-:Y:S05]  /*1700*/  BSYNC.RECONVERGENT B5 ;  /* 0x0000000000057941 */ /* 0x000fea0003800200 */
.L_x_47:
[-C--:B------:R-:W-:Y:S01]  /*1710*/  FMUL R3, R36, R0.reuse ;  /* 0x0000000024037220 */ /* 0x080fe20000400000 */
[----:B------:R-:W-:Y:S01]  /*1720*/  FMUL R0, R35, R0 ;  /* 0x0000000023007220 */ /* 0x000fe20000400000 */
[----:B------:R-:W0:Y:S01]  /*1730*/  MUFU.RCP R40, R29 ;  /* 0x0000001d00287308 */ /* 0x000e220000001000 */
[----:B------:R-:W-:Y:S02]  /*1740*/  BSSY.RECONVERGENT B5, `(.L_x_49) ;  /* 0x000001d000057945 */ /* 0x000fe40003800200 */
[C---:B------:R-:W-:Y:S02]  /*1750*/  FSETP.GE.AND P3, PT, R3.reuse, 0.5, PT ;  /* 0x3f0000000300780b */ /* 0x040fe40003f66000 */
[C---:B------:R-:W-:Y:S02]  /*1760*/  FSETP.GE.AND P0, PT, R0.reuse, 0.5, PT ;  /* 0x3f0000000000780b */ /* 0x040fe40003f06000 */
        /* <DEDUP_REMOVED lines=26> */
.L_x_50:
[----:B------:R-:W-:Y:S05]  /*1910*/  BSYNC.RECONVERGENT B5 ;  /* 0x0000000000057941 */ /* 0x000fea0003800200 */
.L_x_49:
[-C--:B------:R-:W-:Y:S01]  /*1920*/  FMUL R3, R36, R0.reuse ;  /* 0x0000000024037220 */ /* 0x080fe20000400000 */
[----:B------:R-:W-:Y:S01]  /*1930*/  FMUL R0, R35, R0 ;  /* 0x0000000023007220 */ /* 0x000fe20000400000 */
[----:B------:R-:W-:Y:S01]  /*1940*/  VIADD R39, R39, 0x4 ;  /* 0x0000000427277836 */ /* 0x000fe20000000000 */
[----:B------:R-:W-:Y:S02]  /*1950*/  IADD3 R42, PT, PT, R42, 0x4, RZ ;  /* 0x000000042a2a7810 */ /* 0x000fe40007ffe0ff */
[C---:B------:R-:W-:Y:S02]  /*1960*/  FSETP.GE.AND P3, PT, R3.reuse, 0.5, PT ;  /* 0x3f0000000300780b */ /* 0x040fe40003f66000 */
[C---:B------:R-:W-:Y:S02]  /*1970*/  FSETP.GE.AND P0, PT, R0.reuse, 0.5, PT ;  /* 0x3f0000000000780b */ /* 0x040fe40003f06000 */
[----:B------:R-:W-:Y:S02]  /*1980*/  FSEL R23, R3, 0.49998998641967773438, !P3 ;  /* 0x3efffeb003177808 */ /* 0x000fe40005800000 */
[----:B------:R-:W-:-:S03]  /*1990*/  FSEL R3, R0, 0.49998998641967773438, !P0 ;  /* 0x3efffeb000037808 */ /* 0x000fc60004000000 */
[----:B------:R-:W-:Y:S02]  /*19a0*/  FADD R23, -R23, R24 ;  /* 0x0000001817177221 */ /* 0x000fe40000000100 */
[----:B------:R-:W-:Y:S02]  /*19b0*/  FADD R3, -R3, R20 ;  /* 0x0000001403037221 */ /* 0x000fe40000000100 */
[----:B------:R-:W-:Y:S01]  /*19c0*/  FMUL R0, R23, R23 ;  /* 0x0000001717007220 */ /* 0x000fe20000400000 */
[C---:B-----5:R-:W-:Y:S01]  /*19d0*/  FFMA R23, R41.reuse, R4, R8 ;  /* 0x0000000429177223 */ /* 0x060fe20000000008 */
[----:B------:R-:W-:Y:S02]  /*19e0*/  FFMA R4, R41, R5, R9 ;  /* 0x0000000529047223 */ /* 0x000fe40000000009 */
[----:B------:R-:W-:Y:S01]  /*19f0*/  FFMA R3, R3, R3, R0 ;  /* 0x0000000303037223 */ /* 0x000fe20000000000 */
[C---:B------:R-:W-:Y:S01]  /*1a00*/  FFMA R10, R2.reuse, R10, R23 ;  /* 0x0000000a020a7223 */ /* 0x040fe20000000017 */
[----:B------:R-:W-:Y:S01]  /*1a10*/  FFMA R4, R2, R11, R4 ;  /* 0x0000000b02047223 */ /* 0x000fe20000000004 */
[----:B------:R-:W-:-:S02]  /*1a20*/  VIADD R2, R38, 0x3 ;  /* 0x0000000326027836 */ /* 0x000fc40000000000 */
[----:B------:R-:W-:Y:S01]  /*1a30*/  FMUL R3, R26, R3 ;  /* 0x000000031a037220 */ /* 0x000fe20000400000 */
[C---:B------:R-:W-:Y:S01]  /*1a40*/  FFMA R5, R43.reuse, R12, R10 ;  /* 0x0000000c2b057223 */ /* 0x040fe2000000000a */
[----:B------:R-:W-:Y:S01]  /*1a50*/  FFMA R4, R43, R13, R4 ;  /* 0x0000000d2b047223 */ /* 0x000fe20000000004 */
[----:B------:R-:W-:Y:S01]  /*1a60*/  IADD3 R38, PT, PT, R38, 0x4, RZ ;  /* 0x0000000426267810 */ /* 0x000fe20007ffe0ff */
[----:B------:R-:W-:-:S05]  /*1a70*/  FMUL R3, R3, 1.4426950216293334961 ;  /* 0x3fb8aa3b03037820 */ /* 0x000fca0000400000 */
[----:B------:R-:W-:-:S13]  /*1a80*/  FSETP.GEU.AND P0, PT, R3, -126, PT ;  /* 0xc2fc00000300780b */ /* 0x000fda0003f0e000 */
[----:B------:R-:W-:-:S04]  /*1a90*/  @!P0 FMUL R3, R3, 0.5 ;  /* 0x3f00000003038820 */ /* 0x000fc80000400000 */
[----:B------:R-:W0:Y:S02]  /*1aa0*/  MUFU.EX2 R0, R3 ;  /* 0x0000000300007308 */ /* 0x000e240000000800 */
[----:B0-----:R-:W-:Y:S01]  /*1ab0*/  @!P0 FMUL R0, R0, R0 ;  /* 0x0000000000008220 */ /* 0x001fe20000400000 */
[----:B------:R-:W-:-:S03]  /*1ac0*/  ISETP.GE.AND P0, PT, R2, R37, PT ;  /* 0x000000250200720c */ /* 0x000fc60003f06270 */
[----:B------:R-:W-:-:S04]  /*1ad0*/  FMUL R0, R25, R0 ;  /* 0x0000000019007220 */ /* 0x000fc80000400000 */
[C---:B------:R-:W-:Y:S01]  /*1ae0*/  FFMA R8, R0.reuse, R14, R5 ;  /* 0x0000000e00087223 */ /* 0x040fe20000000005 */
[----:B------:R-:W-:-:S05]  /*1af0*/  FFMA R9, R0, R15, R4 ;  /* 0x0000000f00097223 */ /* 0x000fca0000000004 */
[----:B------:R-:W-:Y:S05]  /*1b00*/  @!P0 BRA `(.L_x_51) ;  /* 0xfffffff400788947 */ /* 0x000fea000383ffff */
.L_x_33:
[----:B------:R-:W-:Y:S05]  /*1b10*/  BSYNC.RECONVERGENT B2 ;  /* 0x0000000000027941 */ /* 0x000fea0003800200 */
.L_x_32:
[----:B------:R-:W-:Y:S05]  /*1b20*/  @P2 BRA `(.L_x_52) ;  /* 0xffffffec00b82947 */ /* 0x000fea000383ffff */
.L_x_31:
[----:B------:R-:W-:Y:S05]  /*1b30*/  BSYNC.RECONVERGENT B3 ;  /* 0x0000000000037941 */ /* 0x000fea0003800200 */
.L_x_30:
[----:B------:R-:W-:Y:S05]  /*1b40*/  @P1 BRA `(.L_x_53) ;  /* 0xffffffec008c1947 */ /* 0x000fea000383ffff */
.L_x_27:
[----:B------:R-:W-:Y:S05]  /*1b50*/  BSYNC.RECONVERGENT B4 ;  /* 0x0000000000047941 */ /* 0x000fea0003800200 */
.L_x_26:
[----:B------:R-:W0:Y:S01]  /*1b60*/  LDCU.64 UR8, c[0x0][0x388] ;  /* 0x00007100ff0877ac */ /* 0x000e220008000a00 */
[----:B------:R-:W-:-:S05]  /*1b70*/  IMAD R2, R17, UR4, R18 ;  /* 0x0000000411027c24 */ /* 0x000fca000f8e0212 */
[----:B------:R-:W-:-:S03]  /*1b80*/  SHF.R.S32.HI R3, RZ, 0x1f, R2 ;  /* 0x0000001fff037819 */ /* 0x000fc60000011402 */
[----:B------:R-:W-:-:S03]  /*1b90*/  IMAD.WIDE.U32 R2, R19, UR5, R2 ;  /* 0x0000000513027c25 */ /* 0x000fc6000f8e0002 */
[----:B0-----:R-:W-:-:S04]  /*1ba0*/  LEA R4, P0, R2, UR8, 0x3 ;  /* 0x0000000802047c11 */ /* 0x001fc8000f8018ff */
[----:B------:R-:W-:-:S05]  /*1bb0*/  LEA.HI.X R5, R2, UR9, R3, 0x3, P0 ;  /* 0x0000000902057c11 */ /* 0x000fca00080f1c03 */
[----:B------:R-:W-:Y:S01]  /*1bc0*/  STG.E.64 desc[UR6][R4.64], R8 ;  /* 0x0000000804007986 */ /* 0x000fe2000c101b06 */
[----:B------:R-:W-:Y:S05]  /*1bd0*/  EXIT ;  /* 0x000000000000794d */ /* 0x000fea0003800000 */
        .weak           $__internal_1_$__cuda_sm20_div_rn_f64_full
        .type           $__internal_1_$__cuda_sm20_div_rn_f64_full,@function
        .size           $__internal_1_$__cuda_sm20_div_rn_f64_full,($__internal_2_$__cuda_sm20_sqrt_rn_f32_slowpath - $__internal_1_$__cuda_sm20_div_rn_f64_full)
$__internal_1_$__cuda_sm20_div_rn_f64_full:
[C---:B------:R-:W-:Y:S01]  /*1be0*/  FSETP.GEU.AND P0, PT, |R3|.reuse, 1.469367938527859385e-39, PT ;  /* 0x001000000300780b */ /* 0x040fe20003f0e200 */
[----:B------:R-:W-:Y:S01]  /*1bf0*/  IMAD.MOV.U32 R30, RZ, RZ, 0x1ca00000 ;  /* 0x1ca00000ff1e7424 */ /* 0x000fe200078e00ff */
[C---:B------:R-:W-:Y:S02]  /*1c00*/  LOP3.LUT R4, R3.reuse, 0x800fffff, RZ, 0xc0, !PT ;  /* 0x800fffff03047812 */ /* 0x040fe400078ec0ff */
[----:B------:R-:W-:Y:S02]  /*1c10*/  MOV R10, 0x1 ;  /* 0x00000001000a7802 */ /* 0x000fe40000000f00 */
[----:B------:R-:W-:Y:S01]  /*1c20*/  LOP3.LUT R5, R4, 0x3ff00000, RZ, 0xfc, !PT ;  /* 0x3ff0000004057812 */ /* 0x000fe200078efcff */
[----:B------:R-:W-:Y:S01]  /*1c30*/  IMAD.MOV.U32 R4, RZ, RZ, R2 ;  /* 0x000000ffff047224 */ /* 0x000fe200078e0002 */
[----:B------:R-:W-:-:S05]  /*1c40*/  LOP3.LUT R28, R3, 0x7ff00000, RZ, 0xc0, !PT ;  /* 0x7ff00000031c7812 */ /* 0x000fca00078ec0ff */
[----:B------:R-:W-:-:S06]  /*1c50*/  @!P0 DMUL R4, R2, 8.98846567431157953865e+307 ;  /* 0x7fe0000002048828 */ /* 0x000fcc0000000000 */
[----:B------:R-:W0:Y:S02]  /*1c60*/  MUFU.RCP64H R11, R5 ;  /* 0x00000005000b7308 */ /* 0x000e240000001800 */
[----:B0-----:R-:W-:-:S08]  /*1c70*/  DFMA R12, R10, -R4, 1 ;  /* 0x3ff000000a0c742b */ /* 0x001fd00000000804 */
[----:B------:R-:W-:-:S08]  /*1c80*/  DFMA R12, R12, R12, R12 ;  /* 0x0000000c0c0c722b */ /* 0x000fd0000000000c */
[----:B------:R-:W-:Y:S01]  /*1c90*/  DFMA R14, R10, R12, R10 ;  /* 0x0000000c0a0e722b */ /* 0x000fe2000000000a */
[----:B------:R-:W-:Y:S01]  /*1ca0*/  MOV R11, R23 ;  /* 0x00000017000b7202 */ /* 0x000fe20000000f00 */
[----:B------:R-:W-:-:S03]  /*1cb0*/  IMAD.MOV.U32 R10, RZ, RZ, R22 ;  /* 0x000000ffff0a7224 */ /* 0x000fc600078e0016 */
[----:B------:R-:W-:Y:S01]  /*1cc0*/  LOP3.LUT R31, R11, 0x7ff00000, RZ, 0xc0, !PT ;  /* 0x7ff000000b1f7812 */ /* 0x000fe200078ec0ff */
[----:B------:R-:W-:Y:S02]  /*1cd0*/  IMAD.MOV.U32 R12, RZ, RZ, R10 ;  /* 0x000000ffff0c7224 */ /* 0x000fe400078e000a */
[C---:B------:R-:W-:Y:S01]  /*1ce0*/  DFMA R22, R14.reuse, -R4, 1 ;  /* 0x3ff000000e16742b */ /* 0x040fe20000000804 */
[----:B------:R-:W-:Y:S02]  /*1cf0*/  ISETP.GE.U32.AND P1, PT, R31, R28, PT ;  /* 0x0000001c1f00720c */ /* 0x000fe40003f26070 */
[----:B------:R-:W-:Y:S02]  /*1d00*/  MOV R29, R31 ;  /* 0x0000001f001d7202 */ /* 0x000fe40000000f00 */
[----:B------:R-:W-:Y:S02]  /*1d10*/  SEL R13, R30, 0x63400000, !P1 ;  /* 0x634000001e0d7807 */ /* 0x000fe40004800000 */
[----:B------:R-:W-:Y:S01]  /*1d20*/  FSETP.GEU.AND P1, PT, |R11|, 1.469367938527859385e-39, PT ;  /* 0x001000000b00780b */ /* 0x000fe20003f2e200 */
[----:B------:R-:W-:Y:S01]  /*1d30*/  DFMA R14, R14, R22, R14 ;  /* 0x000000160e0e722b */ /* 0x000fe2000000000e */
[----:B------:R-:W-:-:S11]  /*1d40*/  LOP3.LUT R13, R13, 0x800fffff, R11, 0xf8, !PT ;  /* 0x800fffff0d0d7812 */ /* 0x000fd600078ef80b */
[----:B------:R-:W-:Y:S05]  /*1d50*/  @P1 BRA `(.L_x_54) ;  /* 0x0000000000201947 */ /* 0x000fea0003800000 */
[----:B------:R-:W-:-:S04]  /*1d60*/  LOP3.LUT R22, R3, 0x7ff00000, RZ, 0xc0, !PT ;  /* 0x7ff0000003167812 */ /* 0x000fc800078ec0ff */
[----:B------:R-:W-:Y:S02]  /*1d70*/  ISETP.GE.U32.AND P1, PT, R31, R22, PT ;  /* 0x000000161f00720c */ /* 0x000fe40003f26070 */
[----:B------:R-:W-:Y:S02]  /*1d80*/  MOV R22, RZ ;  /* 0x000000ff00167202 */ /* 0x000fe40000000f00 */
[----:B------:R-:W-:-:S04]  /*1d90*/  SEL R23, R30, 0x63400000, !P1 ;  /* 0x634000001e177807 */ /* 0x000fc80004800000 */
[----:B------:R-:W-:-:S04]  /*1da0*/  LOP3.LUT R23, R23, 0x80000000, R11, 0xf8, !PT ;  /* 0x8000000017177812 */ /* 0x000fc800078ef80b */
[----:B------:R-:W-:-:S06]  /*1db0*/  LOP3.LUT R23, R23, 0x100000, RZ, 0xfc, !PT ;  /* 0x0010000017177812 */ /* 0x000fcc00078efcff */
[----:B------:R-:W-:-:S10]  /*1dc0*/  DFMA R12, R12, 2, -R22 ;  /* 0x400000000c0c782b */ /* 0x000fd40000000816 */
[----:B------:R-:W-:-:S07]  /*1dd0*/  LOP3.LUT R29, R13, 0x7ff00000, RZ, 0xc0, !PT ;  /* 0x7ff000000d1d7812 */ /* 0x000fce00078ec0ff */
.L_x_54:
[----:B------:R-:W-:Y:S01]  /*1de0*/  VIADD R32, R29, 0xffffffff ;  /* 0xffffffff1d207836 */ /* 0x000fe20000000000 */
[----:B------:R-:W-:Y:S01]  /*1df0*/  @!P0 LOP3.LUT R28, R5, 0x7ff00000, RZ, 0xc0, !PT ;  /* 0x7ff00000051c8812 */ /* 0x000fe200078ec0ff */
[----:B------:R-:W-:-:S03]  /*1e00*/  DMUL R22, R14, R12 ;  /* 0x0000000c0e167228 */ /* 0x000fc60000000000 */
[----:B------:R-:W-:Y:S02]  /*1e10*/  IADD3 R33, PT, PT, R28, -0x1, RZ ;  /* 0xffffffff1c217810 */ /* 0x000fe40007ffe0ff */
[----:B------:R-:W-:-:S03]  /*1e20*/  ISETP.GT.U32.AND P0, PT, R32, 0x7feffffe, PT ;  /* 0x7feffffe2000780c */ /* 0x000fc60003f04070 */
[----:B------:R-:W-:Y:S01]  /*1e30*/  DFMA R26, R22, -R4, R12 ;  /* 0x80000004161a722b */ /* 0x000fe2000000000c */
[----:B------:R-:W-:-:S07]  /*1e40*/  ISETP.GT.U32.OR P0, PT, R33, 0x7feffffe, P0 ;  /* 0x7feffffe2100780c */ /* 0x000fce0000704470 */
[----:B------:R-:W-:-:S06]  /*1e50*/  DFMA R14, R14, R26, R22 ;  /* 0x0000001a0e0e722b */ /* 0x000fcc0000000016 */
[----:B------:R-:W-:Y:S05]  /*1e60*/  @P0 BRA `(.L_x_55) ;  /* 0x00000000006c0947 */ /* 0x000fea0003800000 */
[----:B------:R-:W-:-:S04]  /*1e70*/  LOP3.LUT R22, R3, 0x7ff00000, RZ, 0xc0, !PT ;  /* 0x7ff0000003167812 */ /* 0x000fc800078ec0ff */
[CC--:B------:R-:W-:Y:S02]  /*1e80*/  VIADDMNMX R10, R31.reuse, -R22.reuse, 0xb9600000, !PT ;  /* 0xb96000001f0a7446 */ /* 0x0c0fe40007800916 */
[----:B------:R-:W-:Y:S02]  /*1e90*/  ISETP.GE.U32.AND P0, PT, R31, R22, PT ;  /* 0x000000161f00720c */ /* 0x000fe40003f06070 */
[----:B------:R-:W-:Y:S02]  /*1ea0*/  VIMNMX R10, PT, PT, R10, 0x46a00000, PT ;  /* 0x46a000000a0a7848 */ /* 0x000fe40003fe0100 */
[----:B------:R-:W-:-:S05]  /*1eb0*/  SEL R11, R30, 0x63400000, !P0 ;  /* 0x634000001e0b7807 */ /* 0x000fca0004000000 */
[----:B------:R-:W-:Y:S02]  /*1ec0*/  IMAD.IADD R26, R10, 0x1, -R11 ;  /* 0x000000010a1a7824 */ /* 0x000fe400078e0a0b */
[----:B------:R-:W-:-:S03]  /*1ed0*/  IMAD.MOV.U32 R10, RZ, RZ, RZ ;  /* 0x000000ffff0a7224 */ /* 0x000fc600078e00ff */
[----:B------:R-:W-:-:S06]  /*1ee0*/  IADD3 R11, PT, PT, R26, 0x7fe00000, RZ ;  /* 0x7fe000001a0b7810 */ /* 0x000fcc0007ffe0ff */
[----:B------:R-:W-:-:S10]  /*1ef0*/  DMUL R22, R14, R10 ;  /* 0x0000000a0e167228 */ /* 0x000fd40000000000 */
[----:B------:R-:W-:-:S13]  /*1f00*/  FSETP.GTU.AND P0, PT, |R23|, 1.469367938527859385e-39, PT ;  /* 0x001000001700780b */ /* 0x000fda0003f0c200 */
[----:B------:R-:W-:Y:S05]  /*1f10*/  @P0 BRA `(.L_x_56) ;  /* 0x0000000000940947 */ /* 0x000fea0003800000 */
[----:B------:R-:W-:Y:S01]  /*1f20*/  DFMA R4, R14, -R4, R12 ;  /* 0x800000040e04722b */ /* 0x000fe2000000000c */
[----:B------:R-:W-:-:S09]  /*1f30*/  MOV R10, RZ ;  /* 0x000000ff000a7202 */ /* 0x000fd20000000f00 */
[C---:B------:R-:W-:Y:S02]  /*1f40*/  FSETP.NEU.AND P0, PT, R5.reuse, RZ, PT ;  /* 0x000000ff0500720b */ /* 0x040fe40003f0d000 */
[----:B------:R-:W-:-:S04]  /*1f50*/  LOP3.LUT R13, R5, 0x80000000, R3, 0x48, !PT ;  /* 0x80000000050d7812 */ /* 0x000fc800078e4803 */
[----:B------:R-:W-:-:S07]  /*1f60*/  LOP3.LUT R11, R13, R11, RZ, 0xfc, !PT ;  /* 0x0000000b0d0b7212 */ /* 0x000fce00078efcff */
[----:B------:R-:W-:Y:S05]  /*1f70*/  @!P0 BRA `(.L_x_56) ;  /* 0x00000000007c8947 */ /* 0x000fea0003800000 */
[----:B------:R-:W-:Y:S01]  /*1f80*/  IMAD.MOV R3, RZ, RZ, -R26 ;  /* 0x000000ffff037224 */ /* 0x000fe200078e0a1a */
[----:B------:R-:W-:Y:S01]  /*1f90*/  MOV R2, RZ ;  /* 0x000000ff00027202 */ /* 0x000fe20000000f00 */
[----:B------:R-:W-:-:S05]  /*1fa0*/  DMUL.RP R10, R14, R10 ;  /* 0x0000000a0e0a7228 */ /* 0x000fca0000008000 */
[----:B------:R-:W-:-:S05]  /*1fb0*/  DFMA R2, R22, -R2, R14 ;  /* 0x800000021602722b */ /* 0x000fca000000000e */
[----:B------:R-:W-:Y:S02]  /*1fc0*/  LOP3.LUT R13, R11, R13, RZ, 0x3c, !PT ;  /* 0x0000000d0b0d7212 */ /* 0x000fe400078e3cff */
[----:B------:R-:W-:-:S04]  /*1fd0*/  IADD3 R2, PT, PT, -R26, -0x43300000, RZ ;  /* 0xbcd000001a027810 */ /* 0x000fc80007ffe1ff */
[----:B------:R-:W-:-:S04]  /*1fe0*/  FSETP.NEU.AND P0, PT, |R3|, R2, PT ;  /* 0x000000020300720b */ /* 0x000fc80003f0d200 */
[----:B------:R-:W-:Y:S02]  /*1ff0*/  FSEL R22, R10, R22, !P0 ;  /* 0x000000160a167208 */ /* 0x000fe40004000000 */
[----:B------:R-:W-:Y:S01]  /*2000*/  FSEL R23, R13, R23, !P0 ;  /* 0x000000170d177208 */ /* 0x000fe20004000000 */
[----:B------:R-:W-:Y:S06]  /*2010*/  BRA `(.L_x_56) ;  /* 0x0000000000547947 */ /* 0x000fec0003800000 */
.L_x_55:
[----:B------:R-:W-:-:S14]  /*2020*/  DSETP.NAN.AND P0, PT, R10, R10, PT ;  /* 0x0000000a0a00722a */ /* 0x000fdc0003f08000 */
[----:B------:R-:W-:Y:S05]  /*2030*/  @P0 BRA `(.L_x_57) ;  /* 0x0000000000440947 */ /* 0x000fea0003800000 */
[----:B------:R-:W-:-:S14]  /*2040*/  DSETP.NAN.AND P0, PT, R2, R2, PT ;  /* 0x000000020200722a */ /* 0x000fdc0003f08000 */
[----:B------:R-:W-:Y:S05]  /*2050*/  @P0 BRA `(.L_x_58) ;  /* 0x0000000000300947 */ /* 0x000fea0003800000 */
[----:B------:R-:W-:Y:S01]  /*2060*/  ISETP.NE.AND P0, PT, R29, R28, PT ;  /* 0x0000001c1d00720c */ /* 0x000fe20003f05270 */
[----:B------:R-:W-:Y:S01]  /*2070*/  IMAD.MOV.U32 R22, RZ, RZ, 0x0 ;  /* 0x00000000ff167424 */ /* 0x000fe200078e00ff */
[----:B------:R-:W-:-:S11]  /*2080*/  MOV R23, 0xfff80000 ;  /* 0xfff8000000177802 */ /* 0x000fd60000000f00 */
[----:B------:R-:W-:Y:S05]  /*2090*/  @!P0 BRA `(.L_x_56) ;  /* 0x0000000000348947 */ /* 0x000fea0003800000 */
[----:B------:R-:W-:Y:S02]  /*20a0*/  ISETP.NE.AND P0, PT, R29, 0x7ff00000, PT ;  /* 0x7ff000001d00780c */ /* 0x000fe40003f05270 */
[----:B------:R-:W-:Y:S02]  /*20b0*/  LOP3.LUT R23, R11, 0x80000000, R3, 0x48, !PT ;  /* 0x800000000b177812 */ /* 0x000fe400078e4803 */
[----:B------:R-:W-:-:S13]  /*20c0*/  ISETP.EQ.OR P0, PT, R28, RZ, !P0 ;  /* 0x000000ff1c00720c */ /* 0x000fda0004702670 */
[----:B------:R-:W-:Y:S01]  /*20d0*/  @P0 LOP3.LUT R2, R23, 0x7ff00000, RZ, 0xfc, !PT ;  /* 0x7ff0000017020812 */ /* 0x000fe200078efcff */
[----:B------:R-:W-:Y:S01]  /*20e0*/  @!P0 IMAD.MOV.U32 R22, RZ, RZ, RZ ;  /* 0x000000ffff168224 */ /* 0x000fe200078e00ff */
[----:B------:R-:W-:-:S03]  /*20f0*/  @P0 MOV R22, RZ ;  /* 0x000000ff00160202 */ /* 0x000fc60000000f00 */
[----:B------:R-:W-:Y:S01]  /*2100*/  @P0 IMAD.MOV.U32 R23, RZ, RZ, R2 ;  /* 0x000000ffff170224 */ /* 0x000fe200078e0002 */
[----:B------:R-:W-:Y:S06]  /*2110*/  BRA `(.L_x_56) ;  /* 0x0000000000147947 */ /* 0x000fec0003800000 */
.L_x_58:
[----:B------:R-:W-:Y:S02]  /*2120*/  LOP3.LUT R23, R3, 0x80000, RZ, 0xfc, !PT ;  /* 0x0008000003177812 */ /* 0x000fe400078efcff */
[----:B------:R-:W-:Y:S01]  /*2130*/  MOV R22, R2 ;  /* 0x0000000200167202 */ /* 0x000fe20000000f00 */
[----:B------:R-:W-:Y:S06]  /*2140*/  BRA `(.L_x_56) ;  /* 0x0000000000087947 */ /* 0x000fec0003800000 */
.L_x_57:
[----:B------:R-:W-:Y:S01]  /*2150*/  LOP3.LUT R23, R11, 0x80000, RZ, 0xfc, !PT ;  /* 0x000800000b177812 */ /* 0x000fe200078efcff */
[----:B------:R-:W-:-:S07]  /*2160*/  IMAD.MOV.U32 R22, RZ, RZ, R10 ;  /* 0x000000ffff167224 */ /* 0x000fce00078e000a */
.L_x_56:
[----:B------:R-:W-:Y:S01]  /*2170*/  MOV R2, R0 ;  /* 0x0000000000027202 */ /* 0x000fe20000000f00 */
[----:B------:R-:W-:Y:S01]  /*2180*/  IMAD.MOV.U32 R3, RZ, RZ, 0x0 ;  /* 0x00000000ff037424 */ /* 0x000fe200078e00ff */
[----:B------:R-:W-:Y:S01]  /*2190*/  MOV R4, R22 ;  /* 0x0000001600047202 */ /* 0x000fe20000000f00 */
[----:B------:R-:W-:Y:S02]  /*21a0*/  IMAD.MOV.U32 R5, RZ, RZ, R23 ;  /* 0x000000ffff057224 */ /* 0x000fe400078e0017 */
[----:B------:R-:W-:Y:S05]  /*21b0*/  RET.REL.NODEC R2 `(gather_kernel_center) ;  /* 0xffffffdc02907950 */ /* 0x000fea0003c3ffff */
        .weak           $__internal_2_$__cuda_sm20_sqrt_rn_f32_slowpath
        .type           $__internal_2_$__cuda_sm20_sqrt_rn_f32_slowpath,@function
        .size           $__internal_2_$__cuda_sm20_sqrt_rn_f32_slowpath,($__internal_3_$__cuda_sm3x_div_rn_noftz_f32_slowpath - $__internal_2_$__cuda_sm20_sqrt_rn_f32_slowpath)
$__internal_2_$__cuda_sm20_sqrt_rn_f32_slowpath:
[----:B------:R-:W-:-:S13]  /*21c0*/  LOP3.LUT P0, RZ, R3, 0x7fffffff, RZ, 0xc0, !PT ;  /* 0x7fffffff03ff7812 */ /* 0x000fda000780c0ff */
[----:B------:R-:W-:Y:S01]  /*21d0*/  @!P0 MOV R2, R3 ;  /* 0x0000000300028202 */ /* 0x000fe20000000f00 */
[----:B------:R-:W-:Y:S06]  /*21e0*/  @!P0 BRA `(.L_x_59) ;  /* 0x0000000000448947 */ /* 0x000fec0003800000 */
[----:B------:R-:W-:Y:S01]  /*21f0*/  FSETP.GEU.FTZ.AND P0, PT, R3, RZ, PT ;  /* 0x000000ff0300720b */ /* 0x000fe20003f1e000 */
[----:B------:R-:W-:-:S12]  /*2200*/  IMAD.MOV.U32 R0, RZ, RZ, R3 ;  /* 0x000000ffff007224 */ /* 0x000fd800078e0003 */
[----:B------:R-:W-:Y:S01]  /*2210*/  @!P0 MOV R2, 0x7fffffff ;  /* 0x7fffffff00028802 */ /* 0x000fe20000000f00 */
[----:B------:R-:W-:Y:S06]  /*2220*/  @!P0 BRA `(.L_x_59) ;  /* 0x0000000000348947 */ /* 0x000fec0003800000 */
[----:B------:R-:W-:-:S13]  /*2230*/  FSETP.GTU.FTZ.AND P0, PT, |R0|, +INF , PT ;  /* 0x7f8000000000780b */ /* 0x000fda0003f1c200 */
[----:B------:R-:W-:Y:S01]  /*2240*/  @P0 FADD.FTZ R2, R0, 1 ;  /* 0x3f80000000020421 */ /* 0x000fe20000010000 */
[----:B------:R-:W-:Y:S06]  /*2250*/  @P0 BRA `(.L_x_59) ;  /* 0x0000000000280947 */ /* 0x000fec0003800000 */
[----:B------:R-:W-:-:S13]  /*2260*/  FSETP.NEU.FTZ.AND P0, PT, |R0|, +INF , PT ;  /* 0x7f8000000000780b */ /* 0x000fda0003f1d200 */
[----:B------:R-:W-:-:S04]  /*2270*/  @P0 FFMA R3, R0, 1.84467440737095516160e+19, RZ ;  /* 0x5f80000000030823 */ /* 0x000fc800000000ff */
[----:B------:R-:W0:Y:S02]  /*2280*/  @P0 MUFU.RSQ R2, R3 ;  /* 0x0000000300020308 */ /* 0x000e240000001400 */
[----:B0-----:R-:W-:Y:S01]  /*2290*/  @P0 FMUL.FTZ R14, R3, R2 ;  /* 0x00000002030e0220 */ /* 0x001fe20000410000 */
[----:B------:R-:W-:Y:S01]  /*22a0*/  @P0 FMUL.FTZ R15, R2, 0.5 ;  /* 0x3f000000020f0820 */ /* 0x000fe20000410000 */
[----:B------:R-:W-:Y:S02]  /*22b0*/  @!P0 IMAD.MOV.U32 R2, RZ, RZ, R0 ;  /* 0x000000ffff028224 */ /* 0x000fe400078e0000 */
[----:B------:R-:W-:-:S04]  /*22c0*/  @P0 FADD.FTZ R13, -R14, -RZ ;  /* 0x800000ff0e0d0221 */ /* 0x000fc80000010100 */
[----:B------:R-:W-:-:S04]  /*22d0*/  @P0 FFMA R13, R14, R13, R3 ;  /* 0x0000000d0e0d0223 */ /* 0x000fc80000000003 */
[----:B------:R-:W-:-:S04]  /*22e0*/  @P0 FFMA R13, R13, R15, R14 ;  /* 0x0000000f0d0d0223 */ /* 0x000fc8000000000e */
[----:B------:R-:W-:-:S07]  /*22f0*/  @P0 FMUL.FTZ R2, R13, 2.3283064365386962891e-10 ;  /* 0x2f8000000d020820 */ /* 0x000fce0000410000 */
.L_x_59:
[----:B------:R-:W-:Y:S01]  /*2300*/  HFMA2 R3, -RZ, RZ, 0, 0 ;  /* 0x00000000ff037431 */ /* 0x000fe200000001ff */
[----:B------:R-:W-:Y:S01]  /*2310*/  MOV R0, R2 ;  /* 0x0000000200007202 */ /* 0x000fe20000000f00 */
[----:B------:R-:W-:-:S04]  /*2320*/  IMAD.MOV.U32 R2, RZ, RZ, R22 ;  /* 0x000000ffff027224 */ /* 0x000fc800078e0016 */
[----:B------:R-:W-:Y:S05]  /*2330*/  RET.REL.NODEC R2 `(gather_kernel_center) ;  /* 0xffffffdc02307950 */ /* 0x000fea0003c3ffff */
        .weak           $__internal_3_$__cuda_sm3x_div_rn_noftz_f32_slowpath
        .type           $__internal_3_$__cuda_sm3x_div_rn_noftz_f32_slowpath,@function
        .size           $__internal_3_$__cuda_sm3x_div_rn_noftz_f32_slowpath,(.L_x_278 - $__internal_3_$__cuda_sm3x_div_rn_noftz_f32_slowpath)
$__internal_3_$__cuda_sm3x_div_rn_noftz_f32_slowpath:
[----:B------:R-:W-:Y:S01]  /*2340*/  SHF.R.U32.HI R23, RZ, 0x17, R3 ;  /* 0x00000017ff177819 */ /* 0x000fe20000011603 */
[----:B------:R-:W-:Y:S01]  /*2350*/  BSSY.RECONVERGENT B0, `(.L_x_60) ;  /* 0x0000062000007945 */ /* 0x000fe20003800200 */
[----:B------:R-:W-:Y:S02]  /*2360*/  SHF.R.U32.HI R44, RZ, 0x17, R0 ;  /* 0x00000017ff2c7819 */ /* 0x000fe40000011600 */
[----:B------:R-:W-:Y:S02]  /*2370*/  LOP3.LUT R23, R23, 0xff, RZ, 0xc0, !PT ;  /* 0x000000ff17177812 */ /* 0x000fe400078ec0ff */
[----:B------:R-:W-:-:S03]  /*2380*/  LOP3.LUT R44, R44, 0xff, RZ, 0xc0, !PT ;  /* 0x000000ff2c2c7812 */ /* 0x000fc600078ec0ff */
[----:B------:R-:W-:Y:S01]  /*2390*/  VIADD R45, R23, 0xffffffff ;  /* 0xffffffff172d7836 */ /* 0x000fe20000000000 */
[----:B------:R-:W-:-:S04]  /*23a0*/  IADD3 R46, PT, PT, R44, -0x1, RZ ;  /* 0xffffffff2c2e7810 */ /* 0x000fc80007ffe0ff */
        /* <DEDUP_REMOVED lines=25> */
[----:B------:R-:W-:Y:S02]  /*2540*/  @!P3 FFMA R3, R3, 1.84467440737095516160e+19, RZ ;  /* 0x5f8000000303b823 */ /* 0x000fe400000000ff */
[----:B------:R-:W-:-:S07]  /*2550*/  @!P3 IADD3 R40, PT, PT, R40, 0x40, RZ ;  /* 0x000000402828b810 */ /* 0x000fce0007ffe0ff */
.L_x_61:
[----:B------:R-:W-:Y:S01]  /*2560*/  LEA R46, R23, 0xc0800000, 0x17 ;  /* 0xc0800000172e7811 */ /* 0x000fe200078eb8ff */
[----:B------:R-:W-:Y:S01]  /*2570*/  BSSY.RECONVERGENT B1, `(.L_x_66) ;  /* 0x0000036000017945 */ /* 0x000fe20003800200 */
[----:B------:R-:W-:-:S03]  /*2580*/  IADD3 R44, PT, PT, R44, -0x7f, RZ ;  /* 0xffffff812c2c7810 */ /* 0x000fc60007ffe0ff */
[----:B------:R-:W-:Y:S02]  /*2590*/  IMAD.IADD R48, R3, 0x1, -R46 ;  /* 0x0000000103307824 */ /* 0x000fe400078e0a2e */
[----:B------:R-:W-:Y:S02]  /*25a0*/  IMAD R0, R44, -0x800000, R0 ;  /* 0xff8000002c007824 */ /* 0x000fe400078e0200 */
[----:B------:R-:W0:Y:S01]  /*25b0*/  MUFU.RCP R46, R48 ;  /* 0x00000030002e7308 */ /* 0x000e220000001000 */
[----:B------:R-:W-:-:S04]  /*25c0*/  FADD.FTZ R3, -R48, -RZ ;  /* 0x800000ff30037221 */ /* 0x000fc80000010100 */
[----:B0-----:R-:W-:-:S04]  /*25d0*/  FFMA R45, R46, R3, 1 ;  /* 0x3f8000002e2d7423 */ /* 0x001fc80000000003 */
[----:B------:R-:W-:-:S04]  /*25e0*/  FFMA R45, R46, R45, R46 ;  /* 0x0000002d2e2d7223 */ /* 0x000fc8000000002e */
[----:B------:R-:W-:-:S04]  /*25f0*/  FFMA R46, R0, R45, RZ ;  /* 0x0000002d002e7223 */ /* 0x000fc800000000ff */
[----:B------:R-:W-:-:S04]  /*2600*/  FFMA R47, R3, R46, R0 ;  /* 0x0000002e032f7223 */ /* 0x000fc80000000000 */
[----:B------:R-:W-:Y:S01]  /*2610*/  FFMA R46, R45, R47, R46 ;  /* 0x0000002f2d2e7223 */ /* 0x000fe2000000002e */
[----:B------:R-:W-:-:S03]  /*2620*/  IADD3 R47, PT, PT, R44, 0x7f, -R23 ;  /* 0x0000007f2c2f7810 */ /* 0x000fc60007ffe817 */
[----:B------:R-:W-:Y:S02]  /*2630*/  FFMA R3, R3, R46, R0 ;  /* 0x0000002e03037223 */ /* 0x000fe40000000000 */
[----:B------:R-:W-:Y:S02]  /*2640*/  IMAD.IADD R47, R47, 0x1, R40 ;  /* 0x000000012f2f7824 */ /* 0x000fe400078e0228 */
[----:B------:R-:W-:-:S05]  /*2650*/  FFMA R0, R45, R3, R46 ;  /* 0x000000032d007223 */ /* 0x000fca000000002e */
[----:B------:R-:W-:-:S04]  /*2660*/  SHF.R.U32.HI R23, RZ, 0x17, R0 ;  /* 0x00000017ff177819 */ /* 0x000fc80000011600 */
[----:B------:R-:W-:-:S04]  /*2670*/  LOP3.LUT R40, R23, 0xff, RZ, 0xc0, !PT ;  /* 0x000000ff17287812 */ /* 0x000fc800078ec0ff */
[----:B------:R-:W-:-:S05]  /*2680*/  IADD3 R23, PT, PT, R40, R47, RZ ;  /* 0x0000002f28177210 */ /* 0x000fca0007ffe0ff */
        /* <DEDUP_REMOVED lines=11> */
[CCC-:B------:R-:W-:Y:S01]  /*2740*/  FFMA.RP R44, R45.reuse, R3.reuse, R46.reuse ;  /* 0x000000032d2c7223 */ /* 0x1c0fe2000000802e */
[----:B------:R-:W-:Y:S01]  /*2750*/  FFMA.RM R3, R45, R3, R46 ;  /* 0x000000032d037223 */ /* 0x000fe2000000402e */
[C---:B------:R-:W-:Y:S02]  /*2760*/  IADD3 R45, PT, PT, R23.reuse, 0x20, RZ ;  /* 0x00000020172d7810 */ /* 0x040fe40007ffe0ff */
[----:B------:R-:W-:Y:S02]  /*2770*/  LOP3.LUT R40, R40, 0x7fffff, RZ, 0xc0, !PT ;  /* 0x007fffff28287812 */ /* 0x000fe400078ec0ff */
[C---:B------:R-:W-:Y:S02]  /*2780*/  ISETP.NE.AND P4, PT, R23.reuse, RZ, PT ;  /* 0x000000ff1700720c */ /* 0x040fe40003f85270 */
[----:B------:R-:W-:Y:S02]  /*2790*/  LOP3.LUT R40, R40, 0x800000, RZ, 0xfc, !PT ;  /* 0x0080000028287812 */ /* 0x000fe400078efcff */
[----:B------:R-:W-:Y:S01]  /*27a0*/  ISETP.NE.AND P3, PT, R23, RZ, PT ;  /* 0x000000ff1700720c */ /* 0x000fe20003f65270 */
[----:B------:R-:W-:Y:S01]  /*27b0*/  IMAD.MOV R23, RZ, RZ, -R23 ;  /* 0x000000ffff177224 */ /* 0x000fe200078e0a17 */
[----:B------:R-:W-:-:S02]  /*27c0*/  SHF.L.U32 R45, R40, R45, RZ ;  /* 0x0000002d282d7219 */ /* 0x000fc400000006ff */
[----:B------:R-:W-:Y:S02]  /*27d0*/  FSETP.NEU.FTZ.AND P0, PT, R44, R3, PT ;  /* 0x000000032c00720b */ /* 0x000fe40003f1d000 */
[----:B------:R-:W-:Y:S02]  /*27e0*/  SEL R3, R23, RZ, P4 ;  /* 0x000000ff17037207 */ /* 0x000fe40002000000 */
[----:B------:R-:W-:Y:S02]  /*27f0*/  ISETP.NE.AND P3, PT, R45, RZ, P3 ;  /* 0x000000ff2d00720c */ /* 0x000fe40001f65270 */
[----:B------:R-:W-:Y:S02]  /*2800*/  SHF.R.U32.HI R3, RZ, R3, R40 ;  /* 0x00000003ff037219 */ /* 0x000fe40000011628 */
[----:B------:R-:W-:Y:S02]  /*2810*/  PLOP3.LUT P0, PT, P0, P3, PT, 0xf8, 0x8f ;  /* 0x00000000008f781c */ /* 0x000fe40000707f70 */
[----:B------:R-:W-:-:S02]  /*2820*/  SHF.R.U32.HI R40, RZ, 0x1, R3 ;  /* 0x00000001ff287819 */ /* 0x000fc40000011603 */
[----:B------:R-:W-:-:S04]  /*2830*/  SEL R23, RZ, 0x1, !P0 ;  /* 0x00000001ff177807 */ /* 0x000fc80004000000 */
[----:B------:R-:W-:-:S04]  /*2840*/  LOP3.LUT R44, R23, 0x1, R40, 0xf8, !PT ;  /* 0x00000001172c7812 */ /* 0x000fc800078ef828 */
[----:B------:R-:W-:-:S04]  /*2850*/  LOP3.LUT R3, R44, R3, RZ, 0xc0, !PT ;  /* 0x000000032c037212 */ /* 0x000fc800078ec0ff */
[----:B------:R-:W-:-:S04]  /*2860*/  IADD3 R3, PT, PT, R40, R3, RZ ;  /* 0x0000000328037210 */ /* 0x000fc80007ffe0ff */
[----:B------:R-:W-:Y:S01]  /*2870*/  LOP3.LUT R0, R3, R0, RZ, 0xfc, !PT ;  /* 0x0000000003007212 */ /* 0x000fe200078efcff */
[----:B------:R-:W-:Y:S06]  /*2880*/  BRA `(.L_x_69) ;  /* 0x0000000000107947 */ /* 0x000fec0003800000 */
.L_x_68:
[----:B------:R-:W-:-:S04]  /*2890*/  LOP3.LUT R0, R0, 0x80000000, RZ, 0xc0, !PT ;  /* 0x8000000000007812 */ /* 0x000fc800078ec0ff */
[----:B------:R-:W-:Y:S01]  /*28a0*/  LOP3.LUT R0, R0, 0x7f800000, RZ, 0xfc, !PT ;  /* 0x7f80000000007812 */ /* 0x000fe200078efcff */
[----:B------:R-:W-:Y:S06]  /*28b0*/  BRA `(.L_x_69) ;  /* 0x0000000000047947 */ /* 0x000fec0003800000 */
.L_x_67:
[----:B------:R-:W-:-:S07]  /*28c0*/  IMAD R0, R47, 0x800000, R0 ;  /* 0x008000002f007824 */ /* 0x000fce00078e0200 */
.L_x_69:
[----:B------:R-:W-:Y:S05]  /*28d0*/  BSYNC.RECONVERGENT B1 ;  /* 0x0000000000017941 */ /* 0x000fea0003800200 */
.L_x_66:
[----:B------:R-:W-:Y:S05]  /*28e0*/  BRA `(.L_x_70) ;  /* 0x0000000000207947 */ /* 0x000fea0003800000 */
.L_x_65:
[----:B------:R-:W-:-:S04]  /*28f0*/  LOP3.LUT R0, R3, 0x80000000, R0, 0x48, !PT ;  /* 0x8000000003007812 */ /* 0x000fc800078e4800 */
[----:B------:R-:W-:Y:S01]  /*2900*/  LOP3.LUT R0, R0, 0x7f800000, RZ, 0xfc, !PT ;  /* 0x7f80000000007812 */ /* 0x000fe200078efcff */
[----:B------:R-:W-:Y:S06]  /*2910*/  BRA `(.L_x_70) ;  /* 0x0000000000147947 */ /* 0x000fec0003800000 */
.L_x_64:
[----:B------:R-:W-:Y:S01]  /*2920*/  LOP3.LUT R0, R3, 0x80000000, R0, 0x48, !PT ;  /* 0x8000000003007812 */ /* 0x000fe200078e4800 */
[----:B------:R-:W-:Y:S06]  /*2930*/  BRA `(.L_x_70) ;  /* 0x00000000000c7947 */ /* 0x000fec0003800000 */
.L_x_63:
[----:B------:R-:W0:Y:S01]  /*2940*/  MUFU.RSQ R0, -QNAN ;  /* 0xffc0000000007908 */ /* 0x000e220000001400 */
[----:B------:R-:W-:Y:S05]  /*2950*/  BRA `(.L_x_70) ;  /* 0x0000000000047947 */ /* 0x000fea0003800000 */
.L_x_62:
[----:B------:R-:W-:-:S07]  /*2960*/  FADD.FTZ R0, R0, R3 ;  /* 0x0000000300007221 */ /* 0x000fce0000010000 */
.L_x_70:
[----:B------:R-:W-:Y:S05]  /*2970*/  BSYNC.RECONVERGENT B0 ;  /* 0x0000000000007941 */ /* 0x000fea0003800200 */
.L_x_60:
[----:B------:R-:W-:-:S04]  /*2980*/  HFMA2 R23, -RZ, RZ, 0, 0 ;  /* 0x00000000ff177431 */ /* 0x000fc800000001ff */
[----:B0-----:R-:W-:Y:S05]  /*2990*/  RET.REL.NODEC R22 `(gather_kernel_center) ;  /* 0xffffffd416987950 */ /* 0x001fea0003c3ffff */
.L_x_71:
        /* <DEDUP_REMOVED lines=14> */
.L_x_278:


//--------------------- .text.gather_kernel_center_prune_naive --------------------------
	.section	.text.gather_kernel_center_prune_naive,"ax",@progbits
	.align	128
        .global         gather_kernel_center_prune_naive
        .type           gather_kernel_center_prune_naive,@function
        .size           gather_kernel_center_prune_naive,(.L_x_279 - gather_kernel_center_prune_naive)
        .other          gather_kernel_center_prune_naive,@"STO_CUDA_ENTRY STV_DEFAULT"
gather_kernel_center_prune_naive:
.text.gather_kernel_center_prune_naive:
        /* <DEDUP_REMOVED lines=8> */
[----:B0-----:R-:W-:Y:S02]  /*0080*/  IMAD R4, R4, UR5, R3 ;  /* 0x0000000504047c24 */ /* 0x001fe4000f8e0203 */
[----:B-1----:R-:W-:-:S05]  /*0090*/  IMAD R7, R7, UR6, R0 ;  /* 0x0000000607077c24 */ /* 0x002fca000f8e0200 */
[----:B------:R-:W-:-:S04]  /*00a0*/  VIMNMX R0, PT, PT, R4, R7, !PT ;  /* 0x0000000704007248 */ /* 0x000fc80007fe0100 */
[----:B--2---:R-:W-:-:S13]  /*00b0*/  ISETP.GE.AND P0, PT, R0, UR4, PT ;  /* 0x0000000400007c0c */ /* 0x004fda000bf06270 */
[----:B------:R-:W-:Y:S05]  /*00c0*/  @P0 EXIT ;  /* 0x000000000000094d */ /* 0x000fea0003800000 */
[----:B------:R-:W0:Y:S01]  /*00d0*/  LDC R8, c[0x0][0x3a0] ;  /* 0x0000e800ff087b82 */ /* 0x000e220000000800 */
[----:B------:R-:W1:Y:S01]  /*00e0*/  LDCU UR5, c[0x0][0x398] ;  /* 0x00007300ff0577ac */ /* 0x000e620008000800 */
[----:B------:R-:W-:-:S04]  /*00f0*/  ULEA.HI UR4, UR4, UR4, URZ, 0x1 ;  /* 0x0000000404047291 */ /* 0x000fc8000f8f08ff */
[----:B------:R-:W-:-:S04]  /*0100*/  USHF.R.S32.HI UR4, URZ, 0x1, UR4 ;  /* 0x00000001ff047899 */ /* 0x000fc80008011404 */
[----:B------:R-:W-:Y:S01]  /*0110*/  UIADD3 UR4, UPT, UPT, -UR4, URZ, URZ ;  /* 0x000000ff04047290 */ /* 0x000fe2000fffe1ff */
[----:B0-----:R-:W-:-:S05]  /*0120*/  SHF.L.U32 R5, R8, 0x1, RZ ;  /* 0x0000000108057819 */ /* 0x001fca00000006ff */
[----:B------:R-:W-:Y:S01]  /*0130*/  VIADDMNMX R8, R8, UR4, RZ, !PT ;  /* 0x0000000408087c46 */ /* 0x000fe2000f8001ff */
[----:B------:R-:W-:-:S05]  /*0140*/  IMAD R0, R5, R5, RZ ;  /* 0x0000000505007224 */ /* 0x000fca00078e02ff */
[----:B------:R-:W-:Y:S02]  /*0150*/  I2FP.F32.U32 R9, R0 ;  /* 0x0000000000097245 */ /* 0x000fe40000201000 */
[----:B-1----:R-:W-:Y:S02]  /*0160*/  I2FP.F32.S32 R0, UR5 ;  /* 0x0000000500007c45 */ /* 0x002fe40008201400 */
[----:B------:R-:W0:Y:S03]  /*0170*/  MUFU.RCP R2, R9 ;  /* 0x0000000900027308 */ /* 0x000e260000001000 */
[----:B------:R-:W-:-:S04]  /*0180*/  FADD R0, R0, 0.5 ;  /* 0x3f00000000007421 */ /* 0x000fc80000000000 */
[----:B------:R-:W-:-:S04]  /*0190*/  FADD R3, R0, R0 ;  /* 0x0000000000037221 */ /* 0x000fc80000000000 */
[----:B------:R-:W-:-:S04]  /*01a0*/  FMUL R0, R0, R3 ;  /* 0x0000000300007220 */ /* 0x000fc80000400000 */
[----:B------:R-:W1:Y:S01]  /*01b0*/  FCHK P0, R0, R9 ;  /* 0x0000000900007302 */ /* 0x000e620000000000 */
[----:B0-----:R-:W-:-:S04]  /*01c0*/  FFMA R11, -R9, R2, 1 ;  /* 0x3f800000090b7423 */ /* 0x001fc80000000102 */
[----:B------:R-:W-:-:S04]  /*01d0*/  FFMA R11, R2, R11, R2 ;  /* 0x0000000b020b7223 */ /* 0x000fc80000000002 */
[----:B------:R-:W-:-:S04]  /*01e0*/  FFMA R2, R0, R11, RZ ;  /* 0x0000000b00027223 */ /* 0x000fc800000000ff */
[----:B------:R-:W-:-:S04]  /*01f0*/  FFMA R3, -R9, R2, R0 ;  /* 0x0000000209037223 */ /* 0x000fc80000000100 */
[----:B------:R-:W-:Y:S01]  /*0200*/  FFMA R2, R11, R3, R2 ;  /* 0x000000030b027223 */ /* 0x000fe20000000002 */
[----:B-1----:R-:W-:Y:S06]  /*0210*/  @!P0 BRA `(.L_x_72) ;  /* 0x0000000000108947 */ /* 0x002fec0003800000 */
[----:B------:R-:W-:Y:S02]  /*0220*/  MOV R3, R9 ;  /* 0x0000000900037202 */ /* 0x000fe40000000f00 */
[----:B------:R-:W-:-:S07]  /*0230*/  MOV R10, 0x250 ;  /* 0x00000250000a7802 */ /* 0x000fce0000000f00 */
[----:B------:R-:W-:Y:S05]  /*0240*/  CALL.REL.NOINC `($__internal_4_$__cuda_sm3x_div_rn_noftz_f32_slowpath) ;  /* 0x0000000c00c87944 */ /* 0x000fea0003c00000 */
[----:B------:R-:W-:-:S07]  /*0250*/  IMAD.MOV.U32 R2, RZ, RZ, R0 ;  /* 0x000000ffff027224 */ /* 0x000fce00078e0000 */
.L_x_72:
[----:B------:R-:W0:Y:S01]  /*0260*/  LDCU UR8, c[0x0][0x3a0] ;  /* 0x00007400ff0877ac */ /* 0x000e220008000800 */
[----:B------:R-:W-:Y:S01]  /*0270*/  I2FP.F32.S32 R3, R5 ;  /* 0x0000000500037245 */ /* 0x000fe20000201400 */
[----:B------:R-:W-:Y:S01]  /*0280*/  BSSY.RECONVERGENT B0, `(.L_x_73) ;  /* 0x0000015000007945 */ /* 0x000fe20003800200 */
[----:B------:R-:W1:Y:S02]  /*0290*/  LDCU UR5, c[0x0][0x39c] ;  /* 0x00007380ff0577ac */ /* 0x000e640008000800 */
[----:B------:R-:W2:Y:S01]  /*02a0*/  MUFU.RCP R6, R3 ;  /* 0x0000000300067308 */ /* 0x000ea20000001000 */
[----:B------:R-:W3:Y:S01]  /*02b0*/  LDCU UR4, c[0x0][0x388] ;  /* 0x00007100ff0477ac */ /* 0x000ee20008000800 */
[----:B------:R-:W4:Y:S01]  /*02c0*/  LDCU.64 UR6, c[0x0][0x380] ;  /* 0x00007000ff0677ac */ /* 0x000f220008000a00 */
[----:B0-----:R-:W-:-:S04]  /*02d0*/  IADD3 R0, PT, PT, R8, -UR8, R4 ;  /* 0x8000000808007c10 */ /* 0x001fc8000fffe004 */
[----:B------:R-:W-:Y:S01]  /*02e0*/  I2FP.F32.S32 R0, R0 ;  /* 0x0000000000007245 */ /* 0x000fe20000201400 */
[----:B--2---:R-:W-:Y:S01]  /*02f0*/  FFMA R5, -R3, R6, 1 ;  /* 0x3f80000003057423 */ /* 0x004fe20000000106 */
[----:B-1----:R-:W-:Y:S02]  /*0300*/  IMAD R10, R7, UR5, R4 ;  /* 0x00000005070a7c24 */ /* 0x002fe4000f8e0204 */
[----:B------:R-:W0:Y:S01]  /*0310*/  FCHK P0, R0, R3 ;  /* 0x0000000300007302 */ /* 0x000e220000000000 */
[----:B------:R-:W-:Y:S01]  /*0320*/  FFMA R9, R6, R5, R6 ;  /* 0x0000000506097223 */ /* 0x000fe20000000006 */
[----:B---3--:R-:W-:-:S04]  /*0330*/  IMAD.WIDE R10, R10, UR4, RZ ;  /* 0x000000040a0a7c25 */ /* 0x008fc8000f8e02ff */
[----:B------:R-:W-:Y:S01]  /*0340*/  FFMA R6, R0, R9, RZ ;  /* 0x0000000900067223 */ /* 0x000fe200000000ff */
[----:B----4-:R-:W-:-:S03]  /*0350*/  LEA R4, P1, R10, UR6, 0x1 ;  /* 0x000000060a047c11 */ /* 0x010fc6000f8208ff */
[----:B------:R-:W-:Y:S01]  /*0360*/  FFMA R12, -R3, R6, R0 ;  /* 0x00000006030c7223 */ /* 0x000fe20000000100 */
[----:B------:R-:W-:-:S03]  /*0370*/  LEA.HI.X R5, R10, UR7, R11, 0x1, P1 ;  /* 0x000000070a057c11 */ /* 0x000fc600088f0c0b */
[----:B------:R-:W-:Y:S01]  /*0380*/  FFMA R6, R9, R12, R6 ;  /* 0x0000000c09067223 */ /* 0x000fe20000000006 */
[----:B0-----:R-:W-:Y:S06]  /*0390*/  @!P0 BRA `(.L_x_74) ;  /* 0x00000000000c8947 */ /* 0x001fec0003800000 */
[----:B------:R-:W-:-:S07]  /*03a0*/  MOV R10, 0x3c0 ;  /* 0x000003c0000a7802 */ /* 0x000fce0000000f00 */
[----:B------:R-:W-:Y:S05]  /*03b0*/  CALL.REL.NOINC `($__internal_4_$__cuda_sm3x_div_rn_noftz_f32_slowpath) ;  /* 0x0000000c006c7944 */ /* 0x000fea0003c00000 */
[----:B------:R-:W-:-:S07]  /*03c0*/  MOV R6, R0 ;  /* 0x0000000000067202 */ /* 0x000fce0000000f00 */
.L_x_74:
[----:B------:R-:W-:Y:S05]  /*03d0*/  BSYNC.RECONVERGENT B0 ;  /* 0x0000000000007941 */ /* 0x000fea0003800200 */
.L_x_73:
[----:B------:R-:W0:Y:S01]  /*03e0*/  LDCU UR4, c[0x0][0x3a0] ;  /* 0x00007400ff0477ac */ /* 0x000e220008000800 */
[----:B------:R-:W1:Y:S01]  /*03f0*/  MUFU.RCP R0, R3 ;  /* 0x0000000300007308 */ /* 0x000e620000001000 */
[----:B------:R-:W-:Y:S01]  /*0400*/  BSSY.RECONVERGENT B0, `(.L_x_75) ;  /* 0x000000d000007945 */ /* 0x000fe20003800200 */
[----:B0-----:R-:W-:Y:S01]  /*0410*/  IADD3 R7, PT, PT, -R7, UR4, -R8 ;  /* 0x0000000407077c10 */ /* 0x001fe2000fffe908 */
[----:B-1----:R-:W-:-:S03]  /*0420*/  FFMA R9, -R3, R0, 1 ;  /* 0x3f80000003097423 */ /* 0x002fc60000000100 */
[----:B------:R-:W-:Y:S01]  /*0430*/  I2FP.F32.S32 R8, R7 ;  /* 0x0000000700087245 */ /* 0x000fe20000201400 */
[----:B------:R-:W-:-:S03]  /*0440*/  FFMA R0, R0, R9, R0 ;  /* 0x0000000900007223 */ /* 0x000fc60000000000 */
[----:B------:R-:W0:Y:S01]  /*0450*/  FCHK P0, R8, R3 ;  /* 0x0000000308007302 */ /* 0x000e220000000000 */
[----:B------:R-:W-:-:S04]  /*0460*/  FFMA R7, R0, R8, RZ ;  /* 0x0000000800077223 */ /* 0x000fc800000000ff */
[----:B------:R-:W-:-:S04]  /*0470*/  FFMA R10, -R3, R7, R8 ;  /* 0x00000007030a7223 */ /* 0x000fc80000000108 */
[----:B------:R-:W-:Y:S01]  /*0480*/  FFMA R0, R0, R10, R7 ;  /* 0x0000000a00007223 */ /* 0x000fe20000000007 */
[----:B0-----:R-:W-:Y:S06]  /*0490*/  @!P0 BRA `(.L_x_76) ;  /* 0x00000000000c8947 */ /* 0x001fec0003800000 */
[----:B------:R-:W-:Y:S02]  /*04a0*/  MOV R0, R8 ;  /* 0x0000000800007202 */ /* 0x000fe40000000f00 */
[----:B------:R-:W-:-:S07]  /*04b0*/  MOV R10, 0x4d0 ;  /* 0x000004d0000a7802 */ /* 0x000fce0000000f00 */
[----:B------:R-:W-:Y:S05]  /*04c0*/  CALL.REL.NOINC `($__internal_4_$__cuda_sm3x_div_rn_noftz_f32_slowpath) ;  /* 0x0000000c00287944 */ /* 0x000fea0003c00000 */
.L_x_76:
[----:B------:R-:W-:Y:S05]  /*04d0*/  BSYNC.RECONVERGENT B0 ;  /* 0x0000000000007941 */ /* 0x000fea0003800200 */
.L_x_75:
[----:B------:R-:W0:Y:S01]  /*04e0*/  LDCU UR6, c[0x0][0x3a4] ;  /* 0x00007480ff0677ac */ /* 0x000e220008000800 */
[----:B------:R-:W-:Y:S01]  /*04f0*/  PLOP3.LUT P0, PT, PT, PT, PT, 0x80, 0x8 ;  /* 0x000000000008781c */ /* 0x000fe20003f0f070 */
[----:B------:R-:W-:Y:S01]  /*0500*/  IMAD.MOV.U32 R3, RZ, RZ, RZ ;  /* 0x000000ffff037224 */ /* 0x000fe200078e00ff */
[----:B------:R-:W1:Y:S01]  /*0510*/  LDCU.64 UR12, c[0x0][0x358] ;  /* 0x00006b00ff0c77ac */ /* 0x000e620008000a00 */
[----:B0-----:R-:W-:-:S09]  /*0520*/  UISETP.GE.AND UP0, UPT, UR6, 0x1, UPT ;  /* 0x000000010600788c */ /* 0x001fd2000bf06270 */
[----:B-1----:R-:W-:Y:S05]  /*0530*/  BRA.U !UP0, `(.L_x_77) ;  /* 0x0000000908ec7547 */ /* 0x002fea000b800000 */
[----:B------:R-:W-:Y:S01]  /*0540*/  UISETP.GE.U32.AND UP0, UPT, UR6, 0x4, UPT ;  /* 0x000000040600788c */ /* 0x000fe2000bf06070 */
[----:B------:R-:W-:Y:S01]  /*0550*/  HFMA2 R3, -RZ, RZ, 0, 0 ;  /* 0x00000000ff037431 */ /* 0x000fe200000001ff */
[----:B------:R-:W-:Y:S01]  /*0560*/  PRMT R10, RZ, 0x7610, R10 ;  /* 0x00007610ff0a7816 */ /* 0x000fe2000000000a */
[----:B------:R-:W-:Y:S01]  /*0570*/  ULOP3.LUT UR10, UR6, 0x3, URZ, 0xc0, !UPT ;  /* 0x00000003060a7892 */ /* 0x000fe2000f8ec0ff */
[----:B------:R-:W-:-:S05]  /*0580*/  UMOV UR4, URZ ;  /* 0x000000ff00047c82 */ /* 0x000fca0008000000 */
[----:B------:R-:W-:Y:S06]  /*0590*/  BRA.U !UP0, `(.L_x_78) ;  /* 0x00000009081c7547 */ /* 0x000fec000b800000 */
[----:B------:R-:W0:Y:S01]  /*05a0*/  LDCU.64 UR8, c[0x0][0x390] ;  /* 0x00007200ff0877ac */ /* 0x000e220008000a00 */
[----:B------:R-:W-:Y:S01]  /*05b0*/  MOV R7, 0x3 ;  /* 0x0000000300077802 */ /* 0x000fe20000000f00 */
[----:B------:R-:W-:Y:S01]  /*05c0*/  IMAD.MOV.U32 R3, RZ, RZ, RZ ;  /* 0x000000ffff037224 */ /* 0x000fe200078e00ff */
[----:B------:R-:W-:Y:S01]  /*05d0*/  PRMT R10, RZ, 0x7610, R10 ;  /* 0x00007610ff0a7816 */ /* 0x000fe2000000000a */
[----:B------:R-:W-:-:S04]  /*05e0*/  ULOP3.LUT UR4, UR6, 0x7ffffffc, URZ, 0xc0, !UPT ;  /* 0x7ffffffc06047892 */ /* 0x000fc8000f8ec0ff */
[----:B------:R-:W-:Y:S02]  /*05f0*/  UIADD3 UR7, UPT, UPT, -UR4, URZ, URZ ;  /* 0x000000ff04077290 */ /* 0x000fe4000fffe1ff */
[----:B0-----:R-:W-:-:S04]  /*0600*/  UIADD3 UR5, UP0, UPT, UR8, 0x8, URZ ;  /* 0x0000000808057890 */ /* 0x001fc8000ff1e0ff */
[----:B------:R-:W-:Y:S02]  /*0610*/  UIADD3.X UR6, UPT, UPT, URZ, UR9, URZ, UP0, !UPT ;  /* 0x00000009ff067290 */ /* 0x000fe400087fe4ff */
[----:B------:R-:W-:-:S04]  /*0620*/  MOV R8, UR5 ;  /* 0x0000000500087c02 */ /* 0x000fc80008000f00 */
[----:B------:R-:W-:-:S07]  /*0630*/  MOV R9, UR6 ;  /* 0x0000000600097c02 */ /* 0x000fce0008000f00 */
.L_x_91:
[----:B------:R-:W2:Y:S01]  /*0640*/  LDG.E R11, desc[UR12][R8.64+-0x8] ;  /* 0xfffff80c080b7981 */ /* 0x000ea2000c1e1900 */
[----:B------:R-:W-:Y:S01]  /*0650*/  UIADD3 UR7, UPT, UPT, UR7, 0x4, URZ ;  /* 0x0000000407077890 */ /* 0x000fe2000fffe0ff */
[----:B------:R-:W-:Y:S03]  /*0660*/  BSSY.RECONVERGENT B0, `(.L_x_79) ;  /* 0x000001e000007945 */ /* 0x000fe60003800200 */
[----:B------:R-:W-:Y:S01]  /*0670*/  UISETP.NE.AND UP0, UPT, UR7, URZ, UPT ;  /* 0x000000ff0700728c */ /* 0x000fe2000bf05270 */
[----:B--2---:R-:W-:-:S04]  /*0680*/  FMUL.RZ R14, R11, 0.15915493667125701904 ;  /* 0x3e22f9830b0e7820 */ /* 0x004fc8000040c000 */
[----:B------:R-:W0:Y:S08]  /*0690*/  MUFU.COS R12, R14 ;  /* 0x0000000e000c7308 */ /* 0x000e300000000000 */
[----:B------:R-:W1:Y:S01]  /*06a0*/  MUFU.SIN R11, R14 ;  /* 0x0000000e000b7308 */ /* 0x000e620000000400 */
[----:B0-----:R-:W-:-:S04]  /*06b0*/  FMUL R13, R12, 0.5 ;  /* 0x3f0000000c0d7820 */ /* 0x001fc80000400000 */
[----:B------:R-:W-:Y:S01]  /*06c0*/  FMUL R12, R13, R6 ;  /* 0x000000060d0c7220 */ /* 0x000fe20000400000 */
[----:B-1----:R-:W-:-:S04]  /*06d0*/  FMUL R11, R11, 0.5 ;  /* 0x3f0000000b0b7820 */ /* 0x002fc80000400000 */
[----:B------:R-:W-:-:S04]  /*06e0*/  FFMA R12, R11, R0, R12 ;  /* 0x000000000b0c7223 */ /* 0x000fc8000000000c */
[-C--:B------:R-:W-:Y:S01]  /*06f0*/  FMUL R11, R11, R12.reuse ;  /* 0x0000000c0b0b7220 */ /* 0x080fe20000400000 */
[----:B------:R-:W-:-:S03]  /*0700*/  FMUL R13, R13, R12 ;  /* 0x0000000c0d0d7220 */ /* 0x000fc60000400000 */
[----:B------:R-:W-:Y:S01]  /*0710*/  FFMA R11, R11, 4, -R0 ;  /* 0x408000000b0b7823 */ /* 0x000fe20000000800 */
[----:B------:R-:W-:-:S03]  /*0720*/  FFMA R13, R13, 4, -R6 ;  /* 0x408000000d0d7823 */ /* 0x000fc60000000806 */
[----:B------:R-:W-:-:S04]  /*0730*/  FMUL R12, R11, R11 ;  /* 0x0000000b0b0c7220 */ /* 0x000fc80000400000 */
[----:B------:R-:W-:-:S05]  /*0740*/  FFMA R13, R13, R13, R12 ;  /* 0x0000000d0d0d7223 */ /* 0x000fca000000000c */
[----:B------:R-:W-:-:S13]  /*0750*/  FSETP.GE.AND P0, PT, R2, R13, PT ;  /* 0x0000000d0200720b */ /* 0x000fda0003f06000 */
[----:B------:R-:W-:Y:S05]  /*0760*/  @!P0 BRA `(.L_x_80) ;  /* 0x00000000001c8947 */ /* 0x000fea0003800000 */
[----:B------:R-:W-:-:S13]  /*0770*/  LOP3.LUT P1, RZ, R10, 0xff, RZ, 0xc0, !PT ;  /* 0x000000ff0aff7812 */ /* 0x000fda000782c0ff */
[----:B------:R-:W-:Y:S05]  /*0780*/  @P1 BRA `(.L_x_81) ;  /* 0x00000000002c1947 */ /* 0x000fea0003800000 */
[----:B------:R-:W-:Y:S01]  /*0790*/  IMAD.SHL.U32 R11, R3, 0x2, RZ ;  /* 0x00000002030b7824 */ /* 0x000fe200078e00ff */
[----:B------:R-:W-:-:S03]  /*07a0*/  IADD3 R13, PT, PT, R7, -0x3, RZ ;  /* 0xfffffffd070d7810 */ /* 0x000fc60007ffe0ff */
[----:B------:R-:W-:-:S05]  /*07b0*/  IMAD.WIDE R10, R11, 0x2, R4 ;  /* 0x000000020b0a7825 */ /* 0x000fca00078e0204 */
[----:B------:R0:W-:Y:S01]  /*07c0*/  STG.E.U16 desc[UR12][R10.64+0x2], R13 ;  /* 0x0000020d0a007986 */ /* 0x0001e2000c10150c */
[----:B------:R-:W-:Y:S05]  /*07d0*/  BRA `(.L_x_81) ;  /* 0x0000000000187947 */ /* 0x000fea0003800000 */
.L_x_80:
[----:B------:R-:W-:-:S13]  /*07e0*/  LOP3.LUT P1, RZ, R10, 0xff, RZ, 0xc0, !PT ;  /* 0x000000ff0aff7812 */ /* 0x000fda000782c0ff */
[----:B------:R-:W-:Y:S01]  /*07f0*/  @P1 SHF.L.U32 R11, R3, 0x1, RZ ;  /* 0x00000001030b1819 */ /* 0x000fe200000006ff */
[----:B------:R-:W-:Y:S01]  /*0800*/  @P1 VIADD R13, R7, 0xfffffffd ;  /* 0xfffffffd070d1836 */ /* 0x000fe20000000000 */
[----:B------:R-:W-:-:S03]  /*0810*/  @P1 IADD3 R3, PT, PT, R3, 0x1, RZ ;  /* 0x0000000103031810 */ /* 0x000fc60007ffe0ff */
[----:B------:R-:W-:-:S05]  /*0820*/  @P1 IMAD.WIDE R10, R11, 0x2, R4 ;  /* 0x000000020b0a1825 */ /* 0x000fca00078e0204 */
[----:B------:R1:W-:Y:S02]  /*0830*/  @P1 STG.E.U16 desc[UR12][R10.64+0x4], R13 ;  /* 0x0000040d0a001986 */ /* 0x0003e4000c10150c */
.L_x_81:
[----:B------:R-:W-:Y:S05]  /*0840*/  BSYNC.RECONVERGENT B0 ;  /* 0x0000000000007941 */ /* 0x000fea0003800200 */
.L_x_79:
[----:B01----:R-:W2:Y:S01]  /*0850*/  LDG.E R10, desc[UR12][R8.64+-0x4] ;  /* 0xfffffc0c080a7981 */ /* 0x003ea2000c1e1900 */
[----:B------:R-:W-:Y:S01]  /*0860*/  BSSY.RECONVERGENT B0, `(.L_x_82) ;  /* 0x000001b000007945 */ /* 0x000fe20003800200 */
[----:B--2---:R-:W-:-:S04]  /*0870*/  FMUL.RZ R12, R10, 0.15915493667125701904 ;  /* 0x3e22f9830a0c7820 */ /* 0x004fc8000040c000 */
[----:B------:R-:W0:Y:S08]  /*0880*/  MUFU.COS R11, R12 ;  /* 0x0000000c000b7308 */ /* 0x000e300000000000 */
[----:B------:R-:W1:Y:S01]  /*0890*/  MUFU.SIN R10, R12 ;  /* 0x0000000c000a7308 */ /* 0x000e620000000400 */
[----:B0-----:R-:W-:Y:S01]  /*08a0*/  FMUL R11, R11, 0.5 ;  /* 0x3f0000000b0b7820 */ /* 0x001fe20000400000 */
[----:B-1----:R-:W-:-:S03]  /*08b0*/  FMUL R13, R10, 0.5 ;  /* 0x3f0000000a0d7820 */ /* 0x002fc60000400000 */
[----:B------:R-:W-:-:S04]  /*08c0*/  FMUL R10, R11, R6 ;  /* 0x000000060b0a7220 */ /* 0x000fc80000400000 */
        /* <DEDUP_REMOVED lines=9> */
[----:B------:R-:W-:Y:S05]  /*0960*/  @P0 BRA `(.L_x_84) ;  /* 0x0000000000280947 */ /* 0x000fea0003800000 */
[----:B------:R-:W-:Y:S01]  /*0970*/  SHF.L.U32 R11, R3, 0x1, RZ ;  /* 0x00000001030b7819 */ /* 0x000fe200000006ff */
[----:B------:R-:W-:-:S04]  /*0980*/  VIADD R13, R7, 0xfffffffe ;  /* 0xfffffffe070d7836 */ /* 0x000fc80000000000 */
[----:B------:R-:W-:-:S05]  /*0990*/  IMAD.WIDE R10, R11, 0x2, R4 ;  /* 0x000000020b0a7825 */ /* 0x000fca00078e0204 */
[----:B------:R1:W-:Y:S01]  /*09a0*/  STG.E.U16 desc[UR12][R10.64+0x2], R13 ;  /* 0x0000020d0a007986 */ /* 0x0003e2000c10150c */
[----:B------:R-:W-:Y:S05]  /*09b0*/  BRA `(.L_x_84) ;  /* 0x0000000000147947 */ /* 0x000fea0003800000 */
.L_x_83:
[C---:B------:R-:W-:Y:S01]  /*09c0*/  @P0 SHF.L.U32 R11, R3.reuse, 0x1, RZ ;  /* 0x00000001030b0819 */ /* 0x040fe200000006ff */
[----:B------:R-:W-:Y:S01]  /*09d0*/  @P0 VIADD R3, R3, 0x1 ;  /* 0x0000000103030836 */ /* 0x000fe20000000000 */
[----:B------:R-:W-:-:S03]  /*09e0*/  @P0 IADD3 R13, PT, PT, R7, -0x2, RZ ;  /* 0xfffffffe070d0810 */ /* 0x000fc60007ffe0ff */
[----:B------:R-:W-:-:S05]  /*09f0*/  @P0 IMAD.WIDE R10, R11, 0x2, R4 ;  /* 0x000000020b0a0825 */ /* 0x000fca00078e0204 */
[----:B------:R0:W-:Y:S02]  /*0a00*/  @P0 STG.E.U16 desc[UR12][R10.64+0x4], R13 ;  /* 0x0000040d0a000986 */ /* 0x0001e4000c10150c */
.L_x_84:
[----:B------:R-:W-:Y:S05]  /*0a10*/  BSYNC.RECONVERGENT B0 ;  /* 0x0000000000007941 */ /* 0x000fea0003800200 */
.L_x_82:
        /* <DEDUP_REMOVED lines=18> */
[----:B------:R-:W-:Y:S02]  /*0b40*/  SHF.L.U32 R11, R3, 0x1, RZ ;  /* 0x00000001030b7819 */ /* 0x000fe400000006ff */
[----:B------:R-:W-:-:S03]  /*0b50*/  IADD3 R13, PT, PT, R7, -0x1, RZ ;  /* 0xffffffff070d7810 */ /* 0x000fc60007ffe0ff */
[----:B------:R-:W-:-:S05]  /*0b60*/  IMAD.WIDE R10, R11, 0x2, R4 ;  /* 0x000000020b0a7825 */ /* 0x000fca00078e0204 */
[----:B------:R1:W-:Y:S01]  /*0b70*/  STG.E.U16 desc[UR12][R10.64+0x2], R13 ;  /* 0x0000020d0a007986 */ /* 0x0003e2000c10150c */
[----:B------:R-:W-:Y:S05]  /*0b80*/  BRA `(.L_x_87) ;  /* 0x0000000000147947 */ /* 0x000fea0003800000 */
.L_x_86:
[----:B------:R-:W-:Y:S01]  /*0b90*/  @P2 IMAD.SHL.U32 R11, R3, 0x2, RZ ;  /* 0x00000002030b2824 */ /* 0x000fe200078e00ff */
[----:B------:R-:W-:Y:S02]  /*0ba0*/  @P2 IADD3 R13, PT, PT, R7, -0x1, RZ ;  /* 0xffffffff070d2810 */ /* 0x000fe40007ffe0ff */
[----:B------:R-:W-:Y:S01]  /*0bb0*/  @P2 IADD3 R3, PT, PT, R3, 0x1, RZ ;  /* 0x0000000103032810 */ /* 0x000fe20007ffe0ff */
[----:B------:R-:W-:-:S05]  /*0bc0*/  @P2 IMAD.WIDE R10, R11, 0x2, R4 ;  /* 0x000000020b0a2825 */ /* 0x000fca00078e0204 */
[----:B------:R0:W-:Y:S02]  /*0bd0*/  @P2 STG.E.U16 desc[UR12][R10.64+0x4], R13 ;  /* 0x0000040d0a002986 */ /* 0x0001e4000c10150c */
.L_x_87:
[----:B------:R-:W-:Y:S05]  /*0be0*/  BSYNC.RECONVERGENT B0 ;  /* 0x0000000000007941 */ /* 0x000fea0003800200 */
.L_x_85:
        /* <DEDUP_REMOVED lines=15> */
[----:B------:R-:W-:-:S04]  /*0ce0*/  FSETP.GE.AND P2, PT, R2, R11, PT ;  /* 0x0000000b0200720b */ /* 0x000fc80003f46000 */
[----:B------:R-:W-:-:S09]  /*0cf0*/  PLOP3.LUT P0, PT, P2, PT, PT, 0x8, 0x80 ;  /* 0x000000000080781c */ /* 0x000fd2000170e170 */
[----:B------:R-:W-:Y:S05]  /*0d00*/  @!P2 BRA `(.L_x_89) ;  /* 0x000000000018a947 */ /* 0x000fea0003800000 */
[----:B------:R-:W-:Y:S01]  /*0d10*/  IMAD.MOV.U32 R10, RZ, RZ, 0x1 ;  /* 0x00000001ff0a7424 */ /* 0x000fe200078e00ff */
[----:B------:R-:W-:Y:S06]  /*0d20*/  @P1 BRA `(.L_x_90) ;  /* 0x0000000000241947 */ /* 0x000fec0003800000 */
[----:B------:R-:W-:-:S05]  /*0d30*/  SHF.L.U32 R13, R3, 0x1, RZ ;  /* 0x00000001030d7819 */ /* 0x000fca00000006ff */
[----:B------:R-:W-:-:S05]  /*0d40*/  IMAD.WIDE R12, R13, 0x2, R4 ;  /* 0x000000020d0c7825 */ /* 0x000fca00078e0204 */
[----:B------:R1:W-:Y:S01]  /*0d50*/  STG.E.U16 desc[UR12][R12.64+0x2], R7 ;  /* 0x000002070c007986 */ /* 0x0003e2000c10150c */
[----:B------:R-:W-:Y:S05]  /*0d60*/  BRA `(.L_x_90) ;  /* 0x0000000000147947 */ /* 0x000fea0003800000 */
.L_x_89:
[C---:B------:R-:W-:Y:S01]  /*0d70*/  @P1 SHF.L.U32 R13, R3.reuse, 0x1, RZ ;  /* 0x00000001030d1819 */ /* 0x040fe200000006ff */
[----:B------:R-:W-:Y:S01]  /*0d80*/  @P1 VIADD R3, R3, 0x1 ;  /* 0x0000000103031836 */ /* 0x000fe20000000000 */
[----:B------:R-:W-:-:S03]  /*0d90*/  PRMT R10, RZ, 0x7610, R10 ;  /* 0x00007610ff0a7816 */ /* 0x000fc6000000000a */
[----:B------:R-:W-:-:S05]  /*0da0*/  @P1 IMAD.WIDE R12, R13, 0x2, R4 ;  /* 0x000000020d0c1825 */ /* 0x000fca00078e0204 */
[----:B------:R0:W-:Y:S02]  /*0db0*/  @P1 STG.E.U16 desc[UR12][R12.64+0x4], R7 ;  /* 0x000004070c001986 */ /* 0x0001e4000c10150c */
.L_x_90:
[----:B------:R-:W-:Y:S05]  /*0dc0*/  BSYNC.RECONVERGENT B0 ;  /* 0x0000000000007941 */ /* 0x000fea0003800200 */
.L_x_88:
[----:B------:R-:W-:Y:S02]  /*0dd0*/  IADD3 R8, P1, PT, R8, 0x10, RZ ;  /* 0x0000001008087810 */ /* 0x000fe40007f3e0ff */
[----:B01----:R-:W-:Y:S02]  /*0de0*/  IADD3 R7, PT, PT, R7, 0x4, RZ ;  /* 0x0000000407077810 */ /* 0x003fe40007ffe0ff */
[----:B------:R-:W-:Y:S01]  /*0df0*/  IADD3.X R9, PT, PT, RZ, R9, RZ, P1, !PT ;  /* 0x00000009ff097210 */ /* 0x000fe20000ffe4ff */
[----:B------:R-:W-:Y:S08]  /*0e00*/  BRA.U UP0, `(.L_x_91) ;  /* 0xfffffff9000c7547 */ /* 0x000ff0000b83ffff */
.L_x_78:
[----:B------:R-:W-:-:S09]  /*0e10*/  UISETP.NE.AND UP0, UPT, UR10, URZ, UPT ;  /* 0x000000ff0a00728c */ /* 0x000fd2000bf05270 */
[----:B------:R-:W-:Y:S05]  /*0e20*/  BRA.U !UP0, `(.L_x_77) ;  /* 0x0000000108b07547 */ /* 0x000fea000b800000 */
[----:B------:R-:W0:Y:S01]  /*0e30*/  LDCU.64 UR6, c[0x0][0x390] ;  /* 0x00007200ff0677ac */ /* 0x000e220008000a00 */
[----:B------:R-:W-:Y:S01]  /*0e40*/  IMAD.U32 R7, RZ, RZ, UR4 ;  /* 0x00000004ff077e24 */ /* 0x000fe2000f8e00ff */
[----:B------:R-:W-:Y:S02]  /*0e50*/  UIADD3 UR5, UPT, UPT, -UR10, URZ, URZ ;  /* 0x000000ff0a057290 */ /* 0x000fe4000fffe1ff */
[----:B0-----:R-:W-:-:S12]  /*0e60*/  UIMAD.WIDE.U32 UR6, UR4, 0x4, UR6 ;  /* 0x00000004040678a5 */ /* 0x001fd8000f8e0006 */
.L_x_95:
[----:B------:R-:W-:Y:S02]  /*0e70*/  MOV R8, UR6 ;  /* 0x0000000600087c02 */ /* 0x000fe40008000f00 */
[----:B------:R-:W-:-:S05]  /*0e80*/  MOV R9, UR7 ;  /* 0x0000000700097c02 */ /* 0x000fca0008000f00 */
        /* <DEDUP_REMOVED lines=20> */
[----:B------:R-:W-:Y:S01]  /*0fd0*/  LOP3.LUT P1, RZ, R10, 0xff, RZ, 0xc0, !PT ;  /* 0x000000ff0aff7812 */ /* 0x000fe2000782c0ff */
[----:B------:R-:W-:-:S12]  /*0fe0*/  IMAD.MOV.U32 R10, RZ, RZ, 0x1 ;  /* 0x00000001ff0a7424 */ /* 0x000fd800078e00ff */
[----:B------:R-:W-:Y:S05]  /*0ff0*/  @P1 BRA `(.L_x_94) ;  /* 0x0000000000281947 */ /* 0x000fea0003800000 */
[----:B------:R-:W-:-:S05]  /*1000*/  SHF.L.U32 R9, R3, 0x1, RZ ;  /* 0x0000000103097819 */ /* 0x000fca00000006ff */
[----:B------:R-:W-:-:S05]  /*1010*/  IMAD.WIDE R8, R9, 0x2, R4 ;  /* 0x0000000209087825 */ /* 0x000fca00078e0204 */
[----:B------:R1:W-:Y:S01]  /*1020*/  STG.E.U16 desc[UR12][R8.64+0x2], R7 ;  /* 0x0000020708007986 */ /* 0x0003e2000c10150c */
[----:B------:R-:W-:Y:S05]  /*1030*/  BRA `(.L_x_94) ;  /* 0x0000000000187947 */ /* 0x000fea0003800000 */
.L_x_93:
[----:B------:R-:W-:Y:S02]  /*1040*/  LOP3.LUT P1, RZ, R10, 0xff, RZ, 0xc0, !PT ;  /* 0x000000ff0aff7812 */ /* 0x000fe4000782c0ff */
[----:B------:R-:W-:-:S11]  /*1050*/  PRMT R10, RZ, 0x7610, R10 ;  /* 0x00007610ff0a7816 */ /* 0x000fd6000000000a */
[C---:B------:R-:W-:Y:S01]  /*1060*/  @P1 SHF.L.U32 R9, R3.reuse, 0x1, RZ ;  /* 0x0000000103091819 */ /* 0x040fe200000006ff */
[----:B------:R-:W-:-:S04]  /*1070*/  @P1 VIADD R3, R3, 0x1 ;  /* 0x0000000103031836 */ /* 0x000fc80000000000 */
[----:B------:R-:W-:-:S05]  /*1080*/  @P1 IMAD.WIDE R8, R9, 0x2, R4 ;  /* 0x0000000209081825 */ /* 0x000fca00078e0204 */
[----:B------:R0:W-:Y:S02]  /*1090*/  @P1 STG.E.U16 desc[UR12][R8.64+0x4], R7 ;  /* 0x0000040708001986 */ /* 0x0001e4000c10150c */
.L_x_94:
[----:B------:R-:W-:Y:S05]  /*10a0*/  BSYNC.RECONVERGENT B0 ;  /* 0x0000000000007941 */ /* 0x000fea0003800200 */
.L_x_92:
[----:B------:R-:W-:Y:S01]  /*10b0*/  UIADD3 UR6, UP0, UPT, UR6, 0x4, URZ ;  /* 0x0000000406067890 */ /* 0x000fe2000ff1e0ff */
[----:B01----:R-:W-:-:S03]  /*10c0*/  IADD3 R7, PT, PT, R7, 0x1, RZ ;  /* 0x0000000107077810 */ /* 0x003fc60007ffe0ff */
[----:B------:R-:W-:Y:S01]  /*10d0*/  UIADD3.X UR7, UPT, UPT, URZ, UR7, URZ, UP0, !UPT ;  /* 0x00000007ff077290 */ /* 0x000fe200087fe4ff */
[----:B------:R-:W-:Y:S11]  /*10e0*/  BRA.U UP1, `(.L_x_95) ;  /* 0xfffffffd01607547 */ /* 0x000ff6000b83ffff */
.L_x_77:
[----:B------:R-:W0:Y:S01]  /*10f0*/  @!P0 LDC.U16 R0, c[0x0][0x3a4] ;  /* 0x0000e900ff008b82 */ /* 0x000e220000000400 */
[C---:B------:R-:W-:Y:S02]  /*1100*/  @!P0 SHF.L.U32 R7, R3.reuse, 0x1, RZ ;  /* 0x0000000103078819 */ /* 0x040fe400000006ff */
[----:B------:R-:W-:-:S03]  /*1110*/  @!P0 IADD3 R3, PT, PT, R3, 0x1, RZ ;  /* 0x0000000103038810 */ /* 0x000fc60007ffe0ff */
[----:B------:R-:W-:-:S04]  /*1120*/  @!P0 IMAD.WIDE R6, R7, 0x2, R4 ;  /* 0x0000000207068825 */ /* 0x000fc800078e0204 */
[----:B0-----:R-:W-:-:S05]  /*1130*/  @!P0 VIADD R9, R0, 0xffffffff ;  /* 0xffffffff00098836 */ /* 0x001fca0000000000 */
[----:B------:R-:W-:Y:S04]  /*1140*/  @!P0 STG.E.U16 desc[UR12][R6.64+0x4], R9 ;  /* 0x0000040906008986 */ /* 0x000fe8000c10150c */
[----:B------:R-:W-:Y:S01]  /*1150*/  STG.E.U16 desc[UR12][R4.64], R3 ;  /* 0x0000000304007986 */ /* 0x000fe2000c10150c */
[----:B------:R-:W-:Y:S05]  /*1160*/  EXIT ;  /* 0x000000000000794d */ /* 0x000fea0003800000 */
        .weak           $__internal_4_$__cuda_sm3x_div_rn_noftz_f32_slowpath
        .type           $__internal_4_$__cuda_sm3x_div_rn_noftz_f32_slowpath,@function
        .size           $__internal_4_$__cuda_sm3x_div_rn_noftz_f32_slowpath,(.L_x_279 - $__internal_4_$__cuda_sm3x_div_rn_noftz_f32_slowpath)
$__internal_4_$__cuda_sm3x_div_rn_noftz_f32_slowpath:
[----:B------:R-:W-:Y:S01]  /*1170*/  SHF.R.U32.HI R11, RZ, 0x17, R3 ;  /* 0x00000017ff0b7819 */ /* 0x000fe20000011603 */
[----:B------:R-:W-:Y:S01]  /*1180*/  BSSY.RECONVERGENT B1, `(.L_x_96) ;  /* 0x0000063000017945 */ /* 0x000fe20003800200 */
[----:B------:R-:W-:Y:S02]  /*1190*/  SHF.R.U32.HI R9, RZ, 0x17, R0 ;  /* 0x00000017ff097819 */ /* 0x000fe40000011600 */
[----:B------:R-:W-:Y:S02]  /*11a0*/  LOP3.LUT R11, R11, 0xff, RZ, 0xc0, !PT ;  /* 0x000000ff0b0b7812 */ /* 0x000fe400078ec0ff */
[----:B------:R-:W-:Y:S02]  /*11b0*/  LOP3.LUT R16, R9, 0xff, RZ, 0xc0, !PT ;  /* 0x000000ff09107812 */ /* 0x000fe400078ec0ff */
[----:B------:R-:W-:Y:S02]  /*11c0*/  IADD3 R14, PT, PT, R11, -0x1, RZ ;  /* 0xffffffff0b0e7810 */ /* 0x000fe40007ffe0ff */
[----:B------:R-:W-:Y:S01]  /*11d0*/  MOV R13, R3 ;  /* 0x00000003000d7202 */ /* 0x000fe20000000f00 */
[----:B------:R-:W-:Y:S01]  /*11e0*/  VIADD R12, R16, 0xffffffff ;  /* 0xffffffff100c7836 */ /* 0x000fe20000000000 */
[----:B------:R-:W-:-:S04]  /*11f0*/  ISETP.GT.U32.AND P0, PT, R14, 0xfd, PT ;  /* 0x000000fd0e00780c */ /* 0x000fc80003f04070 */
[----:B------:R-:W-:-:S13]  /*1200*/  ISETP.GT.U32.OR P0, PT, R12, 0xfd, P0 ;  /* 0x000000fd0c00780c */ /* 0x000fda0000704470 */
[----:B------:R-:W-:Y:S01]  /*1210*/  @!P0 MOV R9, RZ ;  /* 0x000000ff00098202 */ /* 0x000fe20000000f00 */
        /* <DEDUP_REMOVED lines=24> */
.L_x_97:
[----:B------:R-:W-:Y:S01]  /*13a0*/  LEA R12, R11, 0xc0800000, 0x17 ;  /* 0xc08000000b0c7811 */ /* 0x000fe200078eb8ff */
[----:B------:R-:W-:Y:S03]  /*13b0*/  BSSY.RECONVERGENT B2, `(.L_x_102) ;  /* 0x0000036000027945 */ /* 0x000fe60003800200 */
[----:B------:R-:W-:Y:S02]  /*13c0*/  IADD3 R14, PT, PT, -R12, R13, RZ ;  /* 0x0000000d0c0e7210 */ /* 0x000fe40007ffe1ff */
[----:B------:R-:W-:Y:S02]  /*13d0*/  IADD3 R12, PT, PT, R16, -0x7f, RZ ;  /* 0xffffff81100c7810 */ /* 0x000fe40007ffe0ff */
[----:B------:R-:W0:Y:S01]  /*13e0*/  MUFU.RCP R13, R14 ;  /* 0x0000000e000d7308 */ /* 0x000e220000001000 */
[----:B------:R-:W-:Y:S02]  /*13f0*/  FADD.FTZ R15, -R14, -RZ ;  /* 0x800000ff0e0f7221 */ /* 0x000fe40000010100 */
[C---:B------:R-:W-:Y:S01]  /*1400*/  IMAD R0, R12.reuse, -0x800000, R0 ;  /* 0xff8000000c007824 */ /* 0x040fe200078e0200 */
[----:B------:R-:W-:-:S05]  /*1410*/  IADD3 R12, PT, PT, R12, 0x7f, -R11 ;  /* 0x0000007f0c0c7810 */ /* 0x000fca0007ffe80b */
[----:B------:R-:W-:Y:S02]  /*1420*/  IMAD.IADD R12, R12, 0x1, R9 ;  /* 0x000000010c0c7824 */ /* 0x000fe400078e0209 */
[----:B0-----:R-:W-:-:S04]  /*1430*/  FFMA R16, R13, R15, 1 ;  /* 0x3f8000000d107423 */ /* 0x001fc8000000000f */
[----:B------:R-:W-:-:S04]  /*1440*/  FFMA R13, R13, R16, R13 ;  /* 0x000000100d0d7223 */ /* 0x000fc8000000000d */
[----:B------:R-:W-:-:S04]  /*1450*/  FFMA R16, R0, R13, RZ ;  /* 0x0000000d00107223 */ /* 0x000fc800000000ff */
[----:B------:R-:W-:-:S04]  /*1460*/  FFMA R17, R15, R16, R0 ;  /* 0x000000100f117223 */ /* 0x000fc80000000000 */
[----:B------:R-:W-:-:S04]  /*1470*/  FFMA R16, R13, R17, R16 ;  /* 0x000000110d107223 */ /* 0x000fc80000000010 */
[----:B------:R-:W-:-:S04]  /*1480*/  FFMA R15, R15, R16, R0 ;  /* 0x000000100f0f7223 */ /* 0x000fc80000000000 */
[----:B------:R-:W-:-:S05]  /*1490*/  FFMA R0, R13, R15, R16 ;  /* 0x0000000f0d007223 */ /* 0x000fca0000000010 */
[----:B------:R-:W-:-:S04]  /*14a0*/  SHF.R.U32.HI R11, RZ, 0x17, R0 ;  /* 0x00000017ff0b7819 */ /* 0x000fc80000011600 */
[----:B------:R-:W-:-:S04]  /*14b0*/  LOP3.LUT R11, R11, 0xff, RZ, 0xc0, !PT ;  /* 0x000000ff0b0b7812 */ /* 0x000fc800078ec0ff */
[----:B------:R-:W-:-:S04]  /*14c0*/  IADD3 R17, PT, PT, R11, R12, RZ ;  /* 0x0000000c0b117210 */ /* 0x000fc80007ffe0ff */
[----:B------:R-:W-:-:S04]  /*14d0*/  IADD3 R9, PT, PT, R17, -0x1, RZ ;  /* 0xffffffff11097810 */ /* 0x000fc80007ffe0ff */
        /* <DEDUP_REMOVED lines=9> */
[-CC-:B------:R-:W-:Y:S01]  /*1570*/  FFMA.RZ R9, R13, R15.reuse, R16.reuse ;  /* 0x0000000f0d097223 */ /* 0x180fe2000000c010 */
[----:B------:R-:W-:Y:S01]  /*1580*/  IADD3 R14, PT, PT, R17, 0x20, RZ ;  /* 0x00000020110e7810 */ /* 0x000fe20007ffe0ff */
[-CC-:B------:R-:W-:Y:S01]  /*1590*/  FFMA.RM R12, R13, R15.reuse, R16.reuse ;  /* 0x0000000f0d0c7223 */ /* 0x180fe20000004010 */
[----:B------:R-:W-:Y:S02]  /*15a0*/  ISETP.NE.AND P2, PT, R17, RZ, PT ;  /* 0x000000ff1100720c */ /* 0x000fe40003f45270 */
[----:B------:R-:W-:Y:S01]  /*15b0*/  LOP3.LUT R11, R9, 0x7fffff, RZ, 0xc0, !PT ;  /* 0x007fffff090b7812 */ /* 0x000fe200078ec0ff */
[----:B------:R-:W-:Y:S01]  /*15c0*/  FFMA.RP R9, R13, R15, R16 ;  /* 0x0000000f0d097223 */ /* 0x000fe20000008010 */
[----:B------:R-:W-:Y:S01]  /*15d0*/  IMAD.MOV R13, RZ, RZ, -R17 ;  /* 0x000000ffff0d7224 */ /* 0x000fe200078e0a11 */
[----:B------:R-:W-:Y:S02]  /*15e0*/  ISETP.NE.AND P1, PT, R17, RZ, PT ;  /* 0x000000ff1100720c */ /* 0x000fe40003f25270 */
        /* <DEDUP_REMOVED lines=10> */
[----:B------:R-:W-:-:S04]  /*1690*/  LOP3.LUT R9, R9, R12, RZ, 0xc0, !PT ;  /* 0x0000000c09097212 */ /* 0x000fc800078ec0ff */
[----:B------:R-:W-:-:S04]  /*16a0*/  IADD3 R9, PT, PT, R14, R9, RZ ;  /* 0x000000090e097210 */ /* 0x000fc80007ffe0ff */
[----:B------:R-:W-:Y:S01]  /*16b0*/  LOP3.LUT R0, R9, R0, RZ, 0xfc, !PT ;  /* 0x0000000009007212 */ /* 0x000fe200078efcff */
[----:B------:R-:W-:Y:S06]  /*16c0*/  BRA `(.L_x_105) ;  /* 0x0000000000107947 */ /* 0x000fec0003800000 */
.L_x_104:
[----:B------:R-:W-:-:S04]  /*16d0*/  LOP3.LUT R0, R0, 0x80000000, RZ, 0xc0, !PT ;  /* 0x8000000000007812 */ /* 0x000fc800078ec0ff */
[----:B------:R-:W-:Y:S01]  /*16e0*/  LOP3.LUT R0, R0, 0x7f800000, RZ, 0xfc, !PT ;  /* 0x7f80000000007812 */ /* 0x000fe200078efcff */
[----:B------:R-:W-:Y:S06]  /*16f0*/  BRA `(.L_x_105) ;  /* 0x0000000000047947 */ /* 0x000fec0003800000 */
.L_x_103:
[----:B------:R-:W-:-:S07]  /*1700*/  LEA R0, R12, R0, 0x17 ;  /* 0x000000000c007211 */ /* 0x000fce00078eb8ff */
.L_x_105:
[----:B------:R-:W-:Y:S05]  /*1710*/  BSYNC.RECONVERGENT B2 ;  /* 0x0000000000027941 */ /* 0x000fea0003800200 */
.L_x_102:
[----:B------:R-:W-:Y:S05]  /*1720*/  BRA `(.L_x_106) ;  /* 0x0000000000207947 */ /* 0x000fea0003800000 */
.L_x_101:
[----:B------:R-:W-:-:S04]  /*1730*/  LOP3.LUT R0, R13, 0x80000000, R0, 0x48, !PT ;  /* 0x800000000d007812 */ /* 0x000fc800078e4800 */
[----:B------:R-:W-:Y:S01]  /*1740*/  LOP3.LUT R0, R0, 0x7f800000, RZ, 0xfc, !PT ;  /* 0x7f80000000007812 */ /* 0x000fe200078efcff */
[----:B------:R-:W-:Y:S06]  /*1750*/  BRA `(.L_x_106) ;  /* 0x0000000000147947 */ /* 0x000fec0003800000 */
.L_x_100:
[----:B------:R-:W-:Y:S01]  /*1760*/  LOP3.LUT R0, R13, 0x80000000, R0, 0x48, !PT ;  /* 0x800000000d007812 */ /* 0x000fe200078e4800 */
[----:B------:R-:W-:Y:S06]  /*1770*/  BRA `(.L_x_106) ;  /* 0x00000000000c7947 */ /* 0x000fec0003800000 */
.L_x_99:
[----:B------:R-:W0:Y:S01]  /*1780*/  MUFU.RSQ R0, -QNAN ;  /* 0xffc0000000007908 */ /* 0x000e220000001400 */
[----:B------:R-:W-:Y:S05]  /*1790*/  BRA `(.L_x_106) ;  /* 0x0000000000047947 */ /* 0x000fea0003800000 */
.L_x_98:
[----:B------:R-:W-:-:S07]  /*17a0*/  FADD.FTZ R0, R0, R3 ;  /* 0x0000000300007221 */ /* 0x000fce0000010000 */
.L_x_106:
[----:B------:R-:W-:Y:S05]  /*17b0*/  BSYNC.RECONVERGENT B1 ;  /* 0x0000000000017941 */ /* 0x000fea0003800200 */
.L_x_96:
[----:B------:R-:W-:-:S04]  /*17c0*/  HFMA2 R11, -RZ, RZ, 0, 0 ;  /* 0x00000000ff0b7431 */ /* 0x000fc800000001ff */
[----:B0-----:R-:W-:Y:S05]  /*17d0*/  RET.REL.NODEC R10 `(gather_kernel_center_prune_naive) ;  /* 0xffffffe80a087950 */ /* 0x001fea0003c3ffff */
.L_x_107:
        /* <DEDUP_REMOVED lines=10> */
.L_x_279:


//--------------------- .text.gather_kernel_center_angle_based_prune --------------------------
	.section	.text.gather_kernel_center_angle_based_prune,"ax",@progbits
	.align	128
        .global         gather_kernel_center_angle_based_prune
        .type           gather_kernel_center_angle_based_prune,@function
        .size           gather_kernel_center_angle_based_prune,(.L_x_282 - gather_kernel_center_angle_based_prune)
        .other          gather_kernel_center_angle_based_prune,@"STO_CUDA_ENTRY STV_DEFAULT"
gather_kernel_center_angle_based_prune:
.text.gather_kernel_center_angle_based_prune:
        /* <DEDUP_REMOVED lines=18> */
[----:B0-----:R-:W-:-:S05]  /*0120*/  IMAD.SHL.U32 R3, R4, 0x2, RZ ;  /* 0x0000000204037824 */ /* 0x001fca00078e00ff */
        /* <DEDUP_REMOVED lines=15> */
[----:B------:R-:W-:-:S07]  /*0220*/  MOV R2, 0x240 ;  /* 0x0000024000027802 */ /* 0x000fce0000000f00 */
[----:B------:R-:W-:Y:S05]  /*0230*/  CALL.REL.NOINC `($__internal_7_$__cuda_sm3x_div_rn_noftz_f32_slowpath) ;  /* 0x0000002000f07944 */ /* 0x000fea0003c00000 */
[----:B------:R-:W-:-:S07]  /*0240*/  IMAD.MOV.U32 R16, RZ, RZ, R0 ;  /* 0x000000ffff107224 */ /* 0x000fce00078e0000 */
.L_x_108:
        /* <DEDUP_REMOVED lines=20> */
[----:B------:R-:W-:Y:S01]  /*0390*/  IMAD.MOV.U32 R21, RZ, RZ, R3 ;  /* 0x000000ffff157224 */ /* 0x000fe200078e0003 */
[----:B------:R-:W-:-:S07]  /*03a0*/  MOV R2, 0x3c0 ;  /* 0x000003c000027802 */ /* 0x000fce0000000f00 */
[----:B------:R-:W-:Y:S05]  /*03b0*/  CALL.REL.NOINC `($__internal_7_$__cuda_sm3x_div_rn_noftz_f32_slowpath) ;  /* 0x0000002000907944 */ /* 0x000fea0003c00000 */
[----:B------:R-:W-:-:S07]  /*03c0*/  IMAD.MOV.U32 R8, RZ, RZ, R0 ;  /* 0x000000ffff087224 */ /* 0x000fce00078e0000 */
.L_x_110:
[----:B------:R-:W-:Y:S05]  /*03d0*/  BSYNC.RECONVERGENT B0 ;  /* 0x0000000000007941 */ /* 0x000fea0003800200 */
.L_x_109:
[----:B------:R-:W0:Y:S01]  /*03e0*/  LDCU UR4, c[0x0][0x3a0] ;  /* 0x00007400ff0477ac */ /* 0x000e220008000800 */
[----:B------:R-:W1:Y:S01]  /*03f0*/  MUFU.RCP R2, R3 ;  /* 0x0000000300027308 */ /* 0x000e620000001000 */
[----:B------:R-:W-:Y:S01]  /*0400*/  BSSY.RECONVERGENT B0, `(.L_x_111) ;  /* 0x000000f000007945 */ /* 0x000fe20003800200 */
[----:B0-----:R-:W-:Y:S01]  /*0410*/  IADD3 R4, PT, PT, -R5, UR4, -R4 ;  /* 0x0000000405047c10 */ /* 0x001fe2000fffe904 */
        /* <DEDUP_REMOVED lines=9> */
[----:B------:R-:W-:Y:S02]  /*04b0*/  MOV R21, R3 ;  /* 0x0000000300157202 */ /* 0x000fe40000000f00 */
[----:B------:R-:W-:-:S07]  /*04c0*/  MOV R2, 0x4e0 ;  /* 0x000004e000027802 */ /* 0x000fce0000000f00 */
[----:B------:R-:W-:Y:S05]  /*04d0*/  CALL.REL.NOINC `($__internal_7_$__cuda_sm3x_div_rn_noftz_f32_slowpath) ;  /* 0x0000002000487944 */ /* 0x000fea0003c00000 */
[----:B------:R-:W-:-:S07]  /*04e0*/  IMAD.MOV.U32 R9, RZ, RZ, R0 ;  /* 0x000000ffff097224 */ /* 0x000fce00078e0000 */
.L_x_112:
[----:B------:R-:W-:Y:S05]  /*04f0*/  BSYNC.RECONVERGENT B0 ;  /* 0x0000000000007941 */ /* 0x000fea0003800200 */
.L_x_111:
[----:B------:R-:W0:Y:S08]  /*0500*/  LDC R21, c[0x0][0x3a4] ;  /* 0x0000e900ff157b82 */ /* 0x000e300000000800 */
[----:B------:R-:W0:Y:S08]  /*0510*/  LDC.64 R12, c[0x0][0x390] ;  /* 0x0000e400ff0c7b82 */ /* 0x000e300000000a00 */
[----:B------:R-:W1:Y:S01]  /*0520*/  LDC.64 R10, c[0x0][0x390] ;  /* 0x0000e400ff0a7b82 */ /* 0x000e620000000a00 */
[----:B0-----:R-:W-:-:S05]  /*0530*/  IMAD.WIDE R12, R21, 0x4, R12 ;  /* 0x00000004150c7825 */ /* 0x001fca00078e020c */
[----:B------:R-:W2:Y:S04]  /*0540*/  LDG.E R3, desc[UR4][R12.64+-0x4] ;  /* 0xfffffc040c037981 */ /* 0x000ea8000c1e1900 */
[----:B-1----:R0:W2:Y:S01]  /*0550*/  LDG.E R10, desc[UR4][R10.64] ;  /* 0x000000040a0a7981 */ /* 0x0020a2000c1e1900 */
[----:B------:R-:W-:-:S04]  /*0560*/  I2FP.F32.S32 R21, R21 ;  /* 0x0000001500157245 */ /* 0x000fc80000201400 */
[----:B------:R-:W1:Y:S02]  /*0570*/  MUFU.RCP R2, R21 ;  /* 0x0000001500027308 */ /* 0x000e640000001000 */
[----:B-1----:R-:W-:-:S04]  /*0580*/  FFMA R5, -R21, R2, 1 ;  /* 0x3f80000015057423 */ /* 0x002fc80000000102 */
[----:B------:R-:W-:Y:S01]  /*0590*/  FFMA R7, R2, R5, R2 ;  /* 0x0000000502077223 */ /* 0x000fe20000000002 */
[----:B------:R-:W-:-:S04]  /*05a0*/  FMUL R5, R9, R9 ;  /* 0x0000000909057220 */ /* 0x000fc80000400000 */
[----:B0-----:R-:W-:Y:S01]  /*05b0*/  FFMA R11, R8, R8, R5 ;  /* 0x00000008080b7223 */ /* 0x001fe20000000005 */
[----:B--2---:R-:W-:-:S04]  /*05c0*/  FADD R0, -R10, R3 ;  /* 0x000000030a007221 */ /* 0x004fc80000000100 */
[----:B------:R-:W0:Y:S01]  /*05d0*/  FCHK P0, R0, R21 ;  /* 0x0000001500007302 */ /* 0x000e220000000000 */
[----:B------:R-:W-:-:S04]  /*05e0*/  FFMA R4, R0, R7, RZ ;  /* 0x0000000700047223 */ /* 0x000fc800000000ff */
[----:B------:R-:W-:-:S04]  /*05f0*/  FFMA R2, -R21, R4, R0 ;  /* 0x0000000415027223 */ /* 0x000fc80000000100 */
[----:B------:R-:W-:Y:S01]  /*0600*/  FFMA R4, R7, R2, R4 ;  /* 0x0000000207047223 */ /* 0x000fe20000000004 */
[----:B0-----:R-:W-:Y:S06]  /*0610*/  @!P0 BRA `(.L_x_113) ;  /* 0x00000000000c8947 */ /* 0x001fec0003800000 */
[----:B------:R-:W-:-:S07]  /*0620*/  MOV R2, 0x640 ;  /* 0x0000064000027802 */ /* 0x000fce0000000f00 */
[----:B------:R-:W-:Y:S05]  /*0630*/  CALL.REL.NOINC `($__internal_7_$__cuda_sm3x_div_rn_noftz_f32_slowpath) ;  /* 0x0000001c00f07944 */ /* 0x000fea0003c00000 */
[----:B------:R-:W-:-:S07]  /*0640*/  IMAD.MOV.U32 R4, RZ, RZ, R0 ;  /* 0x000000ffff047224 */ /* 0x000fce00078e0000 */
.L_x_113:
[----:B------:R-:W0:Y:S01]  /*0650*/  LDC R5, c[0x0][0x3a4] ;  /* 0x0000e900ff057b82 */ /* 0x000e220000000800 */
[----:B------:R-:W-:Y:S01]  /*0660*/  FSETP.GE.AND P0, PT, R16, R11, PT ;  /* 0x0000000b1000720b */ /* 0x000fe20003f06000 */
[----:B------:R-:W-:-:S12]  /*0670*/  IMAD.MOV.U32 R7, RZ, RZ, 0x1 ;  /* 0x00000001ff077424 */ /* 0x000fd800078e00ff */
[----:B------:R1:W-:Y:S04]  /*0680*/  @P0 STG.E.U16 desc[UR4][R14.64+0x2], RZ ;  /* 0x000002ff0e000986 */ /* 0x0003e8000c101504 */
[----:B------:R1:W-:Y:S01]  /*0690*/  @P0 STG.E.U16 desc[UR4][R14.64], R7 ;  /* 0x000000070e000986 */ /* 0x0003e2000c101504 */
[----:B0-----:R-:W-:-:S05]  /*06a0*/  VIADD R5, R5, 0xffffffff ;  /* 0xffffffff05057836 */ /* 0x001fca0000000000 */
[----:B------:R1:W-:Y:S01]  /*06b0*/  @P0 STG.E.U16 desc[UR4][R14.64+0x4], R5 ;  /* 0x000004050e000986 */ /* 0x0003e2000c101504 */
[----:B------:R-:W-:Y:S05]  /*06c0*/  @P0 EXIT ;  /* 0x000000000000094d */ /* 0x000fea0003800000 */
[----:B------:R-:W-:Y:S01]  /*06d0*/  IADD3 R0, PT, PT, R16, -0xd000000, RZ ;  /* 0xf300000010007810 */ /* 0x000fe20007ffe0ff */
[----:B------:R0:W2:Y:S01]  /*06e0*/  MUFU.RSQ R17, R16 ;  /* 0x0000001000117308 */ /* 0x0000a20000001400 */
[----:B------:R-:W-:Y:S02]  /*06f0*/  BSSY.RECONVERGENT B0, `(.L_x_114) ;  /* 0x000000b000007945 */ /* 0x000fe40003800200 */
[----:B------:R-:W-:-:S13]  /*0700*/  ISETP.GT.U32.AND P0, PT, R0, 0x727fffff, PT ;  /* 0x727fffff0000780c */ /* 0x000fda0003f04070 */
[----:B0-----:R-:W-:Y:S05]  /*0710*/  @!P0 BRA `(.L_x_115) ;  /* 0x0000000000108947 */ /* 0x001fea0003800000 */
[----:B------:R-:W-:-:S07]  /*0720*/  MOV R19, 0x740 ;  /* 0x0000074000137802 */ /* 0x000fce0000000f00 */
[----:B-12---:R-:W-:Y:S05]  /*0730*/  CALL.REL.NOINC `($__internal_6_$__cuda_sm20_sqrt_rn_f32_slowpath) ;  /* 0x0000001c00587944 */ /* 0x006fea0003c00000 */
[----:B------:R-:W-:Y:S01]  /*0740*/  IMAD.MOV.U32 R2, RZ, RZ, R0 ;  /* 0x000000ffff027224 */ /* 0x000fe200078e0000 */
[----:B------:R-:W-:Y:S06]  /*0750*/  BRA `(.L_x_116) ;  /* 0x0000000000107947 */ /* 0x000fec0003800000 */
.L_x_115:
[C---:B-12---:R-:W-:Y:S01]  /*0760*/  FMUL.FTZ R7, R17.reuse, R16 ;  /* 0x0000001011077220 */ /* 0x046fe20000410000 */
[----:B------:R-:W-:-:S03]  /*0770*/  FMUL.FTZ R0, R17, 0.5 ;  /* 0x3f00000011007820 */ /* 0x000fc60000410000 */
[----:B------:R-:W-:-:S04]  /*0780*/  FFMA R2, -R7, R7, R16 ;  /* 0x0000000707027223 */ /* 0x000fc80000000110 */
[----:B------:R-:W-:-:S07]  /*0790*/  FFMA R2, R2, R0, R7 ;  /* 0x0000000002027223 */ /* 0x000fce0000000007 */
.L_x_116:
[----:B------:R-:W-:Y:S05]  /*07a0*/  BSYNC.RECONVERGENT B0 ;  /* 0x0000000000007941 */ /* 0x000fea0003800200 */
.L_x_114:
[----:B------:R-:W-:Y:S01]  /*07b0*/  VIADD R0, R11, 0xf3000000 ;  /* 0xf30000000b007836 */ /* 0x000fe20000000000 */
[----:B------:R0:W1:Y:S01]  /*07c0*/  MUFU.RSQ R6, R11 ;  /* 0x0000000b00067308 */ /* 0x0000620000001400 */
[----:B------:R-:W-:Y:S03]  /*07d0*/  BSSY.RECONVERGENT B0, `(.L_x_117) ;  /* 0x000000c000007945 */ /* 0x000fe60003800200 */
[----:B------:R-:W-:-:S13]  /*07e0*/  ISETP.GT.U32.AND P0, PT, R0, 0x727fffff, PT ;  /* 0x727fffff0000780c */ /* 0x000fda0003f04070 */
[----:B01----:R-:W-:Y:S05]  /*07f0*/  @!P0 BRA `(.L_x_118) ;  /* 0x0000000000148947 */ /* 0x003fea0003800000 */
[----:B------:R-:W-:Y:S01]  /*0800*/  IMAD.MOV.U32 R16, RZ, RZ, R11 ;  /* 0x000000ffff107224 */ /* 0x000fe200078e000b */
[----:B------:R-:W-:-:S07]  /*0810*/  MOV R19, 0x830 ;  /* 0x0000083000137802 */ /* 0x000fce0000000f00 */
[----:B------:R-:W-:Y:S05]  /*0820*/  CALL.REL.NOINC `($__internal_6_$__cuda_sm20_sqrt_rn_f32_slowpath) ;  /* 0x0000001c001c7944 */ /* 0x000fea0003c00000 */
[----:B------:R-:W-:Y:S01]  /*0830*/  IMAD.MOV.U32 R17, RZ, RZ, R0 ;  /* 0x000000ffff117224 */ /* 0x000fe200078e0000 */
[----:B------:R-:W-:Y:S06]  /*0840*/  BRA `(.L_x_119) ;  /* 0x0000000000107947 */ /* 0x000fec0003800000 */
.L_x_118:
[----:B------:R-:W-:Y:S01]  /*0850*/  FMUL.FTZ R0, R11, R6 ;  /* 0x000000060b007220 */ /* 0x000fe20000410000 */
[----:B------:R-:W-:-:S03]  /*0860*/  FMUL.FTZ R17, R6, 0.5 ;  /* 0x3f00000006117820 */ /* 0x000fc60000410000 */
[----:B------:R-:W-:-:S04]  /*0870*/  FFMA R11, -R0, R0, R11 ;  /* 0x00000000000b7223 */ /* 0x000fc8000000010b */
[----:B------:R-:W-:-:S07]  /*0880*/  FFMA R17, R11, R17, R0 ;  /* 0x000000110b117223 */ /* 0x000fce0000000000 */
.L_x_119:
[----:B------:R-:W-:Y:S05]  /*0890*/  BSYNC.RECONVERGENT B0 ;  /* 0x0000000000007941 */ /* 0x000fea0003800200 */
.L_x_117:
        /* <DEDUP_REMOVED lines=12> */
[----:B------:R-:W-:Y:S05]  /*0960*/  CALL.REL.NOINC `($__internal_7_$__cuda_sm3x_div_rn_noftz_f32_slowpath) ;  /* 0x0000001c00247944 */ /* 0x000fea0003c00000 */
.L_x_121:
[----:B------:R-:W-:Y:S05]  /*0970*/  BSYNC.RECONVERGENT B0 ;  /* 0x0000000000007941 */ /* 0x000fea0003800200 */
.L_x_120:
[----:B------:R-:W-:Y:S01]  /*0980*/  IMAD.MOV.U32 R7, RZ, RZ, 0x3f000000 ;  /* 0x3f000000ff077424 */ /* 0x000fe200078e00ff */
[C---:B------:R-:W-:Y:S01]  /*0990*/  FSETP.NEU.AND P1, PT, |R0|.reuse, 1, PT ;  /* 0x3f8000000000780b */ /* 0x040fe20003f2d200 */
[----:B------:R-:W-:Y:S01]  /*09a0*/  IMAD.MOV.U32 R11, RZ, RZ, 0x3d4dd2f7 ;  /* 0x3d4dd2f7ff0b7424 */ /* 0x000fe200078e00ff */
[C---:B------:R-:W-:Y:S01]  /*09b0*/  FSETP.GT.AND P0, PT, |R0|.reuse, 0.56000000238418579102, PT ;  /* 0x3f0f5c290000780b */ /* 0x040fe20003f04200 */
[----:B------:R-:W-:Y:S01]  /*09c0*/  FFMA R2, |R0|, -R7, 0.5 ;  /* 0x3f00000000027423 */ /* 0x000fe20000000a07 */
[----:B------:R-:W-:Y:S01]  /*09d0*/  MUFU.RCP R16, R17 ;  /* 0x0000001100107308 */ /* 0x000fe20000001000 */
[----:B------:R-:W-:Y:S01]  /*09e0*/  IMAD.MOV.U32 R19, RZ, RZ, 0x3fd774eb ;  /* 0x3fd774ebff137424 */ /* 0x000fe200078e00ff */
[----:B------:R-:W-:Y:S06]  /*09f0*/  BSSY.RECONVERGENT B0, `(.L_x_122) ;  /* 0x0000020000007945 */ /* 0x000fec0003800200 */
[----:B------:R-:W0:Y:S02]  /*0a00*/  MUFU.RSQ R7, R2 ;  /* 0x0000000200077308 */ /* 0x000e240000001400 */
[----:B0-----:R-:W-:Y:S01]  /*0a10*/  FMUL R6, R2, R7 ;  /* 0x0000000702067220 */ /* 0x001fe20000400000 */
[----:B------:R-:W-:-:S04]  /*0a20*/  FMUL R7, R7, -0.5 ;  /* 0xbf00000007077820 */ /* 0x000fc80000400000 */
[----:B------:R-:W-:-:S04]  /*0a30*/  FFMA R7, R6, R7, 0.5 ;  /* 0x3f00000006077423 */ /* 0x000fc80000000007 */
[----:B------:R-:W-:-:S05]  /*0a40*/  FFMA R7, R6, R7, R6 ;  /* 0x0000000706077223 */ /* 0x000fca0000000006 */
[----:B------:R-:W-:-:S04]  /*0a50*/  FSEL R7, R7, RZ, P1 ;  /* 0x000000ff07077208 */ /* 0x000fc80000800000 */
[----:B------:R-:W-:-:S05]  /*0a60*/  FSEL R7, R7, |R0|, P0 ;  /* 0x4000000007077208 */ /* 0x000fca0000000000 */
[----:B------:R-:W-:-:S04]  /*0a70*/  FMUL R6, R7, R7 ;  /* 0x0000000707067220 */ /* 0x000fc80000400000 */
[----:B------:R-:W-:-:S04]  /*0a80*/  FFMA R11, R6, R11, 0.018773360177874565125 ;  /* 0x3c99ca97060b7423 */ /* 0x000fc8000000000b */
[----:B------:R-:W-:-:S04]  /*0a90*/  FFMA R11, R6, R11, 0.046769052743911743164 ;  /* 0x3d3f90e8060b7423 */ /* 0x000fc8000000000b */
[----:B------:R-:W-:-:S04]  /*0aa0*/  FFMA R11, R6, R11, 0.074823014438152313232 ;  /* 0x3d993ccf060b7423 */ /* 0x000fc8000000000b */
[----:B------:R-:W-:-:S04]  /*0ab0*/  FFMA R11, R6, R11, 0.16667181253433227539 ;  /* 0x3e2aac04060b7423 */ /* 0x000fc8000000000b */
[----:B------:R-:W-:-:S04]  /*0ac0*/  FMUL R6, R6, R11 ;  /* 0x0000000b06067220 */ /* 0x000fc80000400000 */
[----:B------:R-:W-:Y:S01]  /*0ad0*/  FFMA R11, R7, R6, R7 ;  /* 0x00000006070b7223 */ /* 0x000fe20000000007 */
[----:B------:R-:W-:-:S03]  /*0ae0*/  FFMA R7, R16, -R17, 1 ;  /* 0x3f80000010077423 */ /* 0x000fc60000000811 */
[----:B------:R-:W-:Y:S01]  /*0af0*/  FMUL R2, R11, -2 ;  /* 0xc00000000b027820 */ /* 0x000fe20000400000 */
[----:B------:R-:W-:-:S03]  /*0b00*/  FFMA R7, R16, R7, R16 ;  /* 0x0000000710077223 */ /* 0x000fc60000000010 */
[----:B------:R-:W-:Y:S01]  /*0b10*/  @P0 FFMA R11, R19, 0.93318945169448852539, R2 ;  /* 0x3f6ee581130b0823 */ /* 0x000fe20000000002 */
[----:B------:R-:W0:Y:S01]  /*0b20*/  FCHK P0, R8, R17 ;  /* 0x0000001108007302 */ /* 0x000e220000000000 */
[----:B------:R-:W-:-:S03]  /*0b30*/  FFMA R2, R7, R8, RZ ;  /* 0x0000000807027223 */ /* 0x000fc600000000ff */
[C---:B------:R-:W-:Y:S01]  /*0b40*/  FSETP.NAN.AND P1, PT, R11.reuse, R11, PT ;  /* 0x0000000b0b00720b */ /* 0x040fe20003f28000 */
[----:B------:R-:W-:Y:S01]  /*0b50*/  FFMA R6, R2, -R17, R8 ;  /* 0x8000001102067223 */ /* 0x000fe20000000008 */
[----:B------:R-:W-:-:S03]  /*0b60*/  LOP3.LUT R0, R11, 0x80000000, R0, 0xb8, !PT ;  /* 0x800000000b007812 */ /* 0x000fc600078eb800 */
[----:B------:R-:W-:Y:S01]  /*0b70*/  FFMA R7, R7, R6, R2 ;  /* 0x0000000607077223 */ /* 0x000fe20000000002 */
[----:B------:R-:W-:Y:S01]  /*0b80*/  FSEL R11, R0, R11, !P1 ;  /* 0x0000000b000b7208 */ /* 0x000fe20004800000 */
[----:B0-----:R-:W-:Y:S06]  /*0b90*/  @!P0 BRA `(.L_x_123) ;  /* 0x0000000000148947 */ /* 0x001fec0003800000 */
[----:B------:R-:W-:Y:S01]  /*0ba0*/  MOV R0, R8 ;  /* 0x0000000800007202 */ /* 0x000fe20000000f00 */
[----:B------:R-:W-:Y:S01]  /*0bb0*/  IMAD.MOV.U32 R21, RZ, RZ, R17 ;  /* 0x000000ffff157224 */ /* 0x000fe200078e0011 */
[----:B------:R-:W-:-:S07]  /*0bc0*/  MOV R2, 0xbe0 ;  /* 0x00000be000027802 */ /* 0x000fce0000000f00 */
[----:B------:R-:W-:Y:S05]  /*0bd0*/  CALL.REL.NOINC `($__internal_7_$__cuda_sm3x_div_rn_noftz_f32_slowpath) ;  /* 0x0000001800887944 */ /* 0x000fea0003c00000 */
[----:B------:R-:W-:-:S07]  /*0be0*/  IMAD.MOV.U32 R7, RZ, RZ, R0 ;  /* 0x000000ffff077224 */ /* 0x000fce00078e0000 */
.L_x_123:
[----:B------:R-:W-:Y:S05]  /*0bf0*/  BSYNC.RECONVERGENT B0 ;  /* 0x0000000000007941 */ /* 0x000fea0003800200 */
.L_x_122:
[----:B------:R-:W-:Y:S01]  /*0c00*/  IMAD.MOV.U32 R0, RZ, RZ, 0x3f000000 ;  /* 0x3f000000ff007424 */ /* 0x000fe200078e00ff */
[C---:B------:R-:W-:Y:S01]  /*0c10*/  FSETP.NEU.AND P1, PT, |R7|.reuse, 1, PT ;  /* 0x3f8000000700780b */ /* 0x040fe20003f2d200 */
[----:B------:R-:W-:Y:S01]  /*0c20*/  UMOV UR6, 0x54442d18 ;  /* 0x54442d1800067882 */ /* 0x000fe20000000000 */
[C---:B------:R-:W-:Y:S01]  /*0c30*/  FSETP.GT.AND P0, PT, |R7|.reuse, 0.56000000238418579102, PT ;  /* 0x3f0f5c290700780b */ /* 0x040fe20003f04200 */
[----:B------:R-:W-:Y:S01]  /*0c40*/  FFMA R0, |R7|, -R0, 0.5 ;  /* 0x3f00000007007423 */ /* 0x000fe20000000a00 */
[----:B------:R-:W-:Y:S01]  /*0c50*/  UMOV UR7, 0x400921fb ;  /* 0x400921fb00077882 */ /* 0x000fe20000000000 */
[----:B------:R-:W-:Y:S01]  /*0c60*/  F2F.F64.F32 R18, R11 ;  /* 0x0000000b00127310 */ /* 0x000fe20000201800 */
[----:B------:R-:W-:Y:S01]  /*0c70*/  BSSY.RECONVERGENT B0, `(.L_x_124) ;  /* 0x000005a000007945 */ /* 0x000fe20003800200 */
[----:B------:R-:W-:-:S06]  /*0c80*/  IMAD.MOV.U32 R23, RZ, RZ, 0x400921fb ;  /* 0x400921fbff177424 */ /* 0x000fcc00078e00ff */
[----:B------:R-:W0:Y:S02]  /*0c90*/  MUFU.RSQ R17, R0 ;  /* 0x0000000000117308 */ /* 0x000e240000001400 */
[----:B0-----:R-:W-:Y:S01]  /*0ca0*/  FMUL R2, R0, R17 ;  /* 0x0000001100027220 */ /* 0x001fe20000400000 */
[----:B------:R-:W-:-:S04]  /*0cb0*/  FMUL R17, R17, -0.5 ;  /* 0xbf00000011117820 */ /* 0x000fc80000400000 */
[----:B------:R-:W-:-:S04]  /*0cc0*/  FFMA R17, R2, R17, 0.5 ;  /* 0x3f00000002117423 */ /* 0x000fc80000000011 */
[----:B------:R-:W-:-:S05]  /*0cd0*/  FFMA R17, R2, R17, R2 ;  /* 0x0000001102117223 */ /* 0x000fca0000000002 */
[----:B------:R-:W-:Y:S01]  /*0ce0*/  FSEL R2, R17, RZ, P1 ;  /* 0x000000ff11027208 */ /* 0x000fe20000800000 */
[----:B------:R-:W-:Y:S01]  /*0cf0*/  HFMA2 R17, -RZ, RZ, 1.265625, -5052 ;  /* 0x3d10ecefff117431 */ /* 0x000fe200000001ff */
[----:B------:R-:W-:Y:S02]  /*0d00*/  FSETP.GT.AND P1, PT, R7, 0.56000000238418579102, PT ;  /* 0x3f0f5c290700780b */ /* 0x000fe40003f24000 */
[----:B------:R-:W-:-:S04]  /*0d10*/  FSEL R2, R2, |R7|, P0 ;  /* 0x4000000702027208 */ /* 0x000fc80000000000 */
[----:B------:R-:W-:Y:S01]  /*0d20*/  LOP3.LUT R2, R2, 0x80000000, R7, 0xb8, !PT ;  /* 0x8000000002027812 */ /* 0x000fe200078eb807 */
[----:B------:R-:W-:-:S04]  /*0d30*/  IMAD.MOV.U32 R7, RZ, RZ, 0x3fd774eb ;  /* 0x3fd774ebff077424 */ /* 0x000fc800078e00ff */
[----:B------:R-:W-:-:S04]  /*0d40*/  FMUL R0, R2, R2 ;  /* 0x0000000202007220 */ /* 0x000fc80000400000 */
[----:B------:R-:W-:-:S04]  /*0d50*/  FFMA R17, R0, R17, 0.016980519518256187439 ;  /* 0x3c8b1abb00117423 */ /* 0x000fc80000000011 */
[----:B------:R-:W-:-:S04]  /*0d60*/  FFMA R17, R0, R17, 0.030762933194637298584 ;  /* 0x3cfc028c00117423 */ /* 0x000fc80000000011 */
[----:B------:R-:W-:-:S04]  /*0d70*/  FFMA R17, R0, R17, 0.044709417968988418579 ;  /* 0x3d37213900117423 */ /* 0x000fc80000000011 */
[----:B------:R-:W-:-:S04]  /*0d80*/  FFMA R17, R0, R17, 0.074989043176174163818 ;  /* 0x3d9993db00117423 */ /* 0x000fc80000000011 */
[----:B------:R-:W-:-:S04]  /*0d90*/  FFMA R17, R0, R17, 0.16666707396507263184 ;  /* 0x3e2aaac600117423 */ /* 0x000fc80000000011 */
[----:B------:R-:W-:-:S04]  /*0da0*/  FMUL R17, R0, R17 ;  /* 0x0000001100117220 */ /* 0x000fc80000400000 */
[----:B------:R-:W-:-:S05]  /*0db0*/  FFMA R2, R2, R17, R2 ;  /* 0x0000001102027223 */ /* 0x000fca0000000002 */
[----:B------:R-:W-:-:S05]  /*0dc0*/  FSEL R0, R2, -R2, P0 ;  /* 0x8000000202007208 */ /* 0x000fca0000000000 */
[----:B------:R-:W-:-:S04]  /*0dd0*/  @!P1 FFMA R2, R7, 0.93318945169448852539, R0 ;  /* 0x3f6ee58107029823 */ /* 0x000fc80000000000 */
[----:B------:R-:W-:Y:S01]  /*0de0*/  @P0 FADD R2, R2, R2 ;  /* 0x0000000202020221 */ /* 0x000fe20000000000 */
[----:B------:R-:W-:-:S03]  /*0df0*/  FSETP.GEU.AND P0, PT, R9, RZ, PT ;  /* 0x000000ff0900720b */ /* 0x000fc60003f0e000 */
[----:B------:R-:W0:Y:S02]  /*0e00*/  F2F.F64.F32 R6, R2 ;  /* 0x0000000200067310 */ /* 0x000e240000201800 */
[----:B0-----:R-:W-:-:S10]  /*0e10*/  DADD R16, -R6, UR6 ;  /* 0x0000000606107e29 */ /* 0x001fd40008000100 */
[----:B------:R-:W-:Y:S02]  /*0e20*/  FSEL R6, R16, R6, !P0 ;  /* 0x0000000610067208 */ /* 0x000fe40004000000 */
[----:B------:R-:W-:-:S06]  /*0e30*/  FSEL R7, R17, R7, !P0 ;  /* 0x0000000711077208 */ /* 0x000fcc0004000000 */
[----:B------:R-:W-:-:S06]  /*0e40*/  DADD R18, R18, R6 ;  /* 0x0000000012127229 */ /* 0x000fcc0000000006 */
[----:B------:R-:W0:Y:S02]  /*0e50*/  F2F.F32.F64 R7, R18 ;  /* 0x0000001200077310 */ /* 0x000e240000301000 */
[----:B0-----:R-:W-:-:S13]  /*0e60*/  FSETP.GT.AND P0, PT, R10, R7, PT ;  /* 0x000000070a00720b */ /* 0x001fda0003f04000 */
[----:B------:R-:W-:Y:S05]  /*0e70*/  @!P0 BRA `(.L_x_125) ;  /* 0x0000000000748947 */ /* 0x000fea0003800000 */
[----:B------:R-:W0:Y:S01]  /*0e80*/  MUFU.RCP64H R17, 3.1415920257568359375 ;  /* 0x400921fb00117908 */ /* 0x000e220000001800 */
[----:B------:R-:W-:Y:S01]  /*0e90*/  IMAD.MOV.U32 R8, RZ, RZ, 0x54442d18 ;  /* 0x54442d18ff087424 */ /* 0x000fe200078e00ff */
[----:B------:R-:W-:Y:S01]  /*0ea0*/  MOV R9, 0x400921fb ;  /* 0x400921fb00097802 */ /* 0x000fe20000000f00 */
[----:B------:R-:W-:Y:S01]  /*0eb0*/  IMAD.MOV.U32 R16, RZ, RZ, 0x1 ;  /* 0x00000001ff107424 */ /* 0x000fe200078e00ff */
[----:B------:R-:W-:Y:S05]  /*0ec0*/  BSSY.RECONVERGENT B1, `(.L_x_126) ;  /* 0x0000015000017945 */ /* 0x000fea0003800200 */
[----:B0-----:R-:W-:-:S08]  /*0ed0*/  DFMA R18, R16, -R8, 1 ;  /* 0x3ff000001012742b */ /* 0x001fd00000000808 */
[----:B------:R-:W-:-:S08]  /*0ee0*/  DFMA R18, R18, R18, R18 ;  /* 0x000000121212722b */ /* 0x000fd00000000012 */
[----:B------:R-:W-:Y:S01]  /*0ef0*/  DFMA R18, R16, R18, R16 ;  /* 0x000000121012722b */ /* 0x000fe20000000010 */
[----:B------:R-:W-:-:S07]  /*0f00*/  FADD R16, -R10, R7 ;  /* 0x000000070a107221 */ /* 0x000fce0000000100 */
[C---:B------:R-:W-:Y:S01]  /*0f10*/  DFMA R20, R18.reuse, -R8, 1 ;  /* 0x3ff000001214742b */ /* 0x040fe20000000808 */
[----:B------:R-:W0:Y:S07]  /*0f20*/  F2F.F64.F32 R16, R16 ;  /* 0x0000001000107310 */ /* 0x000e2e0000201800 */
[----:B------:R-:W-:-:S08]  /*0f30*/  DFMA R20, R18, R20, R18 ;  /* 0x000000141214722b */ /* 0x000fd00000000012 */
[----:B0-----:R-:W-:Y:S01]  /*0f40*/  DMUL R18, R16, R20 ;  /* 0x0000001410127228 */ /* 0x001fe20000000000 */
[----:B------:R-:W-:-:S07]  /*0f50*/  FSETP.GEU.AND P1, PT, |R17|, 6.5827683646048100446e-37, PT ;  /* 0x036000001100780b */ /* 0x000fce0003f2e200 */
[----:B------:R-:W-:-:S08]  /*0f60*/  DFMA R8, R18, -R8, R16 ;  /* 0x800000081208722b */ /* 0x000fd00000000010 */
[----:B------:R-:W-:-:S10]  /*0f70*/  DFMA R8, R20, R8, R18 ;  /* 0x000000081408722b */ /* 0x000fd40000000012 */
[----:B------:R-:W-:-:S05]  /*0f80*/  FFMA R0, RZ, 2.1426990032196044922, R9 ;  /* 0x400921fbff007823 */ /* 0x000fca0000000009 */
[----:B------:R-:W-:-:S13]  /*0f90*/  FSETP.GT.AND P0, PT, |R0|, 1.469367938527859385e-39, PT ;  /* 0x001000000000780b */ /* 0x000fda0003f04200 */
[----:B------:R-:W-:Y:S05]  /*0fa0*/  @P0 BRA P1, `(.L_x_127) ;  /* 0x0000000000180947 */ /* 0x000fea0000800000 */
[----:B------:R-:W-:Y:S01]  /*0fb0*/  IMAD.MOV.U32 R18, RZ, RZ, R16 ;  /* 0x000000ffff127224 */ /* 0x000fe200078e0010 */
[----:B------:R-:W-:Y:S01]  /*0fc0*/  MOV R0, 0xff0 ;  /* 0x00000ff000007802 */ /* 0x000fe20000000f00 */
[----:B------:R-:W-:-:S07]  /*0fd0*/  IMAD.MOV.U32 R19, RZ, RZ, R17 ;  /* 0x000000ffff137224 */ /* 0x000fce00078e0011 */
[----:B------:R-:W-:Y:S05]  /*0fe0*/  CALL.REL.NOINC `($__internal_5_$__cuda_sm20_div_rn_f64_full) ;  /* 0x0000000c00b87944 */ /* 0x000fea0003c00000 */
[----:B------:R-:W-:Y:S01]  /*0ff0*/  MOV R8, R22 ;  /* 0x0000001600087202 */ /* 0x000fe20000000f00 */
[----:B------:R-:W-:-:S07]  /*1000*/  IMAD.MOV.U32 R9, RZ, RZ, R23 ;  /* 0x000000ffff097224 */ /* 0x000fce00078e0017 */
.L_x_127:
[----:B------:R-:W-:Y:S05]  /*1010*/  BSYNC.RECONVERGENT B1 ;  /* 0x0000000000017941 */ /* 0x000fea0003800200 */
.L_x_126:
[----:B------:R-:W0:Y:S08]  /*1020*/  F2F.F32.F64 R8, R8 ;  /* 0x0000000800087310 */ /* 0x000e300000301000 */
[----:B0-----:R0:W1:Y:S01]  /*1030*/  FRND.CEIL R0, R8 ;  /* 0x0000000800007307 */ /* 0x0010620000209000 */
[----:B------:R-:W-:Y:S05]  /*1040*/  BRA `(.L_x_128) ;  /* 0x0000000000707947 */ /* 0x000fea0003800000 */
.L_x_125:
        /* <DEDUP_REMOVED lines=23> */
[----:B------:R-:W-:Y:S01]  /*11c0*/  IMAD.MOV.U32 R8, RZ, RZ, R22 ;  /* 0x000000ffff087224 */ /* 0x000fe200078e0016 */
[----:B------:R-:W-:-:S07]  /*11d0*/  MOV R9, R23 ;  /* 0x0000001700097202 */ /* 0x000fce0000000f00 */
.L_x_130:
[----:B------:R-:W-:Y:S05]  /*11e0*/  BSYNC.RECONVERGENT B1 ;  /* 0x0000000000017941 */ /* 0x000fea0003800200 */
.L_x_129:
[----:B------:R-:W0:Y:S08]  /*11f0*/  F2F.F32.F64 R0, R8 ;  /* 0x0000000800007310 */ /* 0x000e300000301000 */
[----:B0-----:R-:W2:Y:S02]  /*1200*/  FRND.FLOOR R0, R0 ;  /* 0x0000000000007307 */ /* 0x001ea40000205000 */
.L_x_128:
[----:B------:R-:W-:Y:S05]  /*1210*/  BSYNC.RECONVERGENT B0 ;  /* 0x0000000000007941 */ /* 0x000fea0003800200 */
.L_x_124:
[----:B------:R-:W-:Y:S01]  /*1220*/  F2F.F64.F32 R6, R7 ;  /* 0x0000000700067310 */ /* 0x000fe20000201800 */
[----:B------:R-:W-:Y:S01]  /*1230*/  UMOV UR6, 0x54442d18 ;  /* 0x54442d1800067882 */ /* 0x000fe20000000000 */
[----:B------:R-:W-:Y:S01]  /*1240*/  UMOV UR7, 0x400921fb ;  /* 0x400921fb00077882 */ /* 0x000fe20000000000 */
[----:B------:R-:W-:Y:S01]  /*1250*/  FADD R11, R11, R11 ;  /* 0x0000000b0b0b7221 */ /* 0x000fe20000000000 */
[----:B------:R-:W-:Y:S04]  /*1260*/  BSSY.RECONVERGENT B1, `(.L_x_131) ;  /* 0x00000c3000017945 */ /* 0x000fe80003800200 */
[----:B012---:R-:W0:Y:S02]  /*1270*/  F2F.F64.F32 R8, R0 ;  /* 0x0000000000087310 */ /* 0x007e240000201800 */
[----:B0-----:R-:W-:-:S10]  /*1280*/  DFMA R8, R8, -UR6, R6 ;  /* 0x8000000608087c2b */ /* 0x001fd40008000006 */
[----:B------:R0:W1:Y:S02]  /*1290*/  F2F.F32.F64 R8, R8 ;  /* 0x0000000800087310 */ /* 0x0000640000301000 */
[----:B0-----:R-:W-:Y:S01]  /*12a0*/  PRMT R9, RZ, 0x7610, R9 ;  /* 0x00007610ff097816 */ /* 0x001fe20000000009 */
[----:B-1----:R-:W-:-:S05]  /*12b0*/  FADD R10, R8, -R11 ;  /* 0x8000000b080a7221 */ /* 0x002fca0000000000 */
[----:B------:R-:W-:-:S13]  /*12c0*/  FSETP.GEU.AND P0, PT, R10, R3, PT ;  /* 0x000000030a00720b */ /* 0x000fda0003f0e000 */
[----:B------:R-:W-:Y:S05]  /*12d0*/  @P0 BRA `(.L_x_132) ;  /* 0x0000000800ec0947 */ /* 0x000fea0003800000 */
[----:B------:R-:W0:Y:S01]  /*12e0*/  LDC R11, c[0x0][0x3a4] ;  /* 0x0000e900ff0b7b82 */ /* 0x000e220000000800 */
[----:B------:R-:W-:Y:S01]  /*12f0*/  BSSY.RECONVERGENT B0, `(.L_x_132) ;  /* 0x00000b9000007945 */ /* 0x000fe20003800200 */
[----:B------:R-:W-:Y:S02]  /*1300*/  IMAD.MOV.U32 R9, RZ, RZ, RZ ;  /* 0x000000ffff097224 */ /* 0x000fe400078e00ff */
[----:B0-----:R-:W-:-:S07]  /*1310*/  VIADD R11, R11, 0xfffffffe ;  /* 0xfffffffe0b0b7836 */ /* 0x001fce0000000000 */
.L_x_157:
[----:B------:R-:W0:Y:S02]  /*1320*/  LDC.64 R6, c[0x0][0x390] ;  /* 0x0000e400ff067b82 */ /* 0x000e240000000a00 */
[----:B0-----:R-:W2:Y:S01]  /*1330*/  LDG.E R17, desc[UR4][R6.64] ;  /* 0x0000000406117981 */ /* 0x001ea2000c1e1900 */
[----:B------:R-:W0:Y:S01]  /*1340*/  MUFU.RCP R19, R4 ;  /* 0x0000000400137308 */ /* 0x000e220000001000 */
[----:B------:R-:W-:Y:S01]  /*1350*/  BSSY.RECONVERGENT B2, `(.L_x_133) ;  /* 0x000000d000027945 */ /* 0x000fe20003800200 */
[----:B0-----:R-:W-:-:S04]  /*1360*/  FFMA R2, R19, -R4, 1 ;  /* 0x3f80000013027423 */ /* 0x001fc80000000804 */
[----:B------:R-:W-:Y:S01]  /*1370*/  FFMA R19, R19, R2, R19 ;  /* 0x0000000213137223 */ /* 0x000fe20000000013 */
[----:B--2---:R-:W-:-:S04]  /*1380*/  FADD R0, -R17, R10 ;  /* 0x0000000a11007221 */ /* 0x004fc80000000100 */
[----:B------:R-:W0:Y:S01]  /*1390*/  FCHK P0, R0, R4 ;  /* 0x0000000400007302 */ /* 0x000e220000000000 */
[----:B------:R-:W-:-:S04]  /*13a0*/  FFMA R21, R0, R19, RZ ;  /* 0x0000001300157223 */ /* 0x000fc800000000ff */
[----:B------:R-:W-:-:S04]  /*13b0*/  FFMA R2, R21, -R4, R0 ;  /* 0x8000000415027223 */ /* 0x000fc80000000000 */
[----:B------:R-:W-:Y:S01]  /*13c0*/  FFMA R2, R19, R2, R21 ;  /* 0x0000000213027223 */ /* 0x000fe20000000015 */
[----:B0-----:R-:W-:Y:S06]  /*13d0*/  @!P0 BRA `(.L_x_134) ;  /* 0x0000000000108947 */ /* 0x001fec0003800000 */
[----:B------:R-:W-:Y:S01]  /*13e0*/  IMAD.MOV.U32 R21, RZ, RZ, R4 ;  /* 0x000000ffff157224 */ /* 0x000fe200078e0004 */
[----:B------:R-:W-:-:S07]  /*13f0*/  MOV R2, 0x1410 ;  /* 0x0000141000027802 */ /* 0x000fce0000000f00 */
[----:B------:R-:W-:Y:S05]  /*1400*/  CALL.REL.NOINC `($__internal_7_$__cuda_sm3x_div_rn_noftz_f32_slowpath) ;  /* 0x00000010007c7944 */ /* 0x000fea0003c00000 */
[----:B------:R-:W-:-:S07]  /*1410*/  MOV R2, R0 ;  /* 0x0000000000027202 */ /* 0x000fce0000000f00 */
.L_x_134:
[----:B------:R-:W-:Y:S05]  /*1420*/  BSYNC.RECONVERGENT B2 ;  /* 0x0000000000027941 */ /* 0x000fea0003800200 */
.L_x_133:
[----:B------:R-:W0:Y:S01]  /*1430*/  F2I.FLOOR.NTZ R2, R2 ;  /* 0x0000000200027305 */ /* 0x000e220000207100 */
[----:B------:R-:W1:Y:S01]  /*1440*/  LDC.64 R6, c[0x0][0x390] ;  /* 0x0000e400ff067b82 */ /* 0x000e620000000a00 */
[----:B0-----:R-:W-:-:S04]  /*1450*/  VIMNMX R0, PT, PT, R2, 0x4, !PT ;  /* 0x0000000402007848 */ /* 0x001fc80007fe0100 */
[----:B------:R-:W-:-:S05]  /*1460*/  VIADDMNMX R21, R0, 0xfffffffc, R5, PT ;  /* 0xfffffffc00157846 */ /* 0x000fca0003800105 */
[----:B-1----:R-:W-:-:S06]  /*1470*/  IMAD.WIDE R18, R21, 0x4, R6 ;  /* 0x0000000415127825 */ /* 0x002fcc00078e0206 */
[----:B------:R-:W2:Y:S01]  /*1480*/  LDG.E R19, desc[UR4][R18.64] ;  /* 0x0000000412137981 */ /* 0x000ea2000c1e1900 */
[----:B------:R-:W-:Y:S01]  /*1490*/  VIMNMX R0, PT, PT, R2, -0x4, !PT ;  /* 0xfffffffc02007848 */ /* 0x000fe20007fe0100 */
[----:B------:R-:W-:Y:S01]  /*14a0*/  BSSY.RECONVERGENT B2, `(.L_x_135) ;  /* 0x0000008000027945 */ /* 0x000fe20003800200 */
[----:B------:R-:W-:Y:S02]  /*14b0*/  PLOP3.LUT P0, PT, PT, PT, PT, 0x8, 0x80 ;  /* 0x000000000080781c */ /* 0x000fe40003f0e170 */
[----:B------:R-:W-:Y:S02]  /*14c0*/  VIADDMNMX R0, R0, 0x4, R5, PT ;  /* 0x0000000400007846 */ /* 0x000fe40003800105 */
[----:B--2---:R-:W-:-:S13]  /*14d0*/  FSETP.GEU.AND P1, PT, R19, R10, PT ;  /* 0x0000000a1300720b */ /* 0x004fda0003f2e000 */
[----:B------:R-:W-:Y:S05]  /*14e0*/  @P1 BRA `(.L_x_136) ;  /* 0x00000000000c1947 */ /* 0x000fea0003800000 */
[----:B------:R-:W-:-:S06]  /*14f0*/  IMAD.WIDE R6, R0, 0x4, R6 ;  /* 0x0000000400067825 */ /* 0x000fcc00078e0206 */
[----:B------:R-:W2:Y:S02]  /*1500*/  LDG.E R7, desc[UR4][R6.64] ;  /* 0x0000000406077981 */ /* 0x000ea4000c1e1900 */
[----:B--2---:R-:W-:-:S13]  /*1510*/  FSETP.GT.AND P0, PT, R7, R10, PT ;  /* 0x0000000a0700720b */ /* 0x004fda0003f04000 */
.L_x_136:
[----:B------:R-:W-:Y:S05]  /*1520*/  BSYNC.RECONVERGENT B2 ;  /* 0x0000000000027941 */ /* 0x000fea0003800200 */
.L_x_135:
[----:B------:R-:W-:Y:S01]  /*1530*/  SEL R16, R21, RZ, P0 ;  /* 0x000000ff15107207 */ /* 0x000fe20000000000 */
[----:B------:R-:W-:Y:S01]  /*1540*/  BSSY.RECONVERGENT B2, `(.L_x_137) ;  /* 0x000002f000027945 */ /* 0x000fe20003800200 */
[----:B------:R-:W-:-:S04]  /*1550*/  SEL R19, R0, R5, P0 ;  /* 0x0000000500137207 */ /* 0x000fc80000000000 */
[----:B------:R-:W-:-:S13]  /*1560*/  ISETP.GT.AND P0, PT, R16, R19, PT ;  /* 0x000000131000720c */ /* 0x000fda0003f04270 */
[----:B------:R-:W-:Y:S05]  /*1570*/  @P0 BRA `(.L_x_138) ;  /* 0x0000000000ac0947 */ /* 0x000fea0003800000 */
[----:B------:R-:W0:Y:S01]  /*1580*/  LDC.64 R6, c[0x0][0x390] ;  /* 0x0000e400ff067b82 */ /* 0x000e220000000a00 */
[----:B------:R-:W-:-:S13]  /*1590*/  FSETP.GEU.AND P0, PT, R10, R17, PT ;  /* 0x000000110a00720b */ /* 0x000fda0003f0e000 */
.L_x_144:
[----:B------:R-:W-:Y:S02]  /*15a0*/  IMAD.MOV.U32 R23, RZ, RZ, R16 ;  /* 0x000000ffff177224 */ /* 0x000fe400078e0010 */
[----:B------:R-:W-:-:S04]  /*15b0*/  IMAD.MOV.U32 R2, RZ, RZ, R19 ;  /* 0x000000ffff027224 */ /* 0x000fc800078e0013 */
[----:B------:R-:W-:-:S05]  /*15c0*/  IMAD.IADD R0, R2, 0x1, -R23 ;  /* 0x0000000102007824 */ /* 0x000fca00078e0a17 */
[----:B------:R-:W-:-:S04]  /*15d0*/  LEA.HI R0, R0, R0, RZ, 0x1 ;  /* 0x0000000000007211 */ /* 0x000fc800078f08ff */
[----:B------:R-:W-:-:S04]  /*15e0*/  LEA.HI.SX32 R16, R0, R23, 0x1f ;  /* 0x0000001700107211 */ /* 0x000fc800078ffaff */
[----:B------:R-:W-:-:S13]  /*15f0*/  ISETP.LT.AND P1, PT, R16, 0x1, PT ;  /* 0x000000011000780c */ /* 0x000fda0003f21270 */
[----:B------:R-:W-:Y:S05]  /*1600*/  @!P0 BRA P1, `(.L_x_138) ;  /* 0x0000000000888947 */ /* 0x000fea0000800000 */
[----:B------:R-:W-:Y:S01]  /*1610*/  ISETP.GE.AND P1, PT, R16, R5, PT ;  /* 0x000000051000720c */ /* 0x000fe20003f26270 */
[----:B------:R-:W-:-:S12]  /*1620*/  BSSY.RELIABLE B3, `(.L_x_139) ;  /* 0x0000006000037945 */ /* 0x000fd80003800100 */
[----:B------:R-:W-:Y:S05]  /*1630*/  @!P1 BRA `(.L_x_140) ;  /* 0x0000000000109947 */ /* 0x000fea0003800000 */
[----:B------:R-:W2:Y:S02]  /*1640*/  LDG.E R19, desc[UR4][R12.64+-0x4] ;  /* 0xfffffc040c137981 */ /* 0x000ea4000c1e1900 */
[----:B--2---:R-:W-:-:S13]  /*1650*/  FSETP.GT.AND P1, PT, R10, R19, PT ;  /* 0x000000130a00720b */ /* 0x004fda0003f24000 */
[----:B------:R-:W-:Y:S05]  /*1660*/  @P1 BREAK.RELIABLE B3 ;  /* 0x0000000000031942 */ /* 0x000fea0003800100 */
[----:B------:R-:W-:Y:S05]  /*1670*/  @P1 BRA `(.L_x_138) ;  /* 0x00000000006c1947 */ /* 0x000fea0003800000 */
.L_x_140:
[----:B------:R-:W-:Y:S05]  /*1680*/  BSYNC.RELIABLE B3 ;  /* 0x0000000000037941 */ /* 0x000fea0003800100 */
.L_x_139:
[----:B------:R-:W-:Y:S01]  /*1690*/  ISETP.GE.AND P1, PT, R11, R16, PT ;  /* 0x000000100b00720c */ /* 0x000fe20003f26270 */
[----:B------:R-:W-:-:S12]  /*16a0*/  BSSY.RELIABLE B3, `(.L_x_141) ;  /* 0x0000011000037945 */ /* 0x000fd80003800100 */
[----:B------:R-:W-:Y:S05]  /*16b0*/  @P1 BRA `(.L_x_142) ;  /* 0x00000000001c1947 */ /* 0x000fea0003800000 */
[----:B0-----:R-:W-:-:S06]  /*16c0*/  IMAD.WIDE R18, R16, 0x4, R6 ;  /* 0x0000000410127825 */ /* 0x001fcc00078e0206 */
[----:B------:R-:W2:Y:S02]  /*16d0*/  LDG.E R19, desc[UR4][R18.64] ;  /* 0x0000000412137981 */ /* 0x000ea4000c1e1900 */
[----:B--2---:R-:W-:-:S13]  /*16e0*/  FSETP.GEU.AND P1, PT, R19, R10, PT ;  /* 0x0000000a1300720b */ /* 0x004fda0003f2e000 */
[----:B------:R-:W-:Y:S05]  /*16f0*/  @!P1 BREAK.RELIABLE B3 ;  /* 0x0000000000039942 */ /* 0x000fea0003800100 */
[----:B------:R-:W-:Y:S05]  /*1700*/  @!P1 BRA `(.L_x_138) ;  /* 0x0000000000489947 */ /* 0x000fea0003800000 */
[----:B------:R-:W-:Y:S01]  /*1710*/  MOV R21, R19 ;  /* 0x0000001300157202 */ /* 0x000fe20000000f00 */
[----:B------:R-:W-:Y:S06]  /*1720*/  BRA `(.L_x_143) ;  /* 0x0000000000207947 */ /* 0x000fec0003800000 */
.L_x_142:
[----:B0-----:R-:W-:-:S05]  /*1730*/  IMAD.WIDE R18, R16, 0x4, R6 ;  /* 0x0000000410127825 */ /* 0x001fca00078e0206 */
[----:B------:R-:W2:Y:S02]  /*1740*/  LDG.E R21, desc[UR4][R18.64] ;  /* 0x0000000412157981 */ /* 0x000ea4000c1e1900 */
[----:B--2---:R-:W-:-:S13]  /*1750*/  FSETP.GEU.AND P1, PT, R21, R10, PT ;  /* 0x0000000a1500720b */ /* 0x004fda0003f2e000 */
[----:B------:R-:W-:Y:S05]  /*1760*/  @P1 BRA `(.L_x_143) ;  /* 0x0000000000101947 */ /* 0x000fea0003800000 */
[----:B------:R-:W2:Y:S02]  /*1770*/  LDG.E R19, desc[UR4][R18.64+0x4] ;  /* 0x0000040412137981 */ /* 0x000ea4000c1e1900 */
[----:B--2---:R-:W-:-:S13]  /*1780*/  FSETP.GTU.AND P1, PT, R10, R19, PT ;  /* 0x000000130a00720b */ /* 0x004fda0003f2c000 */
[----:B------:R-:W-:Y:S05]  /*1790*/  @!P1 BREAK.RELIABLE B3 ;  /* 0x0000000000039942 */ /* 0x000fea0003800100 */
[----:B------:R-:W-:Y:S05]  /*17a0*/  @!P1 BRA `(.L_x_138) ;  /* 0x0000000000209947 */ /* 0x000fea0003800000 */
.L_x_143:
[----:B------:R-:W-:Y:S05]  /*17b0*/  BSYNC.RELIABLE B3 ;  /* 0x0000000000037941 */ /* 0x000fea0003800100 */
.L_x_141:
[----:B------:R-:W-:-:S13]  /*17c0*/  FSETP.GT.AND P1, PT, R21, R10, PT ;  /* 0x0000000a1500720b */ /* 0x000fda0003f24000 */
[C---:B------:R-:W-:Y:S02]  /*17d0*/  @!P1 VIADD R23, R16.reuse, 0x1 ;  /* 0x0000000110179836 */ /* 0x040fe40000000000 */
[----:B------:R-:W-:Y:S02]  /*17e0*/  @P1 VIADD R2, R16, 0xffffffff ;  /* 0xffffffff10021836 */ /* 0x000fe40000000000 */
[----:B------:R-:W-:-:S03]  /*17f0*/  IMAD.MOV.U32 R16, RZ, RZ, R23 ;  /* 0x000000ffff107224 */ /* 0x000fc600078e0017 */
[-C--:B------:R-:W-:Y:S02]  /*1800*/  ISETP.GT.AND P1, PT, R23, R2.reuse, PT ;  /* 0x000000021700720c */ /* 0x080fe40003f24270 */
[----:B------:R-:W-:-:S11]  /*1810*/  MOV R19, R2 ;  /* 0x0000000200137202 */ /* 0x000fd60000000f00 */
[----:B------:R-:W-:Y:S05]  /*1820*/  @!P1 BRA `(.L_x_144) ;  /* 0xfffffffc005c9947 */ /* 0x000fea000383ffff */
.L_x_138:
[----:B------:R-:W-:Y:S05]  /*1830*/  BSYNC.RECONVERGENT B2 ;  /* 0x0000000000027941 */ /* 0x000fea0003800200 */
.L_x_137:
[----:B0-----:R-:W0:Y:S01]  /*1840*/  MUFU.RCP R7, R4 ;  /* 0x0000000400077308 */ /* 0x001e220000001000 */
[----:B------:R-:W-:Y:S01]  /*1850*/  FADD R6, -R17, R8 ;  /* 0x0000000811067221 */ /* 0x000fe20000000100 */
[----:B------:R-:W-:Y:S06]  /*1860*/  BSSY.RECONVERGENT B2, `(.L_x_145) ;  /* 0x000000c000027945 */ /* 0x000fec0003800200 */
[----:B------:R-:W1:Y:S01]  /*1870*/  FCHK P0, R6, R4 ;  /* 0x0000000406007302 */ /* 0x000e620000000000 */
[----:B0-----:R-:W-:-:S04]  /*1880*/  FFMA R0, R7, -R4, 1 ;  /* 0x3f80000007007423 */ /* 0x001fc80000000804 */
[----:B------:R-:W-:-:S04]  /*1890*/  FFMA R0, R7, R0, R7 ;  /* 0x0000000007007223 */ /* 0x000fc80000000007 */
[----:B------:R-:W-:-:S04]  /*18a0*/  FFMA R7, R0, R6, RZ ;  /* 0x0000000600077223 */ /* 0x000fc800000000ff */
[----:B------:R-:W-:-:S04]  /*18b0*/  FFMA R2, R7, -R4, R6 ;  /* 0x8000000407027223 */ /* 0x000fc80000000006 */
[----:B------:R-:W-:Y:S01]  /*18c0*/  FFMA R0, R0, R2, R7 ;  /* 0x0000000200007223 */ /* 0x000fe20000000007 */
[----:B-1----:R-:W-:Y:S06]  /*18d0*/  @!P0 BRA `(.L_x_146) ;  /* 0x0000000000108947 */ /* 0x002fec0003800000 */
[----:B------:R-:W-:Y:S01]  /*18e0*/  IMAD.MOV.U32 R0, RZ, RZ, R6 ;  /* 0x000000ffff007224 */ /* 0x000fe200078e0006 */
[----:B------:R-:W-:Y:S01]  /*18f0*/  MOV R2, 0x1920 ;  /* 0x0000192000027802 */ /* 0x000fe20000000f00 */
[----:B------:R-:W-:-:S07]  /*1900*/  IMAD.MOV.U32 R21, RZ, RZ, R4 ;  /* 0x000000ffff157224 */ /* 0x000fce00078e0004 */
[----:B------:R-:W-:Y:S05]  /*1910*/  CALL.REL.NOINC `($__internal_7_$__cuda_sm3x_div_rn_noftz_f32_slowpath) ;  /* 0x0000000c00387944 */ /* 0x000fea0003c00000 */
.L_x_146:
[----:B------:R-:W-:Y:S05]  /*1920*/  BSYNC.RECONVERGENT B2 ;  /* 0x0000000000027941 */ /* 0x000fea0003800200 */
.L_x_145:
        /* <DEDUP_REMOVED lines=15> */
.L_x_148:
[----:B------:R-:W-:Y:S05]  /*1a20*/  BSYNC.RECONVERGENT B2 ;  /* 0x0000000000027941 */ /* 0x000fea0003800200 */
.L_x_147:
[----:B------:R-:W-:Y:S01]  /*1a30*/  SEL R0, R21, RZ, P0 ;  /* 0x000000ff15007207 */ /* 0x000fe20000000000 */
[----:B------:R-:W-:Y:S01]  /*1a40*/  BSSY.RECONVERGENT B2, `(.L_x_149) ;  /* 0x0000031000027945 */ /* 0x000fe20003800200 */
[----:B------:R-:W-:-:S04]  /*1a50*/  SEL R19, R2, R5, P0 ;  /* 0x0000000502137207 */ /* 0x000fc80000000000 */
[----:B------:R-:W-:-:S13]  /*1a60*/  ISETP.GT.AND P0, PT, R0, R19, PT ;  /* 0x000000130000720c */ /* 0x000fda0003f04270 */
[----:B------:R-:W-:Y:S05]  /*1a70*/  @P0 BRA `(.L_x_150) ;  /* 0x0000000000b40947 */ /* 0x000fea0003800000 */
[----:B------:R-:W0:Y:S01]  /*1a80*/  LDC.64 R6, c[0x0][0x390] ;  /* 0x0000e400ff067b82 */ /* 0x000e220000000a00 */
[----:B------:R-:W-:Y:S01]  /*1a90*/  FSETP.GEU.AND P0, PT, R8, R17, PT ;  /* 0x000000110800720b */ /* 0x000fe20003f0e000 */
[----:B------:R-:W-:Y:S01]  /*1aa0*/  IMAD.MOV.U32 R2, RZ, RZ, R19 ;  /* 0x000000ffff027224 */ /* 0x000fe200078e0013 */
[----:B------:R-:W-:-:S11]  /*1ab0*/  MOV R17, R0 ;  /* 0x0000000000117202 */ /* 0x000fd60000000f00 */
.L_x_156:
        /* <DEDUP_REMOVED lines=12> */
.L_x_152:
[----:B------:R-:W-:Y:S05]  /*1b80*/  BSYNC.RELIABLE B3 ;  /* 0x0000000000037941 */ /* 0x000fea0003800100 */
.L_x_151:
[----:B------:R-:W-:Y:S01]  /*1b90*/  ISETP.GT.AND P1, PT, R0, RZ, PT ;  /* 0x000000ff0000720c */ /* 0x000fe20003f24270 */
[----:B------:R-:W-:-:S12]  /*1ba0*/  BSSY.RELIABLE B3, `(.L_x_153) ;  /* 0x0000012000037945 */ /* 0x000fd80003800100 */
[--C-:B------:R-:W-:Y:S01]  /*1bb0*/  @!P1 SHF.R.S32.HI R19, RZ, 0x1f, R0.reuse ;  /* 0x0000001fff139819 */ /* 0x100fe20000011400 */
[----:B------:R-:W-:Y:S01]  /*1bc0*/  @!P1 IMAD.MOV.U32 R18, RZ, RZ, R0 ;  /* 0x000000ffff129224 */ /* 0x000fe200078e0000 */
[----:B------:R-:W-:Y:S06]  /*1bd0*/  @!P1 BRA `(.L_x_154) ;  /* 0x00000000001c9947 */ /* 0x000fec0003800000 */
[----:B------:R-:W-:-:S04]  /*1be0*/  VIADD R19, R0, 0xffffffff ;  /* 0xffffffff00137836 */ /* 0x000fc80000000000 */
[----:B0-----:R-:W-:-:S06]  /*1bf0*/  IMAD.WIDE.U32 R18, R19, 0x4, R6 ;  /* 0x0000000413127825 */ /* 0x001fcc00078e0006 */
[----:B------:R-:W2:Y:S02]  /*1c00*/  LDG.E R19, desc[UR4][R18.64] ;  /* 0x0000000412137981 */ /* 0x000ea4000c1e1900 */
[----:B--2---:R-:W-:-:S13]  /*1c10*/  FSETP.GEU.AND P1, PT, R19, R8, PT ;  /* 0x000000081300720b */ /* 0x004fda0003f2e000 */
[----:B------:R-:W-:Y:S05]  /*1c20*/  @P1 BRA `(.L_x_155) ;  /* 0x0000000000241947 */ /* 0x000fea0003800000 */
[----:B------:R-:W-:Y:S01]  /*1c30*/  MOV R18, R0 ;  /* 0x0000000000127202 */ /* 0x000fe20000000f00 */
[----:B------:R-:W-:-:S07]  /*1c40*/  IMAD.MOV.U32 R19, RZ, RZ, RZ ;  /* 0x000000ffff137224 */ /* 0x000fce00078e00ff */
.L_x_154:
[----:B------:R-:W1:Y:S02]  /*1c50*/  LDCU.64 UR6, c[0x0][0x390] ;  /* 0x00007200ff0677ac */ /* 0x000e640008000a00 */
[----:B-1----:R-:W-:-:S04]  /*1c60*/  LEA R20, P1, R18, UR6, 0x2 ;  /* 0x0000000612147c11 */ /* 0x002fc8000f8210ff */
[----:B------:R-:W-:-:S06]  /*1c70*/  LEA.HI.X R21, R18, UR7, R19, 0x2, P1 ;  /* 0x0000000712157c11 */ /* 0x000fcc00088f1413 */
[----:B------:R-:W2:Y:S02]  /*1c80*/  LDG.E R21, desc[UR4][R20.64] ;  /* 0x0000000414157981 */ /* 0x000ea4000c1e1900 */
[----:B--2---:R-:W-:-:S13]  /*1c90*/  FSETP.GTU.AND P1, PT, R8, R21, PT ;  /* 0x000000150800720b */ /* 0x004fda0003f2c000 */
[----:B------:R-:W-:Y:S05]  /*1ca0*/  @!P1 BREAK.RELIABLE B3 ;  /* 0x0000000000039942 */ /* 0x000fea0003800100 */
[----:B------:R-:W-:Y:S05]  /*1cb0*/  @!P1 BRA `(.L_x_150) ;  /* 0x0000000000249947 */ /* 0x000fea0003800000 */
.L_x_155:
[----:B------:R-:W-:Y:S05]  /*1cc0*/  BSYNC.RELIABLE B3 ;  /* 0x0000000000037941 */ /* 0x000fea0003800100 */
.L_x_153:
[----:B0-----:R-:W-:-:S06]  /*1cd0*/  IMAD.WIDE R18, R0, 0x4, R6 ;  /* 0x0000000400127825 */ /* 0x001fcc00078e0206 */
[----:B------:R-:W2:Y:S02]  /*1ce0*/  LDG.E R19, desc[UR4][R18.64] ;  /* 0x0000000412137981 */ /* 0x000ea4000c1e1900 */
[----:B--2---:R-:W-:-:S13]  /*1cf0*/  FSETP.GT.AND P1, PT, R19, R8, PT ;  /* 0x000000081300720b */ /* 0x004fda0003f24000 */
[C---:B------:R-:W-:Y:S02]  /*1d00*/  @!P1 VIADD R17, R0.reuse, 0x1 ;  /* 0x0000000100119836 */ /* 0x040fe40000000000 */
[----:B------:R-:W-:-:S05]  /*1d10*/  @P1 VIADD R2, R0, 0xffffffff ;  /* 0xffffffff00021836 */ /* 0x000fca0000000000 */
[----:B------:R-:W-:-:S13]  /*1d20*/  ISETP.GT.AND P1, PT, R17, R2, PT ;  /* 0x000000021100720c */ /* 0x000fda0003f24270 */
[----:B------:R-:W-:Y:S05]  /*1d30*/  @!P1 BRA `(.L_x_156) ;  /* 0xfffffffc00609947 */ /* 0x000fea000383ffff */
[----:B------:R-:W-:-:S07]  /*1d40*/  MOV R0, R17 ;  /* 0x0000001100007202 */ /* 0x000fce0000000f00 */
.L_x_150:
[----:B------:R-:W-:Y:S05]  /*1d50*/  BSYNC.RECONVERGENT B2 ;  /* 0x0000000000027941 */ /* 0x000fea0003800200 */
.L_x_149:
[----:B------:R-:W1:Y:S01]  /*1d60*/  F2F.F64.F32 R18, R10 ;  /* 0x0000000a00127310 */ /* 0x000e620000201800 */
[----:B------:R-:W-:Y:S01]  /*1d70*/  UMOV UR6, 0x54442d18 ;  /* 0x54442d1800067882 */ /* 0x000fe20000000000 */
[----:B------:R-:W-:Y:S01]  /*1d80*/  UMOV UR7, 0x400921fb ;  /* 0x400921fb00077882 */ /* 0x000fe20000000000 */
[----:B------:R-:W-:Y:S01]  /*1d90*/  VIMNMX R2, PT, PT, R16, 0x1, !PT ;  /* 0x0000000110027848 */ /* 0x000fe20007fe0100 */
[C---:B------:R-:W-:Y:S02]  /*1da0*/  IMAD.SHL.U32 R23, R9.reuse, 0x2, RZ ;  /* 0x0000000209177824 */ /* 0x040fe400078e00ff */
[----:B------:R-:W-:Y:S02]  /*1db0*/  VIADD R9, R9, 0x1 ;  /* 0x0000000109097836 */ /* 0x000fe40000000000 */
[----:B0-----:R-:W0:Y:S01]  /*1dc0*/  F2F.F64.F32 R6, R8 ;  /* 0x0000000800067310 */ /* 0x001e220000201800 */
[----:B------:R-:W-:Y:S01]  /*1dd0*/  VIADD R21, R2, 0xffffffff ;  /* 0xffffffff02157836 */ /* 0x000fe20000000000 */
[----:B-1----:R-:W-:Y:S01]  /*1de0*/  DADD R16, R18, UR6 ;  /* 0x0000000612107e29 */ /* 0x002fe20008000000 */
[----:B------:R-:W-:Y:S01]  /*1df0*/  IMAD.WIDE.U32 R18, R23, 0x2, R14 ;  /* 0x0000000217127825 */ /* 0x000fe200078e000e */
[----:B------:R-:W-:-:S04]  /*1e00*/  VIADDMNMX R23, R0, 0x1, R5, PT ;  /* 0x0000000100177846 */ /* 0x000fc80003800105 */
[----:B------:R-:W1:Y:S01]  /*1e10*/  F2F.F32.F64 R10, R16 ;  /* 0x00000010000a7310 */ /* 0x000e620000301000 */
[----:B------:R2:W-:Y:S01]  /*1e20*/  STG.E.U16 desc[UR4][R18.64+0x2], R21 ;  /* 0x0000021512007986 */ /* 0x0005e2000c101504 */
[----:B0-----:R-:W-:-:S03]  /*1e30*/  DADD R6, R6, UR6 ;  /* 0x0000000606067e29 */ /* 0x001fc60008000000 */
[----:B------:R2:W-:Y:S03]  /*1e40*/  STG.E.U16 desc[UR4][R18.64+0x4], R23 ;  /* 0x0000041712007986 */ /* 0x0005e6000c101504 */
[----:B------:R2:W0:Y:S01]  /*1e50*/  F2F.F32.F64 R8, R6 ;  /* 0x0000000600087310 */ /* 0x0004220000301000 */
[----:B-1----:R-:W-:-:S13]  /*1e60*/  FSETP.GT.AND P0, PT, R3, R10, PT ;  /* 0x0000000a0300720b */ /* 0x002fda0003f04000 */
[----:B0-2---:R-:W-:Y:S05]  /*1e70*/  @P0 BRA `(.L_x_157) ;  /* 0xfffffff400280947 */ /* 0x005fea000383ffff */
[----:B------:R-:W-:Y:S05]  /*1e80*/  BSYNC.RECONVERGENT B0 ;  /* 0x0000000000007941 */ /* 0x000fea0003800200 */
.L_x_132:
[----:B------:R-:W-:Y:S05]  /*1e90*/  BSYNC.RECONVERGENT B1 ;  /* 0x0000000000017941 */ /* 0x000fea0003800200 */
.L_x_131:
[----:B------:R-:W-:Y:S05]  /*1ea0*/  WARPSYNC.ALL ;  /* 0x0000000000007948 */ /* 0x000fea0003800000 */
[----:B------:R-:W-:Y:S01]  /*1eb0*/  STG.E.U16 desc[UR4][R14.64], R9 ;  /* 0x000000090e007986 */ /* 0x000fe2000c101504 */
[----:B------:R-:W-:Y:S05]  /*1ec0*/  EXIT ;  /* 0x000000000000794d */ /* 0x000fea0003800000 */
        .weak           $__internal_5_$__cuda_sm20_div_rn_f64_full
        .type           $__internal_5_$__cuda_sm20_div_rn_f64_full,@function
        .size           $__internal_5_$__cuda_sm20_div_rn_f64_full,($__internal_6_$__cuda_sm20_sqrt_rn_f32_slowpath - $__internal_5_$__cuda_sm20_div_rn_f64_full)
$__internal_5_$__cuda_sm20_div_rn_f64_full:
[C---:B------:R-:W-:Y:S01]  /*1ed0*/  FSETP.GEU.AND P0, PT, |R23|.reuse, 1.469367938527859385e-39, PT ;  /* 0x001000001700780b */ /* 0x040fe20003f0e200 */
[----:B------:R-:W-:Y:S01]  /*1ee0*/  IMAD.MOV.U32 R9, RZ, RZ, R23 ;  /* 0x000000ffff097224 */ /* 0x000fe200078e0017 */
[----:B------:R-:W-:Y:S01]  /*1ef0*/  MOV R8, UR6 ;  /* 0x0000000600087c02 */ /* 0x000fe20008000f00 */
[----:B------:R-:W-:Y:S01]  /*1f00*/  IMAD.U32 R16, RZ, RZ, UR6 ;  /* 0x00000006ff107e24 */ /* 0x000fe2000f8e00ff */
[----:B------:R-:W-:Y:S01]  /*1f10*/  LOP3.LUT R2, R23, 0x800fffff, RZ, 0xc0, !PT ;  /* 0x800fffff17027812 */ /* 0x000fe200078ec0ff */
[----:B------:R-:W-:Y:S01]  /*1f20*/  IMAD.MOV.U32 R20, RZ, RZ, 0x1 ;  /* 0x00000001ff147424 */ /* 0x000fe200078e00ff */
[C---:B------:R-:W-:Y:S01]  /*1f30*/  FSETP.GEU.AND P2, PT, |R19|.reuse, 1.469367938527859385e-39, PT ;  /* 0x001000001300780b */ /* 0x040fe20003f4e200 */
[----:B------:R-:W-:Y:S01]  /*1f40*/  BSSY.RECONVERGENT B2, `(.L_x_158) ;  /* 0x0000052000027945 */ /* 0x000fe20003800200 */
[----:B------:R-:W-:Y:S02]  /*1f50*/  LOP3.LUT R17, R2, 0x3ff00000, RZ, 0xfc, !PT ;  /* 0x3ff0000002117812 */ /* 0x000fe400078efcff */
[----:B------:R-:W-:-:S02]  /*1f60*/  LOP3.LUT R2, R19, 0x7ff00000, RZ, 0xc0, !PT ;  /* 0x7ff0000013027812 */ /* 0x000fc400078ec0ff */
[----:B------:R-:W-:Y:S01]  /*1f70*/  MOV R6, 0x1ca00000 ;  /* 0x1ca0000000067802 */ /* 0x000fe20000000f00 */
[----:B------:R-:W-:Y:S01]  /*1f80*/  @!P0 DMUL R16, R8, 8.98846567431157953865e+307 ;  /* 0x7fe0000008108828 */ /* 0x000fe20000000000 */
[----:B------:R-:W-:Y:S01]  /*1f90*/  LOP3.LUT R29, R23, 0x7ff00000, RZ, 0xc0, !PT ;  /* 0x7ff00000171d7812 */ /* 0x000fe200078ec0ff */
[----:B------:R-:W-:-:S03]  /*1fa0*/  IMAD.MOV.U32 R10, RZ, RZ, R2 ;  /* 0x000000ffff0a7224 */ /* 0x000fc600078e0002 */
[----:B------:R-:W-:Y:S01]  /*1fb0*/  ISETP.GE.U32.AND P1, PT, R2, R29, PT ;  /* 0x0000001d0200720c */ /* 0x000fe20003f26070 */
[----:B------:R-:W0:Y:S01]  /*1fc0*/  MUFU.RCP64H R21, R17 ;  /* 0x0000001100157308 */ /* 0x000e220000001800 */
[----:B------:R-:W-:-:S03]  /*1fd0*/  @!P2 LOP3.LUT R27, R9, 0x7ff00000, RZ, 0xc0, !PT ;  /* 0x7ff00000091ba812 */ /* 0x000fc600078ec0ff */
[----:B------:R-:W-:Y:S02]  /*1fe0*/  @!P0 LOP3.LUT R29, R17, 0x7ff00000, RZ, 0xc0, !PT ;  /* 0x7ff00000111d8812 */ /* 0x000fe400078ec0ff */
[----:B------:R-:W-:-:S04]  /*1ff0*/  @!P2 ISETP.GE.U32.AND P3, PT, R2, R27, PT ;  /* 0x0000001b0200a20c */ /* 0x000fc80003f66070 */
[----:B------:R-:W-:-:S04]  /*2000*/  @!P2 SEL R23, R6, 0x63400000, !P3 ;  /* 0x634000000617a807 */ /* 0x000fc80005800000 */
[----:B------:R-:W-:Y:S01]  /*2010*/  @!P2 LOP3.LUT R26, R23, 0x80000000, R19, 0xf8, !PT ;  /* 0x80000000171aa812 */ /* 0x000fe200078ef813 */
[----:B0-----:R-:W-:-:S03]  /*2020*/  DFMA R24, R20, -R16, 1 ;  /* 0x3ff000001418742b */ /* 0x001fc60000000810 */
[----:B------:R-:W-:Y:S01]  /*2030*/  @!P2 LOP3.LUT R27, R26, 0x100000, RZ, 0xfc, !PT ;  /* 0x001000001a1ba812 */ /* 0x000fe200078efcff */
[----:B------:R-:W-:-:S04]  /*2040*/  @!P2 IMAD.MOV.U32 R26, RZ, RZ, RZ ;  /* 0x000000ffff1aa224 */ /* 0x000fc800078e00ff */
[----:B------:R-:W-:-:S08]  /*2050*/  DFMA R24, R24, R24, R24 ;  /* 0x000000181818722b */ /* 0x000fd00000000018 */
[----:B------:R-:W-:Y:S01]  /*2060*/  DFMA R24, R20, R24, R20 ;  /* 0x000000181418722b */ /* 0x000fe20000000014 */
[----:B------:R-:W-:Y:S01]  /*2070*/  SEL R21, R6, 0x63400000, !P1 ;  /* 0x6340000006157807 */ /* 0x000fe20004800000 */
[----:B------:R-:W-:-:S03]  /*2080*/  IMAD.MOV.U32 R20, RZ, RZ, R18 ;  /* 0x000000ffff147224 */ /* 0x000fc600078e0012 */
[----:B------:R-:W-:-:S03]  /*2090*/  LOP3.LUT R21, R21, 0x800fffff, R19, 0xf8, !PT ;  /* 0x800fffff15157812 */ /* 0x000fc600078ef813 */
[----:B------:R-:W-:-:S03]  /*20a0*/  DFMA R22, R24, -R16, 1 ;  /* 0x3ff000001816742b */ /* 0x000fc60000000810 */
[----:B------:R-:W-:-:S05]  /*20b0*/  @!P2 DFMA R20, R20, 2, -R26 ;  /* 0x400000001414a82b */ /* 0x000fca000000081a */
[----:B------:R-:W-:-:S05]  /*20c0*/  DFMA R22, R24, R22, R24 ;  /* 0x000000161816722b */ /* 0x000fca0000000018 */
[----:B------:R-:W-:-:S03]  /*20d0*/  @!P2 LOP3.LUT R10, R21, 0x7ff00000, RZ, 0xc0, !PT ;  /* 0x7ff00000150aa812 */ /* 0x000fc600078ec0ff */
[----:B------:R-:W-:-:S08]  /*20e0*/  DMUL R24, R22, R20 ;  /* 0x0000001416187228 */ /* 0x000fd00000000000 */
[----:B------:R-:W-:-:S08]  /*20f0*/  DFMA R26, R24, -R16, R20 ;  /* 0x80000010181a722b */ /* 0x000fd00000000014 */
[----:B------:R-:W-:Y:S01]  /*2100*/  DFMA R26, R22, R26, R24 ;  /* 0x0000001a161a722b */ /* 0x000fe20000000018 */
[----:B------:R-:W-:-:S04]  /*2110*/  IADD3 R22, PT, PT, R10, -0x1, RZ ;  /* 0xffffffff0a167810 */ /* 0x000fc80007ffe0ff */
[----:B------:R-:W-:Y:S01]  /*2120*/  ISETP.GT.U32.AND P0, PT, R22, 0x7feffffe, PT ;  /* 0x7feffffe1600780c */ /* 0x000fe20003f04070 */
[----:B------:R-:W-:-:S05]  /*2130*/  VIADD R22, R29, 0xffffffff ;  /* 0xffffffff1d167836 */ /* 0x000fca0000000000 */
[----:B------:R-:W-:-:S13]  /*2140*/  ISETP.GT.U32.OR P0, PT, R22, 0x7feffffe, P0 ;  /* 0x7feffffe1600780c */ /* 0x000fda0000704470 */
[----:B------:R-:W-:Y:S05]  /*2150*/  @P0 BRA `(.L_x_159) ;  /* 0x00000000006c0947 */ /* 0x000fea0003800000 */
[----:B------:R-:W-:Y:S02]  /*2160*/  LOP3.LUT R19, R9, 0x7ff00000, RZ, 0xc0, !PT ;  /* 0x7ff0000009137812 */ /* 0x000fe400078ec0ff */
[----:B------:R-:W-:Y:S02]  /*2170*/  MOV R18, RZ ;  /* 0x000000ff00127202 */ /* 0x000fe40000000f00 */
[CC--:B------:R-:W-:Y:S02]  /*2180*/  VIADDMNMX R10, R2.reuse, -R19.reuse, 0xb9600000, !PT ;  /* 0xb9600000020a7446 */ /* 0x0c0fe40007800913 */
[----:B------:R-:W-:Y:S02]  /*2190*/  ISETP.GE.U32.AND P0, PT, R2, R19, PT ;  /* 0x000000130200720c */ /* 0x000fe40003f06070 */
[----:B------:R-:W-:Y:S02]  /*21a0*/  VIMNMX R2, PT, PT, R10, 0x46a00000, PT ;  /* 0x46a000000a027848 */ /* 0x000fe40003fe0100 */
[----:B------:R-:W-:-:S05]  /*21b0*/  SEL R19, R6, 0x63400000, !P0 ;  /* 0x6340000006137807 */ /* 0x000fca0004000000 */
[----:B------:R-:W-:-:S04]  /*21c0*/  IMAD.IADD R2, R2, 0x1, -R19 ;  /* 0x0000000102027824 */ /* 0x000fc800078e0a13 */
[----:B------:R-:W-:-:S06]  /*21d0*/  VIADD R19, R2, 0x7fe00000 ;  /* 0x7fe0000002137836 */ /* 0x000fcc0000000000 */
[----:B------:R-:W-:-:S10]  /*21e0*/  DMUL R22, R26, R18 ;  /* 0x000000121a167228 */ /* 0x000fd40000000000 */
[----:B------:R-:W-:-:S13]  /*21f0*/  FSETP.GTU.AND P0, PT, |R23|, 1.469367938527859385e-39, PT ;  /* 0x001000001700780b */ /* 0x000fda0003f0c200 */
[----:B------:R-:W-:Y:S05]  /*2200*/  @P0 BRA `(.L_x_160) ;  /* 0x0000000000940947 */ /* 0x000fea0003800000 */
[----:B------:R-:W-:Y:S01]  /*2210*/  DFMA R16, R26, -R16, R20 ;  /* 0x800000101a10722b */ /* 0x000fe20000000014 */
[----:B------:R-:W-:-:S09]  /*2220*/  IMAD.MOV.U32 R18, RZ, RZ, RZ ;  /* 0x000000ffff127224 */ /* 0x000fd200078e00ff */
[C---:B------:R-:W-:Y:S02]  /*2230*/  FSETP.NEU.AND P0, PT, R17.reuse, RZ, PT ;  /* 0x000000ff1100720b */ /* 0x040fe40003f0d000 */
[----:B------:R-:W-:-:S04]  /*2240*/  LOP3.LUT R21, R17, 0x80000000, R9, 0x48, !PT ;  /* 0x8000000011157812 */ /* 0x000fc800078e4809 */
[----:B------:R-:W-:-:S07]  /*2250*/  LOP3.LUT R19, R21, R19, RZ, 0xfc, !PT ;  /* 0x0000001315137212 */ /* 0x000fce00078efcff */
[----:B------:R-:W-:Y:S05]  /*2260*/  @!P0 BRA `(.L_x_160) ;  /* 0x00000000007c8947 */ /* 0x000fea0003800000 */
[----:B------:R-:W-:Y:S01]  /*2270*/  IMAD.MOV R9, RZ, RZ, -R2 ;  /* 0x000000ffff097224 */ /* 0x000fe200078e0a02 */
[----:B------:R-:W-:Y:S01]  /*2280*/  DMUL.RP R18, R26, R18 ;  /* 0x000000121a127228 */ /* 0x000fe20000008000 */
[----:B------:R-:W-:-:S06]  /*2290*/  IMAD.MOV.U32 R8, RZ, RZ, RZ ;  /* 0x000000ffff087224 */ /* 0x000fcc00078e00ff */
[----:B------:R-:W-:-:S03]  /*22a0*/  DFMA R8, R22, -R8, R26 ;  /* 0x800000081608722b */ /* 0x000fc6000000001a */
[----:B------:R-:W-:-:S03]  /*22b0*/  LOP3.LUT R21, R19, R21, RZ, 0x3c, !PT ;  /* 0x0000001513157212 */ /* 0x000fc600078e3cff */
[----:B------:R-:W-:-:S04]  /*22c0*/  IADD3 R8, PT, PT, -R2, -0x43300000, RZ ;  /* 0xbcd0000002087810 */ /* 0x000fc80007ffe1ff */
[----:B------:R-:W-:-:S04]  /*22d0*/  FSETP.NEU.AND P0, PT, |R9|, R8, PT ;  /* 0x000000080900720b */ /* 0x000fc80003f0d200 */
[----:B------:R-:W-:Y:S02]  /*22e0*/  FSEL R22, R18, R22, !P0 ;  /* 0x0000001612167208 */ /* 0x000fe40004000000 */
[----:B------:R-:W-:Y:S01]  /*22f0*/  FSEL R23, R21, R23, !P0 ;  /* 0x0000001715177208 */ /* 0x000fe20004000000 */
[----:B------:R-:W-:Y:S06]  /*2300*/  BRA `(.L_x_160) ;  /* 0x0000000000547947 */ /* 0x000fec0003800000 */
.L_x_159:
[----:B------:R-:W-:-:S14]  /*2310*/  DSETP.NAN.AND P0, PT, R18, R18, PT ;  /* 0x000000121200722a */ /* 0x000fdc0003f08000 */
[----:B------:R-:W-:Y:S05]  /*2320*/  @P0 BRA `(.L_x_161) ;  /* 0x0000000000440947 */ /* 0x000fea0003800000 */
[----:B------:R-:W-:-:S14]  /*2330*/  DSETP.NAN.AND P0, PT, R8, R8, PT ;  /* 0x000000080800722a */ /* 0x000fdc0003f08000 */
[----:B------:R-:W-:Y:S05]  /*2340*/  @P0 BRA `(.L_x_162) ;  /* 0x0000000000300947 */ /* 0x000fea0003800000 */
[----:B------:R-:W-:Y:S01]  /*2350*/  ISETP.NE.AND P0, PT, R10, R29, PT ;  /* 0x0000001d0a00720c */ /* 0x000fe20003f05270 */
[----:B------:R-:W-:Y:S01]  /*2360*/  IMAD.MOV.U32 R23, RZ, RZ, -0x80000 ;  /* 0xfff80000ff177424 */ /* 0x000fe200078e00ff */
[----:B------:R-:W-:-:S11]  /*2370*/  MOV R22, 0x0 ;  /* 0x0000000000167802 */ /* 0x000fd60000000f00 */
[----:B------:R-:W-:Y:S05]  /*2380*/  @!P0 BRA `(.L_x_160) ;  /* 0x0000000000348947 */ /* 0x000fea0003800000 */
[----:B------:R-:W-:Y:S02]  /*2390*/  ISETP.NE.AND P0, PT, R10, 0x7ff00000, PT ;  /* 0x7ff000000a00780c */ /* 0x000fe40003f05270 */
[----:B------:R-:W-:Y:S02]  /*23a0*/  LOP3.LUT R23, R19, 0x80000000, R9, 0x48, !PT ;  /* 0x8000000013177812 */ /* 0x000fe400078e4809 */
[----:B------:R-:W-:-:S13]  /*23b0*/  ISETP.EQ.OR P0, PT, R29, RZ, !P0 ;  /* 0x000000ff1d00720c */ /* 0x000fda0004702670 */
[----:B------:R-:W-:Y:S01]  /*23c0*/  @P0 LOP3.LUT R2, R23, 0x7ff00000, RZ, 0xfc, !PT ;  /* 0x7ff0000017020812 */ /* 0x000fe200078efcff */
[----:B------:R-:W-:Y:S02]  /*23d0*/  @!P0 IMAD.MOV.U32 R22, RZ, RZ, RZ ;  /* 0x000000ffff168224 */ /* 0x000fe400078e00ff */
[----:B------:R-:W-:Y:S01]  /*23e0*/  @P0 IMAD.MOV.U32 R22, RZ, RZ, RZ ;  /* 0x000000ffff160224 */ /* 0x000fe200078e00ff */
[----:B------:R-:W-:Y:S01]  /*23f0*/  @P0 MOV R23, R2 ;  /* 0x0000000200170202 */ /* 0x000fe20000000f00 */
[----:B------:R-:W-:Y:S06]  /*2400*/  BRA `(.L_x_160) ;  /* 0x0000000000147947 */ /* 0x000fec0003800000 */
.L_x_162:
[----:B------:R-:W-:Y:S01]  /*2410*/  LOP3.LUT R23, R9, 0x80000, RZ, 0xfc, !PT ;  /* 0x0008000009177812 */ /* 0x000fe200078efcff */
[----:B------:R-:W-:Y:S01]  /*2420*/  IMAD.MOV.U32 R22, RZ, RZ, R8 ;  /* 0x000000ffff167224 */ /* 0x000fe200078e0008 */
[----:B------:R-:W-:Y:S06]  /*2430*/  BRA `(.L_x_160) ;  /* 0x0000000000087947 */ /* 0x000fec0003800000 */
.L_x_161:
[----:B------:R-:W-:Y:S01]  /*2440*/  LOP3.LUT R23, R19, 0x80000, RZ, 0xfc, !PT ;  /* 0x0008000013177812 */ /* 0x000fe200078efcff */
[----:B------:R-:W-:-:S07]  /*2450*/  IMAD.MOV.U32 R22, RZ, RZ, R18 ;  /* 0x000000ffff167224 */ /* 0x000fce00078e0012 */
.L_x_160:
[----:B------:R-:W-:Y:S05]  /*2460*/  BSYNC.RECONVERGENT B2 ;  /* 0x0000000000027941 */ /* 0x000fea0003800200 */
.L_x_158:
[----:B------:R-:W-:Y:S02]  /*2470*/  HFMA2 R9, -RZ, RZ, 0, 0 ;  /* 0x00000000ff097431 */ /* 0x000fe400000001ff */
[----:B------:R-:W-:-:S04]  /*2480*/  IMAD.MOV.U32 R8, RZ, RZ, R0 ;  /* 0x000000ffff087224 */ /* 0x000fc800078e0000 */
[----:B------:R-:W-:Y:S05]  /*2490*/  RET.REL.NODEC R8 `(gather_kernel_center_angle_based_prune) ;  /* 0xffffffd808d87950 */ /* 0x000fea0003c3ffff */
        .weak           $__internal_6_$__cuda_sm20_sqrt_rn_f32_slowpath
        .type           $__internal_6_$__cuda_sm20_sqrt_rn_f32_slowpath,@function
        .size           $__internal_6_$__cuda_sm20_sqrt_rn_f32_slowpath,($__internal_7_$__cuda_sm3x_div_rn_noftz_f32_slowpath - $__internal_6_$__cuda_sm20_sqrt_rn_f32_slowpath)
$__internal_6_$__cuda_sm20_sqrt_rn_f32_slowpath:
[----:B------:R-:W-:-:S13]  /*24a0*/  LOP3.LUT P0, RZ, R16, 0x7fffffff, RZ, 0xc0, !PT ;  /* 0x7fffffff10ff7812 */ /* 0x000fda000780c0ff */
[----:B------:R-:W-:Y:S01]  /*24b0*/  @!P0 IMAD.MOV.U32 R0, RZ, RZ, R16 ;  /* 0x000000ffff008224 */ /* 0x000fe200078e0010 */
[----:B------:R-:W-:Y:S06]  /*24c0*/  @!P0 BRA `(.L_x_163) ;  /* 0x0000000000408947 */ /* 0x000fec0003800000 */
[----:B------:R-:W-:-:S13]  /*24d0*/  FSETP.GEU.FTZ.AND P0, PT, R16, RZ, PT ;  /* 0x000000ff1000720b */ /* 0x000fda0003f1e000 */
[----:B------:R-:W-:Y:S01]  /*24e0*/  @!P0 IMAD.MOV.U32 R0, RZ, RZ, 0x7fffffff ;  /* 0x7fffffffff008424 */ /* 0x000fe200078e00ff */
        /* <DEDUP_REMOVED lines=8> */
[----:B------:R-:W-:-:S03]  /*2570*/  @P0 FMUL.FTZ R7, R7, 0.5 ;  /* 0x3f00000007070820 */ /* 0x000fc60000410000 */
[----:B------:R-:W-:-:S04]  /*2580*/  @P0 FADD.FTZ R0, -R17, -RZ ;  /* 0x800000ff11000221 */ /* 0x000fc80000010100 */
[----:B------:R-:W-:Y:S01]  /*2590*/  @P0 FFMA R18, R17, R0, R6 ;  /* 0x0000000011120223 */ /* 0x000fe20000000006 */
[----:B------:R-:W-:-:S03]  /*25a0*/  @!P0 IMAD.MOV.U32 R0, RZ, RZ, R16 ;  /* 0x000000ffff008224 */ /* 0x000fc600078e0010 */
[----:B------:R-:W-:-:S04]  /*25b0*/  @P0 FFMA R7, R18, R7, R17 ;  /* 0x0000000712070223 */ /* 0x000fc80000000011 */
[----:B------:R-:W-:-:S07]  /*25c0*/  @P0 FMUL.FTZ R0, R7, 2.3283064365386962891e-10 ;  /* 0x2f80000007000820 */ /* 0x000fce0000410000 */
.L_x_163:
[----:B------:R-:W-:Y:S01]  /*25d0*/  MOV R6, R19 ;  /* 0x0000001300067202 */ /* 0x000fe20000000f00 */
[----:B------:R-:W-:-:S04]  /*25e0*/  IMAD.MOV.U32 R7, RZ, RZ, 0x0 ;  /* 0x00000000ff077424 */ /* 0x000fc800078e00ff */
[----:B------:R-:W-:Y:S05]  /*25f0*/  RET.REL.NODEC R6 `(gather_kernel_center_angle_based_prune) ;  /* 0xffffffd806807950 */ /* 0x000fea0003c3ffff */
        .weak           $__internal_7_$__cuda_sm3x_div_rn_noftz_f32_slowpath
        .type           $__internal_7_$__cuda_sm3x_div_rn_noftz_f32_slowpath,@function
        .size           $__internal_7_$__cuda_sm3x_div_rn_noftz_f32_slowpath,(.L_x_282 - $__internal_7_$__cuda_sm3x_div_rn_noftz_f32_slowpath)
$__internal_7_$__cuda_sm3x_div_rn_noftz_f32_slowpath:
[----:B------:R-:W-:Y:S01]  /*2600*/  SHF.R.U32.HI R6, RZ, 0x17, R21 ;  /* 0x00000017ff067819 */ /* 0x000fe20000011615 */
[----:B------:R-:W-:Y:S01]  /*2610*/  BSSY.RECONVERGENT B3, `(.L_x_164) ;  /* 0x0000062000037945 */ /* 0x000fe20003800200 */
[----:B------:R-:W-:Y:S02]  /*2620*/  SHF.R.U32.HI R18, RZ, 0x17, R0 ;  /* 0x00000017ff127819 */ /* 0x000fe40000011600 */
[----:B------:R-:W-:Y:S02]  /*2630*/  LOP3.LUT R6, R6, 0xff, RZ, 0xc0, !PT ;  /* 0x000000ff06067812 */ /* 0x000fe400078ec0ff */
[----:B------:R-:W-:-:S03]  /*2640*/  LOP3.LUT R18, R18, 0xff, RZ, 0xc0, !PT ;  /* 0x000000ff12127812 */ /* 0x000fc600078ec0ff */
[----:B------:R-:W-:Y:S02]  /*2650*/  VIADD R19, R6, 0xffffffff ;  /* 0xffffffff06137836 */ /* 0x000fe40000000000 */
[----:B------:R-:W-:-:S03]  /*2660*/  VIADD R20, R18, 0xffffffff ;  /* 0xffffffff12147836 */ /* 0x000fc60000000000 */
        /* <DEDUP_REMOVED lines=22> */
[----:B------:R-:W-:Y:S02]  /*27d0*/  @P0 IMAD.MOV.U32 R7, RZ, RZ, RZ ;  /* 0x000000ffff070224 */ /* 0x000fe400078e00ff */
[----:B------:R-:W-:Y:S01]  /*27e0*/  @!P0 FFMA R0, R0, 1.84467440737095516160e+19, RZ ;  /* 0x5f80000000008823 */ /* 0x000fe200000000ff */
[----:B------:R-:W-:Y:S02]  /*27f0*/  @!P0 IMAD.MOV.U32 R7, RZ, RZ, -0x40 ;  /* 0xffffffc0ff078424 */ /* 0x000fe400078e00ff */
[----:B------:R-:W-:Y:S02]  /*2800*/  @!P1 FFMA R21, R21, 1.84467440737095516160e+19, RZ ;  /* 0x5f80000015159823 */ /* 0x000fe400000000ff */
[----:B------:R-:W-:-:S07]  /*2810*/  @!P1 VIADD R7, R7, 0x40 ;  /* 0x0000004007079836 */ /* 0x000fce0000000000 */
.L_x_165:
[----:B------:R-:W-:Y:S01]  /*2820*/  LEA R22, R6, 0xc0800000, 0x17 ;  /* 0xc080000006167811 */ /* 0x000fe200078eb8ff */
[----:B------:R-:W-:Y:S03]  /*2830*/  BSSY.RECONVERGENT B4, `(.L_x_170) ;  /* 0x0000036000047945 */ /* 0x000fe60003800200 */
[----:B------:R-:W-:Y:S01]  /*2840*/  IADD3 R22, PT, PT, -R22, R21, RZ ;  /* 0x0000001516167210 */ /* 0x000fe20007ffe1ff */
[----:B------:R-:W-:-:S03]  /*2850*/  VIADD R21, R18, 0xffffff81 ;  /* 0xffffff8112157836 */ /* 0x000fc60000000000 */
[----:B------:R-:W0:Y:S01]  /*2860*/  MUFU.RCP R20, R22 ;  /* 0x0000001600147308 */ /* 0x000e220000001000 */
[----:B------:R-:W-:Y:S01]  /*2870*/  FADD.FTZ R19, -R22, -RZ ;  /* 0x800000ff16137221 */ /* 0x000fe20000010100 */
[----:B------:R-:W-:-:S03]  /*2880*/  IMAD R0, R21, -0x800000, R0 ;  /* 0xff80000015007824 */ /* 0x000fc600078e0200 */
        /* <DEDUP_REMOVED lines=10> */
[----:B------:R-:W-:-:S05]  /*2930*/  LOP3.LUT R6, R6, 0xff, RZ, 0xc0, !PT ;  /* 0x000000ff06067812 */ /* 0x000fca00078ec0ff */
[----:B------:R-:W-:-:S05]  /*2940*/  IMAD.IADD R6, R6, 0x1, R7 ;  /* 0x0000000106067824 */ /* 0x000fca00078e0207 */
        /* <DEDUP_REMOVED lines=13> */
[C---:B------:R-:W-:Y:S01]  /*2a20*/  VIADD R19, R6.reuse, 0x20 ;  /* 0x0000002006137836 */ /* 0x040fe20000000000 */
[C---:B------:R-:W-:Y:S02]  /*2a30*/  ISETP.NE.AND P2, PT, R6.reuse, RZ, PT ;  /* 0x000000ff0600720c */ /* 0x040fe40003f45270 */
[----:B------:R-:W-:Y:S02]  /*2a40*/  LOP3.LUT R7, R7, 0x7fffff, RZ, 0xc0, !PT ;  /* 0x007fffff07077812 */ /* 0x000fe400078ec0ff */
[----:B------:R-:W-:Y:S01]  /*2a50*/  ISETP.NE.AND P1, PT, R6, RZ, PT ;  /* 0x000000ff0600720c */ /* 0x000fe20003f25270 */
        /* <DEDUP_REMOVED lines=15> */
.L_x_172:
[----:B------:R-:W-:-:S04]  /*2b50*/  LOP3.LUT R0, R0, 0x80000000, RZ, 0xc0, !PT ;  /* 0x8000000000007812 */ /* 0x000fc800078ec0ff */
[----:B------:R-:W-:Y:S01]  /*2b60*/  LOP3.LUT R0, R0, 0x7f800000, RZ, 0xfc, !PT ;  /* 0x7f80000000007812 */ /* 0x000fe200078efcff */
[----:B------:R-:W-:Y:S06]  /*2b70*/  BRA `(.L_x_173) ;  /* 0x0000000000047947 */ /* 0x000fec0003800000 */
.L_x_171:
[----:B------:R-:W-:-:S07]  /*2b80*/  LEA R0, R7, R0, 0x17 ;  /* 0x0000000007007211 */ /* 0x000fce00078eb8ff */
.L_x_173:
[----:B------:R-:W-:Y:S05]  /*2b90*/  BSYNC.RECONVERGENT B4 ;  /* 0x0000000000047941 */ /* 0x000fea0003800200 */
.L_x_170:
[----:B------:R-:W-:Y:S05]  /*2ba0*/  BRA `(.L_x_174) ;  /* 0x0000000000207947 */ /* 0x000fea0003800000 */
.L_x_169:
[----:B------:R-:W-:-:S04]  /*2bb0*/  LOP3.LUT R0, R21, 0x80000000, R0, 0x48, !PT ;  /* 0x8000000015007812 */ /* 0x000fc800078e4800 */
[----:B------:R-:W-:Y:S01]  /*2bc0*/  LOP3.LUT R0, R0, 0x7f800000, RZ, 0xfc, !PT ;  /* 0x7f80000000007812 */ /* 0x000fe200078efcff */
[----:B------:R-:W-:Y:S06]  /*2bd0*/  BRA `(.L_x_174) ;  /* 0x0000000000147947 */ /* 0x000fec0003800000 */
.L_x_168:
[----:B------:R-:W-:Y:S01]  /*2be0*/  LOP3.LUT R0, R21, 0x80000000, R0, 0x48, !PT ;  /* 0x8000000015007812 */ /* 0x000fe200078e4800 */
[----:B------:R-:W-:Y:S06]  /*2bf0*/  BRA `(.L_x_174) ;  /* 0x00000000000c7947 */ /* 0x000fec0003800000 */
.L_x_167:
[----:B------:R-:W0:Y:S01]  /*2c00*/  MUFU.RSQ R0, -QNAN ;  /* 0xffc0000000007908 */ /* 0x000e220000001400 */
[----:B------:R-:W-:Y:S05]  /*2c10*/  BRA `(.L_x_174) ;  /* 0x0000000000047947 */ /* 0x000fea0003800000 */
.L_x_166:
[----:B------:R-:W-:-:S07]  /*2c20*/  FADD.FTZ R0, R0, R21 ;  /* 0x0000001500007221 */ /* 0x000fce0000010000 */
.L_x_174:
[----:B------:R-:W-:Y:S05]  /*2c30*/  BSYNC.RECONVERGENT B3 ;  /* 0x0000000000037941 */ /* 0x000fea0003800200 */
.L_x_164:
[----:B------:R-:W-:Y:S02]  /*2c40*/  IMAD.MOV.U32 R6, RZ, RZ, R2 ;  /* 0x000000ffff067224 */ /* 0x000fe400078e0002 */
[----:B------:R-:W-:-:S04]  /*2c50*/  IMAD.MOV.U32 R7, RZ, RZ, 0x0 ;  /* 0x00000000ff077424 */ /* 0x000fc800078e00ff */
[----:B0-----:R-:W-:Y:S05]  /*2c60*/  RET.REL.NODEC R6 `(gather_kernel_center_angle_based_prune) ;  /* 0xffffffd006e47950 */ /* 0x001fea0003c3ffff */
.L_x_175:
        /* <DEDUP_REMOVED lines=9> */
.L_x_282:


//--------------------- .text.gather_kernel       --------------------------
	.section	.text.gather_kernel,"ax",@progbits
	.align	128
        .global         gather_kernel
        .type           gather_kernel,@function
        .size           gather_kernel,(.L_x_284 - gather_kernel)
        .other          gather_kernel,@"STO_CUDA_ENTRY STV_DEFAULT"
gather_kernel:
.text.gather_kernel:
        /* <DEDUP_REMOVED lines=15> */
[----:B------:R-:W-:Y:S01]  /*00f0*/  ISETP.GE.OR P0, PT, R7, UR8, P0 ;  /* 0x0000000807007c0c */ /* 0x000fe20008706670 */
[----:B---3--:R-:W-:-:S05]  /*0100*/  IMAD R4, R4, UR6, R5 ;  /* 0x0000000604047c24 */ /* 0x008fca000f8e0205 */
[----:B----4-:R-:W-:-:S13]  /*0110*/  ISETP.GE.OR P0, PT, R4, UR7, P0 ;  /* 0x0000000704007c0c */ /* 0x010fda0008706670 */
[----:B------:R-:W-:Y:S05]  /*0120*/  @P0 EXIT ;  /* 0x000000000000094d */ /* 0x000fea0003800000 */
[----:B------:R-:W0:Y:S01]  /*0130*/  LDCU UR4, c[0x0][0x39c] ;  /* 0x00007380ff0477ac */ /* 0x000e220008000800 */
[----:B------:R-:W-:Y:S02]  /*0140*/  IMAD.MOV.U32 R8, RZ, RZ, 0x1 ;  /* 0x00000001ff087424 */ /* 0x000fe400078e00ff */
[----:B------:R-:W-:Y:S01]  /*0150*/  IMAD R6, R4, UR9, R3 ;  /* 0x0000000904067c24 */ /* 0x000fe2000f8e0203 */
[----:B------:R-:W-:-:S03]  /*0160*/  UMOV UR5, 0x400921fb ;  /* 0x400921fb00057882 */ /* 0x000fc60000000000 */
[----:B------:R-:W-:Y:S01]  /*0170*/  IMAD R6, R6, UR8, R7 ;  /* 0x0000000806067c24 */ /* 0x000fe2000f8e0207 */
[----:B0-----:R-:W0:Y:S01]  /*0180*/  F2F.F64.F32 R16, UR4 ;  /* 0x0000000400107d10 */ /* 0x001e220008201800 */
[----:B------:R-:W-:-:S07]  /*0190*/  UMOV UR4, 0x54442d18 ;  /* 0x54442d1800047882 */ /* 0x000fce0000000000 */
[----:B0-----:R-:W0:Y:S02]  /*01a0*/  MUFU.RCP64H R9, R17 ;  /* 0x0000001100097308 */ /* 0x001e240000001800 */
[----:B0-----:R-:W-:-:S08]  /*01b0*/  DFMA R10, -R16, R8, 1 ;  /* 0x3ff00000100a742b */ /* 0x001fd00000000108 */
[----:B------:R-:W-:-:S08]  /*01c0*/  DFMA R10, R10, R10, R10 ;  /* 0x0000000a0a0a722b */ /* 0x000fd0000000000a */
[----:B------:R-:W-:-:S08]  /*01d0*/  DFMA R10, R8, R10, R8 ;  /* 0x0000000a080a722b */ /* 0x000fd00000000008 */
[----:B------:R-:W-:-:S08]  /*01e0*/  DFMA R8, -R16, R10, 1 ;  /* 0x3ff000001008742b */ /* 0x000fd0000000010a */
[----:B------:R-:W-:-:S08]  /*01f0*/  DFMA R8, R10, R8, R10 ;  /* 0x000000080a08722b */ /* 0x000fd0000000000a */
[----:B------:R-:W-:-:S08]  /*0200*/  DMUL R10, R8, UR4 ;  /* 0x00000004080a7c28 */ /* 0x000fd00008000000 */
[----:B------:R-:W-:-:S08]  /*0210*/  DFMA R12, -R16, R10, UR4 ;  /* 0x00000004100c7e2b */ /* 0x000fd0000800010a */
[----:B------:R-:W-:-:S10]  /*0220*/  DFMA R8, R8, R12, R10 ;  /* 0x0000000c0808722b */ /* 0x000fd4000000000a */
[----:B------:R-:W-:-:S05]  /*0230*/  FFMA R0, RZ, R17, R9 ;  /* 0x00000011ff007223 */ /* 0x000fca0000000009 */
[----:B------:R-:W-:-:S13]  /*0240*/  FSETP.GT.AND P0, PT, |R0|, 1.469367938527859385e-39, PT ;  /* 0x001000000000780b */ /* 0x000fda0003f04200 */
[----:B------:R-:W-:Y:S05]  /*0250*/  @P0 BRA `(.L_x_176) ;  /* 0x0000000000200947 */ /* 0x000fea0003800000 */
[----:B------:R-:W-:Y:S01]  /*0260*/  IMAD.MOV.U32 R2, RZ, RZ, 0x54442d18 ;  /* 0x54442d18ff027424 */ /* 0x000fe200078e00ff */
[----:B------:R-:W-:Y:S01]  /*0270*/  MOV R5, 0x400921fb ;  /* 0x400921fb00057802 */ /* 0x000fe20000000f00 */
[----:B------:R-:W-:Y:S01]  /*0280*/  IMAD.MOV.U32 R10, RZ, RZ, R16 ;  /* 0x000000ffff0a7224 */ /* 0x000fe200078e0010 */
[----:B------:R-:W-:Y:S01]  /*0290*/  MOV R0, 0x2c0 ;  /* 0x000002c000007802 */ /* 0x000fe20000000f00 */
[----:B------:R-:W-:-:S07]  /*02a0*/  IMAD.MOV.U32 R11, RZ, RZ, R17 ;  /* 0x000000ffff0b7224 */ /* 0x000fce00078e0011 */
[----:B------:R-:W-:Y:S05]  /*02b0*/  CALL.REL.NOINC `($__internal_8_$__cuda_sm20_div_rn_f64_full) ;  /* 0x0000002400007944 */ /* 0x000fea0003c00000 */
[----:B------:R-:W-:Y:S01]  /*02c0*/  MOV R8, R10 ;  /* 0x0000000a00087202 */ /* 0x000fe20000000f00 */
[----:B------:R-:W-:-:S07]  /*02d0*/  IMAD.MOV.U32 R9, RZ, RZ, R11 ;  /* 0x000000ffff097224 */ /* 0x000fce00078e000b */
.L_x_176:
[----:B------:R-:W0:Y:S01]  /*02e0*/  MUFU.RCP64H R11, R17 ;  /* 0x00000011000b7308 */ /* 0x000e220000001800 */
[----:B------:R-:W-:Y:S01]  /*02f0*/  MOV R10, 0x1 ;  /* 0x00000001000a7802 */ /* 0x000fe20000000f00 */
[----:B------:R-:W-:Y:S01]  /*0300*/  UMOV UR4, 0xc9be45de ;  /* 0xc9be45de00047882 */ /* 0x000fe20000000000 */
[----:B------:R-:W-:Y:S01]  /*0310*/  UMOV UR5, 0x4023bd3c ;  /* 0x4023bd3c00057882 */ /* 0x000fe20000000000 */
[----:B------:R-:W1:Y:S03]  /*0320*/  LDCU.64 UR12, c[0x0][0x358] ;  /* 0x00006b00ff0c77ac */ /* 0x000e660008000a00 */
[----:B0-----:R-:W-:-:S08]  /*0330*/  DFMA R12, -R16, R10, 1 ;  /* 0x3ff00000100c742b */ /* 0x001fd0000000010a */
[----:B------:R-:W-:-:S08]  /*0340*/  DFMA R12, R12, R12, R12 ;  /* 0x0000000c0c0c722b */ /* 0x000fd0000000000c */
[----:B------:R-:W-:-:S08]  /*0350*/  DFMA R12, R10, R12, R10 ;  /* 0x0000000c0a0c722b */ /* 0x000fd0000000000a */
[----:B------:R-:W-:-:S08]  /*0360*/  DFMA R10, -R16, R12, 1 ;  /* 0x3ff00000100a742b */ /* 0x000fd0000000010c */
[----:B------:R-:W-:-:S08]  /*0370*/  DFMA R14, R12, R10, R12 ;  /* 0x0000000a0c0e722b */ /* 0x000fd0000000000c */
[----:B------:R-:W-:-:S08]  /*0380*/  DMUL R10, R14, -UR4 ;  /* 0x800000040e0a7c28 */ /* 0x000fd00008000000 */
[----:B------:R-:W-:-:S08]  /*0390*/  DFMA R12, -R16, R10, -UR4 ;  /* 0x80000004100c7e2b */ /* 0x000fd0000800010a */
[----:B------:R-:W-:Y:S02]  /*03a0*/  DFMA R10, R14, R12, R10 ;  /* 0x0000000c0e0a722b */ /* 0x000fe4000000000a */
[----:B------:R0:W2:Y:S08]  /*03b0*/  F2F.F32.F64 R13, R8 ;  /* 0x00000008000d7310 */ /* 0x0000b00000301000 */
[----:B------:R-:W-:-:S05]  /*03c0*/  FFMA R0, RZ, R17, R11 ;  /* 0x00000011ff007223 */ /* 0x000fca000000000b */
[----:B------:R-:W-:-:S13]  /*03d0*/  FSETP.GT.AND P0, PT, |R0|, 1.469367938527859385e-39, PT ;  /* 0x001000000000780b */ /* 0x000fda0003f04200 */
[----:B012---:R-:W-:Y:S05]  /*03e0*/  @P0 BRA `(.L_x_177) ;  /* 0x0000000000180947 */ /* 0x007fea0003800000 */
[----:B------:R-:W-:Y:S01]  /*03f0*/  IMAD.MOV.U32 R10, RZ, RZ, R16 ;  /* 0x000000ffff0a7224 */ /* 0x000fe200078e0010 */
[----:B------:R-:W-:Y:S01]  /*0400*/  MOV R11, R17 ;  /* 0x00000011000b7202 */ /* 0x000fe20000000f00 */
[----:B------:R-:W-:Y:S01]  /*0410*/  IMAD.MOV.U32 R2, RZ, RZ, -0x3641ba22 ;  /* 0xc9be45deff027424 */ /* 0x000fe200078e00ff */
[----:B------:R-:W-:Y:S02]  /*0420*/  MOV R5, 0xc023bd3c ;  /* 0xc023bd3c00057802 */ /* 0x000fe40000000f00 */
[----:B------:R-:W-:-:S07]  /*0430*/  MOV R0, 0x450 ;  /* 0x0000045000007802 */ /* 0x000fce0000000f00 */
[----:B------:R-:W-:Y:S05]  /*0440*/  CALL.REL.NOINC `($__internal_8_$__cuda_sm20_div_rn_f64_full) ;  /* 0x00000020009c7944 */ /* 0x000fea0003c00000 */
.L_x_177:
[----:B------:R-:W0:Y:S01]  /*0450*/  LDC.64 R14, c[0x0][0x390] ;  /* 0x0000e400ff0e7b82 */ /* 0x000e220000000a00 */
[----:B------:R-:W1:Y:S01]  /*0460*/  LDCU UR4, c[0x0][0x3a0] ;  /* 0x00007400ff0477ac */ /* 0x000e620008000800 */
[----:B0-----:R-:W-:-:S06]  /*0470*/  IMAD.WIDE.U32 R14, R3, 0x4, R14 ;  /* 0x00000004030e7825 */ /* 0x001fcc00078e000e */
[----:B------:R-:W2:Y:S01]  /*0480*/  LDG.E R14, desc[UR12][R14.64] ;  /* 0x0000000c0e0e7981 */ /* 0x000ea2000c1e1900 */
[----:B-1----:R-:W-:Y:S01]  /*0490*/  I2FP.F32.S32 R5, UR4 ;  /* 0x0000000400057c45 */ /* 0x002fe20008201400 */
[----:B------:R-:W-:Y:S01]  /*04a0*/  ULEA.HI UR4, UR4, UR4, URZ, 0x1 ;  /* 0x0000000404047291 */ /* 0x000fe2000f8f08ff */
[----:B------:R0:W1:Y:S01]  /*04b0*/  F2F.F32.F64 R12, R10 ;  /* 0x0000000a000c7310 */ /* 0x0000620000301000 */
[----:B------:R-:W-:Y:S02]  /*04c0*/  BSSY.RECONVERGENT B0, `(.L_x_178) ;  /* 0x0000013000007945 */ /* 0x000fe40003800200 */
[----:B------:R-:W-:-:S05]  /*04d0*/  USHF.R.S32.HI UR4, URZ, 0x1, UR4 ;  /* 0x00000001ff047899 */ /* 0x000fca0008011404 */
[----:B------:R-:W3:Y:S01]  /*04e0*/  MUFU.RCP R2, R5 ;  /* 0x0000000500027308 */ /* 0x000ee20000001000 */
[----:B------:R-:W-:-:S05]  /*04f0*/  VIADD R0, R7, -UR4 ;  /* 0x8000000407007c36 */ /* 0x000fca0008000000 */
[----:B------:R-:W-:-:S04]  /*0500*/  I2FP.F32.S32 R0, R0 ;  /* 0x0000000000007245 */ /* 0x000fc80000201400 */
[----:B------:R-:W4:Y:S01]  /*0510*/  FCHK P0, R0, R5 ;  /* 0x0000000500007302 */ /* 0x000f220000000000 */
[----:B---3--:R-:W-:-:S04]  /*0520*/  FFMA R9, -R5, R2, 1 ;  /* 0x3f80000005097423 */ /* 0x008fc80000000102 */
[----:B------:R-:W-:-:S04]  /*0530*/  FFMA R9, R2, R9, R2 ;  /* 0x0000000902097223 */ /* 0x000fc80000000002 */
[----:B------:R-:W-:-:S04]  /*0540*/  FFMA R2, R0, R9, RZ ;  /* 0x0000000900027223 */ /* 0x000fc800000000ff */
[----:B0-----:R-:W-:-:S04]  /*0550*/  FFMA R10, -R5, R2, R0 ;  /* 0x00000002050a7223 */ /* 0x001fc80000000100 */
[----:B------:R-:W-:Y:S01]  /*0560*/  FFMA R9, R9, R10, R2 ;  /* 0x0000000a09097223 */ /* 0x000fe20000000002 */
[----:B--2---:R-:W-:-:S04]  /*0570*/  FMUL.RZ R16, R14, 0.15915493667125701904 ;  /* 0x3e22f9830e107820 */ /* 0x004fc8000040c000 */
[----:B------:R0:W2:Y:S08]  /*0580*/  MUFU.SIN R3, R16 ;  /* 0x0000001000037308 */ /* 0x0000b00000000400 */
[----:B------:R0:W3:Y:S01]  /*0590*/  MUFU.COS R8, R16 ;  /* 0x0000001000087308 */ /* 0x0000e20000000000 */
[----:B-1--4-:R-:W-:Y:S05]  /*05a0*/  @!P0 BRA `(.L_x_179) ;  /* 0x0000000000108947 */ /* 0x012fea0003800000 */
[----:B------:R-:W-:Y:S02]  /*05b0*/  MOV R9, R5 ;  /* 0x0000000500097202 */ /* 0x000fe40000000f00 */
[----:B------:R-:W-:-:S07]  /*05c0*/  MOV R18, 0x5e0 ;  /* 0x000005e000127802 */ /* 0x000fce0000000f00 */
[----:B0-23--:R-:W-:Y:S05]  /*05d0*/  CALL.REL.NOINC `($__internal_9_$__cuda_sm3x_div_rn_noftz_f32_slowpath) ;  /* 0x0000002400b07944 */ /* 0x00dfea0003c00000 */
[----:B------:R-:W-:-:S07]  /*05e0*/  IMAD.MOV.U32 R9, RZ, RZ, R0 ;  /* 0x000000ffff097224 */ /* 0x000fce00078e0000 */
.L_x_179:
[----:B------:R-:W-:Y:S05]  /*05f0*/  BSYNC.RECONVERGENT B0 ;  /* 0x0000000000007941 */ /* 0x000fea0003800200 */
.L_x_178:
[----:B------:R-:W1:Y:S01]  /*0600*/  MUFU.RCP R0, R5 ;  /* 0x0000000500007308 */ /* 0x000e620000001000 */
[----:B------:R-:W-:Y:S01]  /*0610*/  IADD3 R7, PT, PT, -R7, UR4, RZ ;  /* 0x0000000407077c10 */ /* 0x000fe2000fffe1ff */
[----:B------:R-:W-:Y:S01]  /*0620*/  BSSY.RECONVERGENT B0, `(.L_x_180) ;  /* 0x000000e000007945 */ /* 0x000fe20003800200 */
[----:B---3--:R-:W-:Y:S02]  /*0630*/  FMUL R8, R8, R9 ;  /* 0x0000000908087220 */ /* 0x008fe40000400000 */
[----:B------:R-:W-:-:S04]  /*0640*/  I2FP.F32.S32 R2, R7 ;  /* 0x0000000700027245 */ /* 0x000fc80000201400 */
[----:B------:R-:W3:Y:S01]  /*0650*/  FCHK P0, R2, R5 ;  /* 0x0000000502007302 */ /* 0x000ee20000000000 */
[----:B-1----:R-:W-:-:S04]  /*0660*/  FFMA R11, -R5, R0, 1 ;  /* 0x3f800000050b7423 */ /* 0x002fc80000000100 */
[----:B------:R-:W-:-:S04]  /*0670*/  FFMA R0, R0, R11, R0 ;  /* 0x0000000b00007223 */ /* 0x000fc80000000000 */
[----:B------:R-:W-:-:S04]  /*0680*/  FFMA R7, R0, R2, RZ ;  /* 0x0000000200077223 */ /* 0x000fc800000000ff */
[----:B------:R-:W-:-:S04]  /*0690*/  FFMA R10, -R5, R7, R2 ;  /* 0x00000007050a7223 */ /* 0x000fc80000000102 */
[----:B------:R-:W-:Y:S01]  /*06a0*/  FFMA R0, R0, R10, R7 ;  /* 0x0000000a00007223 */ /* 0x000fe20000000007 */
[----:B---3--:R-:W-:Y:S06]  /*06b0*/  @!P0 BRA `(.L_x_181) ;  /* 0x0000000000108947 */ /* 0x008fec0003800000 */
[----:B------:R-:W-:Y:S01]  /*06c0*/  MOV R0, R2 ;  /* 0x0000000200007202 */ /* 0x000fe20000000f00 */
[----:B------:R-:W-:Y:S01]  /*06d0*/  IMAD.MOV.U32 R9, RZ, RZ, R5 ;  /* 0x000000ffff097224 */ /* 0x000fe200078e0005 */
[----:B------:R-:W-:-:S07]  /*06e0*/  MOV R18, 0x700 ;  /* 0x0000070000127802 */ /* 0x000fce0000000f00 */
[----:B0-2---:R-:W-:Y:S05]  /*06f0*/  CALL.REL.NOINC `($__internal_9_$__cuda_sm3x_div_rn_noftz_f32_slowpath) ;  /* 0x0000002400687944 */ /* 0x005fea0003c00000 */
.L_x_181:
[----:B------:R-:W-:Y:S05]  /*0700*/  BSYNC.RECONVERGENT B0 ;  /* 0x0000000000007941 */ /* 0x000fea0003800200 */
.L_x_180:
[----:B------:R-:W1:Y:S01]  /*0710*/  LDCU UR5, c[0x0][0x398] ;  /* 0x00007300ff0577ac */ /* 0x000e620008000800 */
[----:B------:R-:W3:Y:S01]  /*0720*/  LDC.64 R10, c[0x0][0x380] ;  /* 0x0000e000ff0a7b82 */ /* 0x000ee20000000a00 */
[----:B-1----:R-:W-:Y:S01]  /*0730*/  ISETP.LE.AND P0, PT, RZ, UR5, PT ;  /* 0x00000005ff007c0c */ /* 0x002fe2000bf03270 */
[----:B---3--:R-:W-:-:S12]  /*0740*/  IMAD.WIDE R6, R6, 0x8, R10 ;  /* 0x0000000806067825 */ /* 0x008fd800078e020a */
[----:B------:R-:W-:Y:S05]  /*0750*/  @!P0 EXIT ;  /* 0x000000000000894d */ /* 0x000fea0003800000 */
[----:B------:R-:W1:Y:S01]  /*0760*/  LDC R18, c[0x0][0x3a0] ;  /* 0x0000e800ff127b82 */ /* 0x000e620000000800 */
[----:B--2---:R-:W-:Y:S01]  /*0770*/  FMUL R0, R3, R0 ;  /* 0x0000000003007220 */ /* 0x004fe20000400000 */
[----:B------:R2:W5:Y:S01]  /*0780*/  LDG.E.64 R14, desc[UR12][R6.64] ;  /* 0x0000000c060e7981 */ /* 0x000562000c1e1b00 */
[----:B------:R-:W-:Y:S02]  /*0790*/  USHF.L.U32 UR7, UR5, 0x1, URZ ;  /* 0x0000000105077899 */ /* 0x000fe400080006ff */
[----:B------:R-:W-:Y:S02]  /*07a0*/  I2FP.F32.U32 R5, UR5 ;  /* 0x0000000500057c45 */ /* 0x000fe40008201000 */
[C---:B------:R-:W-:Y:S01]  /*07b0*/  FSETP.GE.AND P0, PT, R0.reuse, 0.5, PT ;  /* 0x3f0000000000780b */ /* 0x040fe20003f06000 */
[----:B------:R-:W-:Y:S01]  /*07c0*/  UISETP.LT.AND UP0, UPT, URZ, UR7, UPT ;  /* 0x00000007ff00728c */ /* 0x000fe2000bf01270 */
[----:B0-----:R-:W0:Y:S02]  /*07d0*/  LDC.64 R16, c[0x0][0x388] ;  /* 0x0000e200ff107b82 */ /* 0x001e240000000a00 */
[----:B------:R-:W-:Y:S01]  /*07e0*/  FSEL R10, R0, 0.49998998641967773438, !P0 ;  /* 0x3efffeb0000a7808 */ /* 0x000fe20004000000 */
[----:B------:R-:W-:Y:S01]  /*07f0*/  USEL UR8, URZ, UR7, !UP0 ;  /* 0x00000007ff087287 */ /* 0x000fe2000c000000 */
[----:B------:R-:W-:-:S03]  /*0800*/  FSETP.GE.AND P0, PT, R8, 0.5, PT ;  /* 0x3f0000000800780b */ /* 0x000fc60003f06000 */
[----:B------:R-:W-:Y:S01]  /*0810*/  ULOP3.LUT UR4, UR8, 0x1, URZ, 0xfc, !UPT ;  /* 0x0000000108047892 */ /* 0x000fe2000f8efcff */
[----:B------:R-:W-:-:S03]  /*0820*/  FSEL R8, R8, 0.49998998641967773438, !P0 ;  /* 0x3efffeb008087808 */ /* 0x000fc60004000000 */
[----:B------:R-:W-:Y:S02]  /*0830*/  ULOP3.LUT UR9, UR4, 0x3, URZ, 0xc0, !UPT ;  /* 0x0000000304097892 */ /* 0x000fe4000f8ec0ff */
[----:B------:R-:W-:Y:S01]  /*0840*/  ULOP3.LUT UR6, UR4, 0x7ffffffc, URZ, 0xc0, !UPT ;  /* 0x7ffffffc04067892 */ /* 0x000fe2000f8ec0ff */
[----:B-1----:R-:W-:Y:S02]  /*0850*/  SHF.L.U32 R11, R18, 0x1, RZ ;  /* 0x00000001120b7819 */ /* 0x002fe400000006ff */
[----:B------:R-:W-:Y:S02]  /*0860*/  UMOV UR4, URZ ;  /* 0x000000ff00047c82 */ /* 0x000fe40008000000 */
[-C--:B------:R-:W-:Y:S01]  /*0870*/  I2FP.F32.S32 R9, R11.reuse ;  /* 0x0000000b00097245 */ /* 0x080fe20000201400 */
[----:B------:R-:W-:-:S04]  /*0880*/  IMAD R4, R4, R11, R18 ;  /* 0x0000000b04047224 */ /* 0x000fc800078e0212 */
[-C--:B------:R-:W-:Y:S01]  /*0890*/  FMUL R0, R10, R9.reuse ;  /* 0x000000090a007220 */ /* 0x080fe20000400000 */
[----:B------:R-:W-:Y:S01]  /*08a0*/  FMUL R2, R8, R9 ;  /* 0x0000000908027220 */ /* 0x000fe20000400000 */
[----:B------:R-:W-:-:S04]  /*08b0*/  IMAD R3, R11, R4, R18 ;  /* 0x000000040b037224 */ /* 0x000fc800078e0212 */
[----:B------:R-:W2:Y:S01]  /*08c0*/  FRND.FLOOR R0, R0 ;  /* 0x0000000000007307 */ /* 0x000ea20000205000 */
[----:B0-----:R-:W-:-:S07]  /*08d0*/  IMAD.WIDE R16, R3, 0x8, R16 ;  /* 0x0000000803107825 */ /* 0x001fce00078e0210 */
[----:B------:R-:W0:Y:S01]  /*08e0*/  FRND.FLOOR R2, R2 ;  /* 0x0000000200027307 */ /* 0x000e220000205000 */
[----:B--2---:R-:W-:Y:S01]  /*08f0*/  FADD R7, R0, -R5 ;  /* 0x8000000500077221 */ /* 0x004fe20000000000 */
[----:B0-----:R-:W-:-:S07]  /*0900*/  FADD R6, -R5, R2 ;  /* 0x0000000205067221 */ /* 0x001fce0000000100 */
.L_x_201:
[----:B------:R-:W-:Y:S01]  /*0910*/  I2FP.F32.U32 R0, UR4 ;  /* 0x0000000400007c45 */ /* 0x000fe20008201000 */
[----:B01----:R-:W0:Y:S01]  /*0920*/  MUFU.RCP R2, R9 ;  /* 0x0000000900027308 */ /* 0x003e220000001000 */
[----:B------:R-:W-:Y:S01]  /*0930*/  UISETP.NE.AND UP0, UPT, UR4, UR8, UPT ;  /* 0x000000080400728c */ /* 0x000fe2000bf05270 */
[----:B------:R-:W-:Y:S01]  /*0940*/  BSSY.RECONVERGENT B0, `(.L_x_182) ;  /* 0x0000010000007945 */ /* 0x000fe20003800200 */
[----:B------:R-:W-:Y:S01]  /*0950*/  UISETP.GE.AND UP1, UPT, UR7, 0x3, UPT ;  /* 0x000000030700788c */ /* 0x000fe2000bf26270 */
[----:B------:R-:W-:Y:S01]  /*0960*/  FADD R3, R7, R0 ;  /* 0x0000000007037221 */ /* 0x000fe20000000000 */
[----:B------:R-:W-:-:S05]  /*0970*/  UIADD3 UR4, UPT, UPT, UR4, 0x1, URZ ;  /* 0x0000000104047890 */ /* 0x000fca000fffe0ff */
[----:B------:R-:W1:Y:S01]  /*0980*/  F2I.TRUNC.NTZ R3, R3 ;  /* 0x0000000300037305 */ /* 0x000e62000020f100 */
[----:B0-----:R-:W-:-:S04]  /*0990*/  FFMA R5, -R9, R2, 1 ;  /* 0x3f80000009057423 */ /* 0x001fc80000000102 */
[----:B------:R-:W-:Y:S01]  /*09a0*/  FFMA R5, R2, R5, R2 ;  /* 0x0000000502057223 */ /* 0x000fe20000000002 */
[----:B-1----:R-:W-:-:S04]  /*09b0*/  I2FP.F32.S32 R0, R3 ;  /* 0x0000000300007245 */ /* 0x002fc80000201400 */
[----:B------:R-:W0:Y:S01]  /*09c0*/  FCHK P0, R0, R9 ;  /* 0x0000000900007302 */ /* 0x000e220000000000 */
[----:B------:R-:W-:-:S04]  /*09d0*/  FFMA R2, R0, R5, RZ ;  /* 0x0000000500027223 */ /* 0x000fc800000000ff */
[----:B------:R-:W-:-:S04]  /*09e0*/  FFMA R19, -R9, R2, R0 ;  /* 0x0000000209137223 */ /* 0x000fc80000000100 */
[----:B------:R-:W-:Y:S01]  /*09f0*/  FFMA R19, R5, R19, R2 ;  /* 0x0000001305137223 */ /* 0x000fe20000000002 */
[----:B0-----:R-:W-:Y:S06]  /*0a00*/  @!P0 BRA `(.L_x_183) ;  /* 0x00000000000c8947 */ /* 0x001fec0003800000 */
[----:B------:R-:W-:-:S07]  /*0a10*/  MOV R18, 0xa30 ;  /* 0x00000a3000127802 */ /* 0x000fce0000000f00 */
[----:B-----5:R-:W-:Y:S05]  /*0a20*/  CALL.REL.NOINC `($__internal_9_$__cuda_sm3x_div_rn_noftz_f32_slowpath) ;  /* 0x00000020009c7944 */ /* 0x020fea0003c00000 */
[----:B------:R-:W-:-:S07]  /*0a30*/  IMAD.MOV.U32 R19, RZ, RZ, R0 ;  /* 0x000000ffff137224 */ /* 0x000fce00078e0000 */
.L_x_183:
[----:B------:R-:W-:Y:S05]  /*0a40*/  BSYNC.RECONVERGENT B0 ;  /* 0x0000000000007941 */ /* 0x000fea0003800200 */
.L_x_182:
[-C--:B------:R-:W-:Y:S01]  /*0a50*/  IABS R2, R11.reuse ;  /* 0x0000000b00027213 */ /* 0x080fe20000000000 */
[----:B------:R-:W0:Y:S01]  /*0a60*/  LDC R0, c[0x0][0x3a0] ;  /* 0x0000e800ff007b82 */ /* 0x000e220000000800 */
[----:B------:R-:W-:Y:S01]  /*0a70*/  IABS R20, R11 ;  /* 0x0000000b00147213 */ /* 0x000fe20000000000 */
[----:B------:R-:W-:Y:S01]  /*0a80*/  FADD R19, -R10, R19 ;  /* 0x000000130a137221 */ /* 0x000fe20000000100 */
[----:B------:R-:W1:Y:S01]  /*0a90*/  I2F.RP R18, R2 ;  /* 0x0000000200127306 */ /* 0x000e620000209400 */
[----:B------:R-:W-:Y:S01]  /*0aa0*/  UMOV UR5, URZ ;  /* 0x000000ff00057c82 */ /* 0x000fe20008000000 */
[----:B------:R-:W-:-:S06]  /*0ab0*/  IADD3 R20, PT, PT, RZ, -R20, RZ ;  /* 0x80000014ff147210 */ /* 0x000fcc0007ffe0ff */
[----:B-1----:R-:W1:Y:S01]  /*0ac0*/  MUFU.RCP R18, R18 ;  /* 0x0000001200127308 */ /* 0x002e620000001000 */
[----:B0-----:R-:W-:-:S05]  /*0ad0*/  IMAD R3, R0, 0x3, R3 ;  /* 0x0000000300037824 */ /* 0x001fca00078e0203 */
[----:B------:R-:W-:Y:S02]  /*0ae0*/  ISETP.GE.AND P2, PT, R3, RZ, PT ;  /* 0x000000ff0300720c */ /* 0x000fe40003f46270 */
[----:B-1----:R-:W-:Y:S02]  /*0af0*/  IADD3 R4, PT, PT, R18, 0xffffffe, RZ ;  /* 0x0ffffffe12047810 */ /* 0x002fe40007ffe0ff */
[----:B------:R-:W-:Y:S02]  /*0b00*/  IABS R18, R3 ;  /* 0x0000000300127213 */ /* 0x000fe40000000000 */
[----:B------:R0:W1:Y:S02]  /*0b10*/  F2I.FTZ.U32.TRUNC.NTZ R5, R4 ;  /* 0x0000000400057305 */ /* 0x000064000021f000 */
[----:B0-----:R-:W-:Y:S02]  /*0b20*/  IMAD.MOV.U32 R4, RZ, RZ, RZ ;  /* 0x000000ffff047224 */ /* 0x001fe400078e00ff */
[----:B-1----:R-:W-:-:S04]  /*0b30*/  IMAD.MOV R21, RZ, RZ, -R5 ;  /* 0x000000ffff157224 */ /* 0x002fc800078e0a05 */
[----:B------:R-:W-:-:S04]  /*0b40*/  IMAD R21, R21, R2, RZ ;  /* 0x0000000215157224 */ /* 0x000fc800078e02ff */
[----:B------:R-:W-:Y:S01]  /*0b50*/  IMAD.HI.U32 R5, R5, R21, R4 ;  /* 0x0000001505057227 */ /* 0x000fe200078e0004 */
[----:B------:R-:W-:-:S05]  /*0b60*/  MOV R4, R20 ;  /* 0x0000001400047202 */ /* 0x000fca0000000f00 */
[----:B------:R-:W-:-:S04]  /*0b70*/  IMAD.HI.U32 R5, R5, R18, RZ ;  /* 0x0000001205057227 */ /* 0x000fc800078e00ff */
[----:B------:R-:W-:-:S05]  /*0b80*/  IMAD R5, R5, R4, R18 ;  /* 0x0000000405057224 */ /* 0x000fca00078e0212 */
[----:B------:R-:W-:-:S13]  /*0b90*/  ISETP.GT.U32.AND P0, PT, R2, R5, PT ;  /* 0x000000050200720c */ /* 0x000fda0003f04070 */
[----:B------:R-:W-:Y:S01]  /*0ba0*/  @!P0 IMAD.IADD R5, R5, 0x1, -R2 ;  /* 0x0000000105058824 */ /* 0x000fe200078e0a02 */
[----:B------:R-:W-:-:S04]  /*0bb0*/  ISETP.NE.AND P0, PT, R11, RZ, PT ;  /* 0x000000ff0b00720c */ /* 0x000fc80003f05270 */
[----:B------:R-:W-:-:S13]  /*0bc0*/  ISETP.GT.U32.AND P1, PT, R2, R5, PT ;  /* 0x000000050200720c */ /* 0x000fda0003f24070 */
[----:B------:R-:W-:-:S05]  /*0bd0*/  @!P1 IADD3 R5, PT, PT, R5, -R2, RZ ;  /* 0x8000000205059210 */ /* 0x000fca0007ffe0ff */
[----:B------:R-:W-:Y:S01]  /*0be0*/  @!P2 IMAD.MOV R5, RZ, RZ, -R5 ;  /* 0x000000ffff05a224 */ /* 0x000fe200078e0a05 */
[----:B------:R-:W-:-:S04]  /*0bf0*/  @!P0 LOP3.LUT R5, RZ, R11, RZ, 0x33, !PT ;  /* 0x0000000bff058212 */ /* 0x000fc800078e33ff */
[----:B------:R-:W-:Y:S01]  /*0c00*/  IADD3 R4, PT, PT, R5, -R0, RZ ;  /* 0x8000000005047210 */ /* 0x000fe20007ffe0ff */
[----:B------:R-:W-:-:S04]  /*0c10*/  FMUL R5, R19, R19 ;  /* 0x0000001313057220 */ /* 0x000fc80000400000 */
[----:B------:R-:W-:Y:S01]  /*0c20*/  IMAD R4, R11, R4, RZ ;  /* 0x000000040b047224 */ /* 0x000fe200078e02ff */
[----:B------:R-:W-:Y:S06]  /*0c30*/  BRA.U !UP1, `(.L_x_184) ;  /* 0x0000000d09c87547 */ /* 0x000fec000b800000 */
[----:B------:R-:W-:-:S05]  /*0c40*/  UMOV UR5, URZ ;  /* 0x000000ff00057c82 */ /* 0x000fca0008000000 */
.L_x_193:
[----:B------:R-:W-:Y:S01]  /*0c50*/  I2FP.F32.U32 R3, UR5 ;  /* 0x0000000500037c45 */ /* 0x000fe20008201000 */
[----:B------:R-:W0:Y:S01]  /*0c60*/  MUFU.RCP R0, R9 ;  /* 0x0000000900007308 */ /* 0x000e220000001000 */
[----:B------:R-:W-:Y:S03]  /*0c70*/  BSSY.RECONVERGENT B0, `(.L_x_185) ;  /* 0x000000f000007945 */ /* 0x000fe60003800200 */
[----:B------:R-:W-:-:S06]  /*0c80*/  FADD R3, R6, R3 ;  /* 0x0000000306037221 */ /* 0x000fcc0000000000 */
        /* <DEDUP_REMOVED lines=9> */
[----:B------:R-:W-:Y:S01]  /*0d20*/  IMAD.MOV.U32 R0, RZ, RZ, R18 ;  /* 0x000000ffff007224 */ /* 0x000fe200078e0012 */
[----:B------:R-:W-:-:S07]  /*0d30*/  MOV R18, 0xd50 ;  /* 0x00000d5000127802 */ /* 0x000fce0000000f00 */
[----:B-----5:R-:W-:Y:S05]  /*0d40*/  CALL.REL.NOINC `($__internal_9_$__cuda_sm3x_div_rn_noftz_f32_slowpath) ;  /* 0x0000001c00d47944 */ /* 0x020fea0003c00000 */
[----:B------:R-:W-:-:S07]  /*0d50*/  MOV R21, R0 ;  /* 0x0000000000157202 */ /* 0x000fce0000000f00 */
.L_x_186:
[----:B------:R-:W-:Y:S05]  /*0d60*/  BSYNC.RECONVERGENT B0 ;  /* 0x0000000000007941 */ /* 0x000fea0003800200 */
.L_x_185:
[-C--:B------:R-:W-:Y:S01]  /*0d70*/  IABS R2, R11.reuse ;  /* 0x0000000b00027213 */ /* 0x080fe20000000000 */
[----:B------:R-:W0:Y:S01]  /*0d80*/  LDC R0, c[0x0][0x3a0] ;  /* 0x0000e800ff007b82 */ /* 0x000e220000000800 */
[----:B------:R-:W-:Y:S02]  /*0d90*/  IABS R24, R11 ;  /* 0x0000000b00187213 */ /* 0x000fe40000000000 */
[----:B------:R-:W1:Y:S01]  /*0da0*/  I2F.RP R20, R2 ;  /* 0x0000000200147306 */ /* 0x000e620000209400 */
[----:B------:R-:W-:Y:S02]  /*0db0*/  ISETP.NE.AND P3, PT, R11, RZ, PT ;  /* 0x000000ff0b00720c */ /* 0x000fe40003f65270 */
[----:B------:R-:W-:-:S05]  /*0dc0*/  IMAD.MOV R24, RZ, RZ, -R24 ;  /* 0x000000ffff187224 */ /* 0x000fca00078e0a18 */
[----:B-1----:R-:W1:Y:S01]  /*0dd0*/  MUFU.RCP R20, R20 ;  /* 0x0000001400147308 */ /* 0x002e620000001000 */
[----:B0-----:R-:W-:-:S05]  /*0de0*/  IMAD R3, R0, 0x3, R3 ;  /* 0x0000000300037824 */ /* 0x001fca00078e0203 */
[----:B------:R-:W-:Y:S01]  /*0df0*/  IABS R22, R3 ;  /* 0x0000000300167213 */ /* 0x000fe20000000000 */
[----:B------:R-:W-:Y:S01]  /*0e00*/  UIADD3 UR10, UPT, UPT, UR5, 0x1, URZ ;  /* 0x00000001050a7890 */ /* 0x000fe2000fffe0ff */
[----:B------:R-:W-:Y:S01]  /*0e10*/  ISETP.GE.AND P2, PT, R3, RZ, PT ;  /* 0x000000ff0300720c */ /* 0x000fe20003f46270 */
[----:B-1----:R-:W-:-:S04]  /*0e20*/  VIADD R18, R20, 0xffffffe ;  /* 0x0ffffffe14127836 */ /* 0x002fc80000000000 */
[----:B------:R0:W1:Y:S02]  /*0e30*/  F2I.FTZ.U32.TRUNC.NTZ R19, R18 ;  /* 0x0000001200137305 */ /* 0x000064000021f000 */
[----:B0-----:R-:W-:Y:S01]  /*0e40*/  HFMA2 R18, -RZ, RZ, 0, 0 ;  /* 0x00000000ff127431 */ /* 0x001fe200000001ff */
[----:B-1----:R-:W-:-:S05]  /*0e50*/  IADD3 R23, PT, PT, RZ, -R19, RZ ;  /* 0x80000013ff177210 */ /* 0x002fca0007ffe0ff */
[----:B------:R-:W-:-:S04]  /*0e60*/  IMAD R23, R23, R2, RZ ;  /* 0x0000000217177224 */ /* 0x000fc800078e02ff */
[----:B------:R-:W-:-:S04]  /*0e70*/  IMAD.HI.U32 R20, R19, R23, R18 ;  /* 0x0000001713147227 */ /* 0x000fc800078e0012 */
[----:B------:R-:W-:Y:S01]  /*0e80*/  FADD R18, -R8, R21 ;  /* 0x0000001508127221 */ /* 0x000fe20000000100 */
[----:B------:R-:W-:Y:S01]  /*0e90*/  MOV R21, R24 ;  /* 0x0000001800157202 */ /* 0x000fe20000000f00 */
[----:B------:R-:W-:Y:S02]  /*0ea0*/  IMAD.MOV.U32 R23, RZ, RZ, R22 ;  /* 0x000000ffff177224 */ /* 0x000fe400078e0016 */
[----:B------:R-:W-:Y:S02]  /*0eb0*/  FFMA R19, R18, R18, R5 ;  /* 0x0000001212137223 */ /* 0x000fe40000000005 */
[----:B------:R-:W-:-:S04]  /*0ec0*/  IMAD.HI.U32 R20, R20, R23, RZ ;  /* 0x0000001714147227 */ /* 0x000fc800078e00ff */
[----:B------:R-:W-:Y:S01]  /*0ed0*/  FMUL R19, R12, R19 ;  /* 0x000000130c137220 */ /* 0x000fe20000400000 */
[----:B------:R-:W-:-:S03]  /*0ee0*/  IMAD R21, R20, R21, R23 ;  /* 0x0000001514157224 */ /* 0x000fc600078e0217 */
[----:B------:R-:W-:Y:S02]  /*0ef0*/  FMUL R19, R19, 1.4426950216293334961 ;  /* 0x3fb8aa3b13137820 */ /* 0x000fe40000400000 */
[----:B------:R-:W-:-:S03]  /*0f00*/  ISETP.GT.U32.AND P1, PT, R2, R21, PT ;  /* 0x000000150200720c */ /* 0x000fc60003f24070 */
[----:B------:R-:W-:-:S10]  /*0f10*/  FSETP.GEU.AND P0, PT, R19, -126, PT ;  /* 0xc2fc00001300780b */ /* 0x000fd40003f0e000 */
[----:B------:R-:W-:-:S03]  /*0f20*/  @!P1 IMAD.IADD R21, R21, 0x1, -R2 ;  /* 0x0000000115159824 */ /* 0x000fc600078e0a02 */
[----:B------:R-:W-:Y:S02]  /*0f30*/  @!P0 FMUL R19, R19, 0.5 ;  /* 0x3f00000013138820 */ /* 0x000fe40000400000 */
[----:B------:R-:W-:Y:S02]  /*0f40*/  ISETP.GT.U32.AND P1, PT, R2, R21, PT ;  /* 0x000000150200720c */ /* 0x000fe40003f24070 */
[----:B------:R0:W1:Y:S02]  /*0f50*/  MUFU.EX2 R18, R19 ;  /* 0x0000001300127308 */ /* 0x0000640000000800 */
[----:B0-----:R-:W-:-:S09]  /*0f60*/  I2FP.F32.U32 R19, UR10 ;  /* 0x0000000a00137c45 */ /* 0x001fd20008201000 */
[----:B------:R-:W-:Y:S01]  /*0f70*/  @!P1 IADD3 R21, PT, PT, R21, -R2, RZ ;  /* 0x8000000215159210 */ /* 0x000fe20007ffe0ff */
[----:B------:R-:W-:-:S04]  /*0f80*/  FADD R19, R6, R19 ;  /* 0x0000001306137221 */ /* 0x000fc80000000000 */
[----:B------:R-:W-:Y:S01]  /*0f90*/  @!P2 IMAD.MOV R21, RZ, RZ, -R21 ;  /* 0x000000ffff15a224 */ /* 0x000fe200078e0a15 */
[----:B------:R-:W-:Y:S01]  /*0fa0*/  @!P3 LOP3.LUT R21, RZ, R11, RZ, 0x33, !PT ;  /* 0x0000000bff15b212 */ /* 0x000fe200078e33ff */
[----:B------:R-:W0:Y:S01]  /*0fb0*/  F2I.TRUNC.NTZ R24, R19 ;  /* 0x0000001300187305 */ /* 0x000e22000020f100 */
[----:B-1----:R-:W-:Y:S02]  /*0fc0*/  @!P0 FMUL R18, R18, R18 ;  /* 0x0000001212128220 */ /* 0x002fe40000400000 */
[----:B------:R-:W-:Y:S02]  /*0fd0*/  IADD3 R3, PT, PT, R4, -R0, R21 ;  /* 0x8000000004037210 */ /* 0x000fe40007ffe015 */
[----:B------:R-:W-:-:S03]  /*0fe0*/  FMUL R18, R13, R18 ;  /* 0x000000120d127220 */ /* 0x000fc60000400000 */
[----:B------:R-:W1:Y:S01]  /*0ff0*/  MUFU.RCP R0, R9 ;  /* 0x0000000900007308 */ /* 0x000e620000001000 */
[-C--:B-----5:R-:W-:Y:S01]  /*1000*/  FMUL R21, R14, R18.reuse ;  /* 0x000000120e157220 */ /* 0x0a0fe20000400000 */
[----:B------:R-:W-:Y:S01]  /*1010*/  FMUL R23, R15, R18 ;  /* 0x000000120f177220 */ /* 0x000fe20000400000 */
[----:B------:R-:W-:Y:S01]  /*1020*/  IMAD.WIDE R2, R3, 0x8, R16 ;  /* 0x0000000803027825 */ /* 0x000fe200078e0210 */
[----:B0-----:R-:W-:-:S04]  /*1030*/  I2FP.F32.S32 R18, R24 ;  /* 0x0000001800127245 */ /* 0x001fc80000201400 */
[----:B------:R0:W-:Y:S01]  /*1040*/  REDG.E.ADD.F32.FTZ.RN.STRONG.GPU desc[UR12][R2.64], R21 ;  /* 0x00000015020079a6 */ /* 0x0001e2000c12f30c */
[----:B------:R-:W2:Y:S03]  /*1050*/  FCHK P0, R18, R9 ;  /* 0x0000000912007302 */ /* 0x000ea60000000000 */
[----:B------:R3:W-:Y:S01]  /*1060*/  REDG.E.ADD.F32.FTZ.RN.STRONG.GPU desc[UR12][R2.64+0x4], R23 ;  /* 0x00000417020079a6 */ /* 0x0007e2000c12f30c */
[----:B------:R-:W-:Y:S01]  /*1070*/  BSSY.RECONVERGENT B0, `(.L_x_187) ;  /* 0x000000b000007945 */ /* 0x000fe20003800200 */
[----:B-1----:R-:W-:-:S04]  /*1080*/  FFMA R25, -R9, R0, 1 ;  /* 0x3f80000009197423 */ /* 0x002fc80000000100 */
[----:B------:R-:W-:-:S04]  /*1090*/  FFMA R0, R0, R25, R0 ;  /* 0x0000001900007223 */ /* 0x000fc80000000000 */
[----:B0-----:R-:W-:-:S04]  /*10a0*/  FFMA R21, R0, R18, RZ ;  /* 0x0000001200157223 */ /* 0x001fc800000000ff */
[----:B---3--:R-:W-:-:S04]  /*10b0*/  FFMA R2, -R9, R21, R18 ;  /* 0x0000001509027223 */ /* 0x008fc80000000112 */
[----:B------:R-:W-:Y:S01]  /*10c0*/  FFMA R21, R0, R2, R21 ;  /* 0x0000000200157223 */ /* 0x000fe20000000015 */
[----:B--2---:R-:W-:Y:S06]  /*10d0*/  @!P0 BRA `(.L_x_188) ;  /* 0x0000000000108947 */ /* 0x004fec0003800000 */
[----:B------:R-:W-:Y:S02]  /*10e0*/  MOV R0, R18 ;  /* 0x0000001200007202 */ /* 0x000fe40000000f00 */
[----:B------:R-:W-:-:S07]  /*10f0*/  MOV R18, 0x1110 ;  /* 0x0000111000127802 */ /* 0x000fce0000000f00 */
[----:B------:R-:W-:Y:S05]  /*1100*/  CALL.REL.NOINC `($__internal_9_$__cuda_sm3x_div_rn_noftz_f32_slowpath) ;  /* 0x0000001800e47944 */ /* 0x000fea0003c00000 */
[----:B------:R-:W-:-:S07]  /*1110*/  IMAD.MOV.U32 R21, RZ, RZ, R0 ;  /* 0x000000ffff157224 */ /* 0x000fce00078e0000 */
.L_x_188:
[----:B------:R-:W-:Y:S05]  /*1120*/  BSYNC.RECONVERGENT B0 ;  /* 0x0000000000007941 */ /* 0x000fea0003800200 */
.L_x_187:
[-C--:B------:R-:W-:Y:S01]  /*1130*/  IABS R0, R11.reuse ;  /* 0x0000000b00007213 */ /* 0x080fe20000000000 */
[----:B------:R-:W0:Y:S01]  /*1140*/  LDC R3, c[0x0][0x3a0] ;  /* 0x0000e800ff037b82 */ /* 0x000e220000000800 */
[----:B------:R-:W-:Y:S02]  /*1150*/  IABS R20, R11 ;  /* 0x0000000b00147213 */ /* 0x000fe40000000000 */
[----:B------:R-:W1:Y:S01]  /*1160*/  I2F.RP R2, R0 ;  /* 0x0000000000027306 */ /* 0x000e620000209400 */
[----:B------:R-:W-:Y:S02]  /*1170*/  ISETP.NE.AND P3, PT, R11, RZ, PT ;  /* 0x000000ff0b00720c */ /* 0x000fe40003f65270 */
[----:B------:R-:W-:-:S05]  /*1180*/  IADD3 R25, PT, PT, RZ, -R20, RZ ;  /* 0x80000014ff197210 */ /* 0x000fca0007ffe0ff */
[----:B-1----:R-:W1:Y:S01]  /*1190*/  MUFU.RCP R2, R2 ;  /* 0x0000000200027308 */ /* 0x002e620000001000 */
[----:B0-----:R-:W-:-:S05]  /*11a0*/  IMAD R24, R3, 0x3, R24 ;  /* 0x0000000303187824 */ /* 0x001fca00078e0218 */
[----:B------:R-:W-:Y:S02]  /*11b0*/  IABS R22, R24 ;  /* 0x0000001800167213 */ /* 0x000fe40000000000 */
[----:B------:R-:W-:Y:S02]  /*11c0*/  ISETP.GE.AND P2, PT, R24, RZ, PT ;  /* 0x000000ff1800720c */ /* 0x000fe40003f46270 */
[----:B-1----:R-:W-:Y:S01]  /*11d0*/  IADD3 R18, PT, PT, R2, 0xffffffe, RZ ;  /* 0x0ffffffe02127810 */ /* 0x002fe20007ffe0ff */
[----:B------:R-:W-:Y:S01]  /*11e0*/  FADD R2, -R8, R21 ;  /* 0x0000001508027221 */ /* 0x000fe20000000100 */
[----:B------:R-:W-:Y:S02]  /*11f0*/  IMAD.MOV.U32 R21, RZ, RZ, R25 ;  /* 0x000000ffff157224 */ /* 0x000fe400078e0019 */
[----:B------:R0:W1:Y:S02]  /*1200*/  F2I.FTZ.U32.TRUNC.NTZ R19, R18 ;  /* 0x0000001200137305 */ /* 0x000064000021f000 */
[----:B0-----:R-:W-:-:S02]  /*1210*/  IMAD.MOV.U32 R18, RZ, RZ, RZ ;  /* 0x000000ffff127224 */ /* 0x001fc400078e00ff */
[----:B-1----:R-:W-:-:S04]  /*1220*/  IMAD.MOV R23, RZ, RZ, -R19 ;  /* 0x000000ffff177224 */ /* 0x002fc800078e0a13 */
[----:B------:R-:W-:-:S04]  /*1230*/  IMAD R23, R23, R0, RZ ;  /* 0x0000000017177224 */ /* 0x000fc800078e02ff */
[----:B------:R-:W-:Y:S01]  /*1240*/  IMAD.HI.U32 R20, R19, R23, R18 ;  /* 0x0000001713147227 */ /* 0x000fe200078e0012 */
[----:B------:R-:W-:-:S03]  /*1250*/  MOV R23, R22 ;  /* 0x0000001600177202 */ /* 0x000fc60000000f00 */
[----:B------:R-:W-:Y:S02]  /*1260*/  FFMA R19, R2, R2, R5 ;  /* 0x0000000202137223 */ /* 0x000fe40000000005 */
[----:B------:R-:W-:-:S04]  /*1270*/  IMAD.HI.U32 R18, R20, R23, RZ ;  /* 0x0000001714127227 */ /* 0x000fc800078e00ff */
[----:B------:R-:W-:Y:S01]  /*1280*/  FMUL R19, R12, R19 ;  /* 0x000000130c137220 */ /* 0x000fe20000400000 */
[----:B------:R-:W-:-:S03]  /*1290*/  IMAD R21, R18, R21, R23 ;  /* 0x0000001512157224 */ /* 0x000fc600078e0217 */
[----:B------:R-:W-:Y:S02]  /*12a0*/  FMUL R19, R19, 1.4426950216293334961 ;  /* 0x3fb8aa3b13137820 */ /* 0x000fe40000400000 */
[----:B------:R-:W-:-:S03]  /*12b0*/  ISETP.GT.U32.AND P1, PT, R0, R21, PT ;  /* 0x000000150000720c */ /* 0x000fc60003f24070 */
[----:B------:R-:W-:-:S10]  /*12c0*/  FSETP.GEU.AND P0, PT, R19, -126, PT ;  /* 0xc2fc00001300780b */ /* 0x000fd40003f0e000 */
[----:B------:R-:W-:Y:S01]  /*12d0*/  @!P1 IADD3 R21, PT, PT, R21, -R0, RZ ;  /* 0x8000000015159210 */ /* 0x000fe20007ffe0ff */
[----:B------:R-:W-:Y:S02]  /*12e0*/  UIADD3 UR10, UPT, UPT, UR5, 0x2, URZ ;  /* 0x00000002050a7890 */ /* 0x000fe4000fffe0ff */
[----:B------:R-:W-:Y:S01]  /*12f0*/  @!P0 FMUL R19, R19, 0.5 ;  /* 0x3f00000013138820 */ /* 0x000fe20000400000 */
[----:B------:R-:W-:-:S03]  /*1300*/  ISETP.GT.U32.AND P1, PT, R0, R21, PT ;  /* 0x000000150000720c */ /* 0x000fc60003f24070 */
[----:B------:R-:W0:Y:S10]  /*1310*/  MUFU.EX2 R2, R19 ;  /* 0x0000001300027308 */ /* 0x000e340000000800 */
[----:B------:R-:W-:-:S05]  /*1320*/  @!P1 IMAD.IADD R21, R21, 0x1, -R0 ;  /* 0x0000000115159824 */ /* 0x000fca00078e0a00 */
[----:B------:R-:W-:Y:S01]  /*1330*/  @!P2 IADD3 R21, PT, PT, -R21, RZ, RZ ;  /* 0x000000ff1515a210 */ /* 0x000fe20007ffe1ff */
[----:B0-----:R-:W-:Y:S01]  /*1340*/  @!P0 FMUL R2, R2, R2 ;  /* 0x0000000202028220 */ /* 0x001fe20000400000 */
[----:B------:R-:W-:Y:S01]  /*1350*/  @!P3 LOP3.LUT R21, RZ, R11, RZ, 0x33, !PT ;  /* 0x0000000bff15b212 */ /* 0x000fe200078e33ff */
[----:B------:R-:W0:Y:S02]  /*1360*/  MUFU.RCP R0, R9 ;  /* 0x0000000900007308 */ /* 0x000e240000001000 */
[----:B------:R-:W-:Y:S01]  /*1370*/  FMUL R2, R13, R2 ;  /* 0x000000020d027220 */ /* 0x000fe20000400000 */
[----:B------:R-:W-:-:S03]  /*1380*/  IADD3 R21, PT, PT, R4, -R3, R21 ;  /* 0x8000000304157210 */ /* 0x000fc60007ffe015 */
[-C--:B------:R-:W-:Y:S01]  /*1390*/  FMUL R23, R14, R2.reuse ;  /* 0x000000020e177220 */ /* 0x080fe20000400000 */
[----:B------:R-:W-:Y:S01]  /*13a0*/  FMUL R25, R15, R2 ;  /* 0x000000020f197220 */ /* 0x000fe20000400000 */
[----:B------:R-:W-:Y:S01]  /*13b0*/  IMAD.WIDE R18, R21, 0x8, R16 ;  /* 0x0000000815127825 */ /* 0x000fe200078e0210 */
[----:B------:R-:W-:Y:S01]  /*13c0*/  I2FP.F32.U32 R21, UR10 ;  /* 0x0000000a00157c45 */ /* 0x000fe20008201000 */
[----:B------:R-:W-:Y:S03]  /*13d0*/  BSSY.RECONVERGENT B0, `(.L_x_189) ;  /* 0x0000011000007945 */ /* 0x000fe60003800200 */
[----:B------:R1:W-:Y:S01]  /*13e0*/  REDG.E.ADD.F32.FTZ.RN.STRONG.GPU desc[UR12][R18.64], R23 ;  /* 0x00000017120079a6 */ /* 0x0003e2000c12f30c */
[----:B------:R-:W-:-:S03]  /*13f0*/  FADD R24, R6, R21 ;  /* 0x0000001506187221 */ /* 0x000fc60000000000 */
[----:B------:R1:W-:Y:S01]  /*1400*/  REDG.E.ADD.F32.FTZ.RN.STRONG.GPU desc[UR12][R18.64+0x4], R25 ;  /* 0x00000419120079a6 */ /* 0x0003e2000c12f30c */
[----:B0-----:R-:W-:Y:S02]  /*1410*/  FFMA R21, -R9, R0, 1 ;  /* 0x3f80000009157423 */ /* 0x001fe40000000100 */
[----:B------:R-:W0:Y:S02]  /*1420*/  F2I.TRUNC.NTZ R24, R24 ;  /* 0x0000001800187305 */ /* 0x000e24000020f100 */
[----:B------:R-:W-:Y:S01]  /*1430*/  FFMA R0, R0, R21, R0 ;  /* 0x0000001500007223 */ /* 0x000fe20000000000 */
[----:B0-----:R-:W-:-:S05]  /*1440*/  I2FP.F32.S32 R20, R24 ;  /* 0x0000001800147245 */ /* 0x001fca0000201400 */
[----:B------:R-:W0:Y:S01]  /*1450*/  FCHK P0, R20, R9 ;  /* 0x0000000914007302 */ /* 0x000e220000000000 */
[----:B------:R-:W-:-:S04]  /*1460*/  FFMA R21, R0, R20, RZ ;  /* 0x0000001400157223 */ /* 0x000fc800000000ff */
[----:B------:R-:W-:-:S04]  /*1470*/  FFMA R2, -R9, R21, R20 ;  /* 0x0000001509027223 */ /* 0x000fc80000000114 */
[----:B------:R-:W-:Y:S01]  /*1480*/  FFMA R21, R0, R2, R21 ;  /* 0x0000000200157223 */ /* 0x000fe20000000015 */
[----:B01----:R-:W-:Y:S06]  /*1490*/  @!P0 BRA `(.L_x_190) ;  /* 0x0000000000108947 */ /* 0x003fec0003800000 */
[----:B------:R-:W-:Y:S01]  /*14a0*/  IMAD.MOV.U32 R0, RZ, RZ, R20 ;  /* 0x000000ffff007224 */ /* 0x000fe200078e0014 */
[----:B------:R-:W-:-:S07]  /*14b0*/  MOV R18, 0x14d0 ;  /* 0x000014d000127802 */ /* 0x000fce0000000f00 */
[----:B------:R-:W-:Y:S05]  /*14c0*/  CALL.REL.NOINC `($__internal_9_$__cuda_sm3x_div_rn_noftz_f32_slowpath) ;  /* 0x0000001400f47944 */ /* 0x000fea0003c00000 */
[----:B------:R-:W-:-:S07]  /*14d0*/  MOV R21, R0 ;  /* 0x0000000000157202 */ /* 0x000fce0000000f00 */
.L_x_190:
[----:B------:R-:W-:Y:S05]  /*14e0*/  BSYNC.RECONVERGENT B0 ;  /* 0x0000000000007941 */ /* 0x000fea0003800200 */
.L_x_189:
[-C--:B------:R-:W-:Y:S01]  /*14f0*/  IABS R0, R11.reuse ;  /* 0x0000000b00007213 */ /* 0x080fe20000000000 */
[----:B------:R-:W-:Y:S01]  /*1500*/  IMAD R24, R3, 0x3, R24 ;  /* 0x0000000303187824 */ /* 0x000fe200078e0218 */
[----:B------:R-:W-:Y:S02]  /*1510*/  IABS R20, R11 ;  /* 0x0000000b00147213 */ /* 0x000fe40000000000 */
[----:B------:R-:W0:Y:S01]  /*1520*/  I2F.RP R2, R0 ;  /* 0x0000000000027306 */ /* 0x000e220000209400 */
[----:B------:R-:W-:Y:S02]  /*1530*/  ISETP.NE.AND P3, PT, R11, RZ, PT ;  /* 0x000000ff0b00720c */ /* 0x000fe40003f65270 */
[----:B------:R-:W-:Y:S01]  /*1540*/  IABS R22, R24 ;  /* 0x0000001800167213 */ /* 0x000fe20000000000 */
[----:B------:R-:W-:Y:S01]  /*1550*/  IMAD.MOV R25, RZ, RZ, -R20 ;  /* 0x000000ffff197224 */ /* 0x000fe200078e0a14 */
[----:B------:R-:W-:-:S03]  /*1560*/  ISETP.GE.AND P2, PT, R24, RZ, PT ;  /* 0x000000ff1800720c */ /* 0x000fc60003f46270 */
[----:B0-----:R-:W0:Y:S02]  /*1570*/  MUFU.RCP R2, R2 ;  /* 0x0000000200027308 */ /* 0x001e240000001000 */
[----:B0-----:R-:W-:Y:S02]  /*1580*/  VIADD R18, R2, 0xffffffe ;  /* 0x0ffffffe02127836 */ /* 0x001fe40000000000 */
[----:B------:R-:W-:Y:S01]  /*1590*/  FADD R2, -R8, R21 ;  /* 0x0000001508027221 */ /* 0x000fe20000000100 */
[----:B------:R-:W-:-:S03]  /*15a0*/  MOV R21, R25 ;  /* 0x0000001900157202 */ /* 0x000fc60000000f00 */
[----:B------:R0:W1:Y:S02]  /*15b0*/  F2I.FTZ.U32.TRUNC.NTZ R19, R18 ;  /* 0x0000001200137305 */ /* 0x000064000021f000 */
[----:B0-----:R-:W-:Y:S01]  /*15c0*/  HFMA2 R18, -RZ, RZ, 0, 0 ;  /* 0x00000000ff127431 */ /* 0x001fe200000001ff */
[----:B-1----:R-:W-:-:S05]  /*15d0*/  IADD3 R23, PT, PT, RZ, -R19, RZ ;  /* 0x80000013ff177210 */ /* 0x002fca0007ffe0ff */
[----:B------:R-:W-:-:S04]  /*15e0*/  IMAD R23, R23, R0, RZ ;  /* 0x0000000017177224 */ /* 0x000fc800078e02ff */
[----:B------:R-:W-:-:S04]  /*15f0*/  IMAD.HI.U32 R20, R19, R23, R18 ;  /* 0x0000001713147227 */ /* 0x000fc800078e0012 */
[----:B------:R-:W-:Y:S01]  /*1600*/  FFMA R19, R2, R2, R5 ;  /* 0x0000000202137223 */ /* 0x000fe20000000005 */
[----:B------:R-:W-:-:S03]  /*1610*/  IMAD.MOV.U32 R23, RZ, RZ, R22 ;  /* 0x000000ffff177224 */ /* 0x000fc600078e0016 */
[----:B------:R-:W-:Y:S01]  /*1620*/  FMUL R19, R12, R19 ;  /* 0x000000130c137220 */ /* 0x000fe20000400000 */
[----:B------:R-:W-:-:S04]  /*1630*/  IMAD.HI.U32 R18, R20, R23, RZ ;  /* 0x0000001714127227 */ /* 0x000fc800078e00ff */
[----:B------:R-:W-:Y:S01]  /*1640*/  FMUL R19, R19, 1.4426950216293334961 ;  /* 0x3fb8aa3b13137820 */ /* 0x000fe20000400000 */
[----:B------:R-:W-:-:S04]  /*1650*/  IMAD R21, R18, R21, R23 ;  /* 0x0000001512157224 */ /* 0x000fc800078e0217 */
[----:B------:R-:W-:Y:S02]  /*1660*/  FSETP.GEU.AND P0, PT, R19, -126, PT ;  /* 0xc2fc00001300780b */ /* 0x000fe40003f0e000 */
[----:B------:R-:W-:Y:S01]  /*1670*/  ISETP.GT.U32.AND P1, PT, R0, R21, PT ;  /* 0x000000150000720c */ /* 0x000fe20003f24070 */
[----:B------:R-:W-:-:S10]  /*1680*/  UIADD3 UR10, UPT, UPT, UR5, 0x3, URZ ;  /* 0x00000003050a7890 */ /* 0x000fd4000fffe0ff */
[----:B------:R-:W-:Y:S02]  /*1690*/  @!P0 FMUL R19, R19, 0.5 ;  /* 0x3f00000013138820 */ /* 0x000fe40000400000 */
[----:B------:R-:W-:Y:S02]  /*16a0*/  @!P1 IMAD.IADD R21, R21, 0x1, -R0 ;  /* 0x0000000115159824 */ /* 0x000fe400078e0a00 */
[----:B------:R-:W0:Y:S03]  /*16b0*/  MUFU.EX2 R2, R19 ;  /* 0x0000001300027308 */ /* 0x000e260000000800 */
[----:B------:R-:W-:-:S13]  /*16c0*/  ISETP.GT.U32.AND P1, PT, R0, R21, PT ;  /* 0x000000150000720c */ /* 0x000fda0003f24070 */
[----:B------:R-:W-:Y:S01]  /*16d0*/  @!P1 IADD3 R21, PT, PT, R21, -R0, RZ ;  /* 0x8000000015159210 */ /* 0x000fe20007ffe0ff */
[----:B0-----:R-:W-:-:S04]  /*16e0*/  @!P0 FMUL R2, R2, R2 ;  /* 0x0000000202028220 */ /* 0x001fc80000400000 */
[----:B------:R-:W-:Y:S01]  /*16f0*/  @!P2 IMAD.MOV R21, RZ, RZ, -R21 ;  /* 0x000000ffff15a224 */ /* 0x000fe200078e0a15 */
[----:B------:R-:W-:Y:S01]  /*1700*/  @!P3 LOP3.LUT R21, RZ, R11, RZ, 0x33, !PT ;  /* 0x0000000bff15b212 */ /* 0x000fe200078e33ff */
[----:B------:R-:W0:Y:S01]  /*1710*/  MUFU.RCP R0, R9 ;  /* 0x0000000900007308 */ /* 0x000e220000001000 */
[----:B------:R-:W-:Y:S02]  /*1720*/  FMUL R2, R13, R2 ;  /* 0x000000020d027220 */ /* 0x000fe40000400000 */
[----:B------:R-:W-:Y:S02]  /*1730*/  IADD3 R21, PT, PT, R4, -R3, R21 ;  /* 0x8000000304157210 */ /* 0x000fe40007ffe015 */
[-C--:B------:R-:W-:Y:S01]  /*1740*/  FMUL R23, R14, R2.reuse ;  /* 0x000000020e177220 */ /* 0x080fe20000400000 */
[----:B------:R-:W-:Y:S02]  /*1750*/  FMUL R25, R15, R2 ;  /* 0x000000020f197220 */ /* 0x000fe40000400000 */
        /* <DEDUP_REMOVED lines=15> */
[----:B------:R-:W-:Y:S02]  /*1850*/  MOV R0, R20 ;  /* 0x0000001400007202 */ /* 0x000fe40000000f00 */
[----:B------:R-:W-:-:S07]  /*1860*/  MOV R18, 0x1880 ;  /* 0x0000188000127802 */ /* 0x000fce0000000f00 */
[----:B------:R-:W-:Y:S05]  /*1870*/  CALL.REL.NOINC `($__internal_9_$__cuda_sm3x_div_rn_noftz_f32_slowpath) ;  /* 0x0000001400087944 */ /* 0x000fea0003c00000 */
[----:B------:R-:W-:-:S07]  /*1880*/  IMAD.MOV.U32 R21, RZ, RZ, R0 ;  /* 0x000000ffff157224 */ /* 0x000fce00078e0000 */
.L_x_192:
[----:B------:R-:W-:Y:S05]  /*1890*/  BSYNC.RECONVERGENT B0 ;  /* 0x0000000000007941 */ /* 0x000fea0003800200 */
.L_x_191:
[-C--:B------:R-:W-:Y:S01]  /*18a0*/  IABS R0, R11.reuse ;  /* 0x0000000b00007213 */ /* 0x080fe20000000000 */
[----:B------:R-:W-:Y:S01]  /*18b0*/  IMAD R24, R3, 0x3, R24 ;  /* 0x0000000303187824 */ /* 0x000fe200078e0218 */
[----:B------:R-:W-:Y:S02]  /*18c0*/  IABS R20, R11 ;  /* 0x0000000b00147213 */ /* 0x000fe40000000000 */
[----:B------:R-:W0:Y:S01]  /*18d0*/  I2F.RP R2, R0 ;  /* 0x0000000000027306 */ /* 0x000e220000209400 */
[----:B------:R-:W-:Y:S02]  /*18e0*/  ISETP.NE.AND P3, PT, R11, RZ, PT ;  /* 0x000000ff0b00720c */ /* 0x000fe40003f65270 */
[----:B------:R-:W-:Y:S02]  /*18f0*/  IABS R22, R24 ;  /* 0x0000001800167213 */ /* 0x000fe40000000000 */
[----:B------:R-:W-:Y:S02]  /*1900*/  IADD3 R25, PT, PT, RZ, -R20, RZ ;  /* 0x80000014ff197210 */ /* 0x000fe40007ffe0ff */
[----:B------:R-:W-:Y:S01]  /*1910*/  ISETP.GE.AND P2, PT, R24, RZ, PT ;  /* 0x000000ff1800720c */ /* 0x000fe20003f46270 */
[----:B0-----:R-:W0:Y:S02]  /*1920*/  MUFU.RCP R2, R2 ;  /* 0x0000000200027308 */ /* 0x001e240000001000 */
[----:B0-----:R-:W-:Y:S01]  /*1930*/  IADD3 R18, PT, PT, R2, 0xffffffe, RZ ;  /* 0x0ffffffe02127810 */ /* 0x001fe20007ffe0ff */
[----:B------:R-:W-:Y:S01]  /*1940*/  FADD R2, -R8, R21 ;  /* 0x0000001508027221 */ /* 0x000fe20000000100 */
[----:B------:R-:W-:-:S04]  /*1950*/  IMAD.MOV.U32 R21, RZ, RZ, R25 ;  /* 0x000000ffff157224 */ /* 0x000fc800078e0019 */
[----:B------:R0:W1:Y:S02]  /*1960*/  F2I.FTZ.U32.TRUNC.NTZ R19, R18 ;  /* 0x0000001200137305 */ /* 0x000064000021f000 */
[----:B0-----:R-:W-:Y:S02]  /*1970*/  IMAD.MOV.U32 R18, RZ, RZ, RZ ;  /* 0x000000ffff127224 */ /* 0x001fe400078e00ff */
        /* <DEDUP_REMOVED lines=11> */
[----:B------:R-:W-:-:S03]  /*1a30*/  @!P1 IADD3 R21, PT, PT, R21, -R0, RZ ;  /* 0x8000000015159210 */ /* 0x000fc60007ffe0ff */
[----:B------:R-:W-:Y:S01]  /*1a40*/  @!P0 FMUL R19, R19, 0.5 ;  /* 0x3f00000013138820 */ /* 0x000fe20000400000 */
[----:B------:R-:W-:-:S03]  /*1a50*/  ISETP.GT.U32.AND P1, PT, R0, R21, PT ;  /* 0x000000150000720c */ /* 0x000fc60003f24070 */
[----:B------:R-:W0:Y:S10]  /*1a60*/  MUFU.EX2 R2, R19 ;  /* 0x0000001300027308 */ /* 0x000e340000000800 */
[----:B------:R-:W-:-:S05]  /*1a70*/  @!P1 IMAD.IADD R21, R21, 0x1, -R0 ;  /* 0x0000000115159824 */ /* 0x000fca00078e0a00 */
[----:B------:R-:W-:Y:S01]  /*1a80*/  @!P2 IADD3 R21, PT, PT, -R21, RZ, RZ ;  /* 0x000000ff1515a210 */ /* 0x000fe20007ffe1ff */
[----:B0-----:R-:W-:Y:S01]  /*1a90*/  @!P0 FMUL R2, R2, R2 ;  /* 0x0000000202028220 */ /* 0x001fe20000400000 */
[----:B------:R-:W-:-:S03]  /*1aa0*/  @!P3 LOP3.LUT R21, RZ, R11, RZ, 0x33, !PT ;  /* 0x0000000bff15b212 */ /* 0x000fc600078e33ff */
[----:B------:R-:W-:Y:S01]  /*1ab0*/  FMUL R0, R13, R2 ;  /* 0x000000020d007220 */ /* 0x000fe20000400000 */
[----:B------:R-:W-:-:S03]  /*1ac0*/  IADD3 R3, PT, PT, R4, -R3, R21 ;  /* 0x8000000304037210 */ /* 0x000fc60007ffe015 */
[-C--:B------:R-:W-:Y:S01]  /*1ad0*/  FMUL R21, R14, R0.reuse ;  /* 0x000000000e157220 */ /* 0x080fe20000400000 */
[----:B------:R-:W-:Y:S01]  /*1ae0*/  FMUL R19, R15, R0 ;  /* 0x000000000f137220 */ /* 0x000fe20000400000 */
[----:B------:R-:W-:-:S05]  /*1af0*/  IMAD.WIDE R2, R3, 0x8, R16 ;  /* 0x0000000803027825 */ /* 0x000fca00078e0210 */
[----:B------:R0:W-:Y:S04]  /*1b00*/  REDG.E.ADD.F32.FTZ.RN.STRONG.GPU desc[UR12][R2.64], R21 ;  /* 0x00000015020079a6 */ /* 0x0001e8000c12f30c */
[----:B------:R0:W-:Y:S01]  /*1b10*/  REDG.E.ADD.F32.FTZ.RN.STRONG.GPU desc[UR12][R2.64+0x4], R19 ;  /* 0x00000413020079a6 */ /* 0x0001e2000c12f30c */
[----:B------:R-:W-:-:S04]  /*1b20*/  UIADD3 UR5, UPT, UPT, UR5, 0x4, URZ ;  /* 0x0000000405057890 */ /* 0x000fc8000fffe0ff */
[----:B------:R-:W-:-:S09]  /*1b30*/  UISETP.NE.AND UP1, UPT, UR5, UR6, UPT ;  /* 0x000000060500728c */ /* 0x000fd2000bf25270 */
[----:B0-----:R-:W-:Y:S05]  /*1b40*/  BRA.U UP1, `(.L_x_193) ;  /* 0xfffffff101407547 */ /* 0x001fea000b83ffff */
[----:B------:R-:W-:-:S05]  /*1b50*/  UMOV UR5, UR6 ;  /* 0x0000000600057c82 */ /* 0x000fca0008000000 */
.L_x_184:
[----:B------:R-:W-:Y:S01]  /*1b60*/  I2FP.F32.U32 R3, UR5 ;  /* 0x0000000500037c45 */ /* 0x000fe20008201000 */
[----:B------:R-:W0:Y:S01]  /*1b70*/  MUFU.RCP R0, R9 ;  /* 0x0000000900007308 */ /* 0x000e220000001000 */
[----:B------:R-:W-:Y:S01]  /*1b80*/  UISETP.NE.AND UP1, UPT, UR9, 0x1, UPT ;  /* 0x000000010900788c */ /* 0x000fe2000bf25270 */
[----:B------:R-:W-:Y:S02]  /*1b90*/  BSSY.RECONVERGENT B0, `(.L_x_194) ;  /* 0x000000f000007945 */ /* 0x000fe40003800200 */
        /* <DEDUP_REMOVED lines=14> */
.L_x_195:
[----:B------:R-:W-:Y:S05]  /*1c80*/  BSYNC.RECONVERGENT B0 ;  /* 0x0000000000007941 */ /* 0x000fea0003800200 */
.L_x_194:
        /* <DEDUP_REMOVED lines=8> */
[----:B------:R-:W-:Y:S02]  /*1d10*/  IABS R22, R3 ;  /* 0x0000000300167213 */ /* 0x000fe40000000000 */
        /* <DEDUP_REMOVED lines=20> */
[----:B------:R-:W0:Y:S11]  /*1e60*/  MUFU.EX2 R18, R19 ;  /* 0x0000001300127308 */ /* 0x000e360000000800 */
[----:B------:R-:W-:-:S05]  /*1e70*/  @!P1 IADD3 R21, PT, PT, R21, -R2, RZ ;  /* 0x8000000215159210 */ /* 0x000fca0007ffe0ff */
[----:B------:R-:W-:Y:S01]  /*1e80*/  @!P2 IMAD.MOV R21, RZ, RZ, -R21 ;  /* 0x000000ffff15a224 */ /* 0x000fe200078e0a15 */
[----:B------:R-:W-:Y:S01]  /*1e90*/  @!P3 LOP3.LUT R21, RZ, R11, RZ, 0x33, !PT ;  /* 0x0000000bff15b212 */ /* 0x000fe200078e33ff */
[----:B0-----:R-:W-:-:S03]  /*1ea0*/  @!P0 FMUL R18, R18, R18 ;  /* 0x0000001212128220 */ /* 0x001fc60000400000 */
[----:B------:R-:W-:Y:S01]  /*1eb0*/  IADD3 R3, PT, PT, R4, -R0, R21 ;  /* 0x8000000004037210 */ /* 0x000fe20007ffe015 */
[----:B------:R-:W-:-:S04]  /*1ec0*/  FMUL R18, R13, R18 ;  /* 0x000000120d127220 */ /* 0x000fc80000400000 */
[----:B-----5:R-:W-:Y:S01]  /*1ed0*/  FMUL R21, R14, R18 ;  /* 0x000000120e157220 */ /* 0x020fe20000400000 */
[----:B------:R-:W-:-:S04]  /*1ee0*/  IMAD.WIDE R2, R3, 0x8, R16 ;  /* 0x0000000803027825 */ /* 0x000fc800078e0210 */
[----:B------:R-:W-:Y:S01]  /*1ef0*/  FMUL R19, R15, R18 ;  /* 0x000000120f137220 */ /* 0x000fe20000400000 */
[----:B------:R0:W-:Y:S04]  /*1f00*/  REDG.E.ADD.F32.FTZ.RN.STRONG.GPU desc[UR12][R2.64], R21 ;  /* 0x00000015020079a6 */ /* 0x0001e8000c12f30c */
[----:B------:R0:W-:Y:S01]  /*1f10*/  REDG.E.ADD.F32.FTZ.RN.STRONG.GPU desc[UR12][R2.64+0x4], R19 ;  /* 0x00000413020079a6 */ /* 0x0001e2000c12f30c */
[----:B------:R-:W-:Y:S05]  /*1f20*/  BRA.U !UP1, `(.L_x_196) ;  /* 0x0000000509dc7547 */ /* 0x000fea000b800000 */
[----:B------:R-:W-:Y:S01]  /*1f30*/  UIADD3 UR10, UPT, UPT, UR5, 0x1, URZ ;  /* 0x00000001050a7890 */ /* 0x000fe2000fffe0ff */
[----:B------:R-:W1:Y:S01]  /*1f40*/  MUFU.RCP R0, R9 ;  /* 0x0000000900007308 */ /* 0x000e620000001000 */
[----:B------:R-:W-:Y:S04]  /*1f50*/  BSSY.RECONVERGENT B0, `(.L_x_197) ;  /* 0x0000010000007945 */ /* 0x000fe80003800200 */
[----:B0-----:R-:W-:-:S05]  /*1f60*/  I2FP.F32.U32 R3, UR10 ;  /* 0x0000000a00037c45 */ /* 0x001fca0008201000 */
[----:B------:R-:W-:-:S06]  /*1f70*/  FADD R3, R6, R3 ;  /* 0x0000000306037221 */ /* 0x000fcc0000000000 */
[----:B------:R-:W0:Y:S01]  /*1f80*/  F2I.TRUNC.NTZ R3, R3 ;  /* 0x0000000300037305 */ /* 0x000e22000020f100 */
[----:B-1----:R-:W-:-:S04]  /*1f90*/  FFMA R19, -R9, R0, 1 ;  /* 0x3f80000009137423 */ /* 0x002fc80000000100 */
[----:B------:R-:W-:Y:S01]  /*1fa0*/  FFMA R0, R0, R19, R0 ;  /* 0x0000001300007223 */ /* 0x000fe20000000000 */
[----:B0-----:R-:W-:-:S04]  /*1fb0*/  I2FP.F32.S32 R18, R3 ;  /* 0x0000000300127245 */ /* 0x001fc80000201400 */
[----:B------:R-:W0:Y:S01]  /*1fc0*/  FCHK P0, R18, R9 ;  /* 0x0000000912007302 */ /* 0x000e220000000000 */
[----:B------:R-:W-:-:S04]  /*1fd0*/  FFMA R21, R0, R18, RZ ;  /* 0x0000001200157223 */ /* 0x000fc800000000ff */
[----:B------:R-:W-:-:S04]  /*1fe0*/  FFMA R2, -R9, R21, R18 ;  /* 0x0000001509027223 */ /* 0x000fc80000000112 */
[----:B------:R-:W-:Y:S01]  /*1ff0*/  FFMA R21, R0, R2, R21 ;  /* 0x0000000200157223 */ /* 0x000fe20000000015 */
[----:B0-----:R-:W-:Y:S06]  /*2000*/  @!P0 BRA `(.L_x_198) ;  /* 0x0000000000108947 */ /* 0x001fec0003800000 */
[----:B------:R-:W-:Y:S02]  /*2010*/  MOV R0, R18 ;  /* 0x0000001200007202 */ /* 0x000fe40000000f00 */
[----:B------:R-:W-:-:S07]  /*2020*/  MOV R18, 0x2040 ;  /* 0x0000204000127802 */ /* 0x000fce0000000f00 */
[----:B------:R-:W-:Y:S05]  /*2030*/  CALL.REL.NOINC `($__internal_9_$__cuda_sm3x_div_rn_noftz_f32_slowpath) ;  /* 0x0000000c00187944 */ /* 0x000fea0003c00000 */
[----:B------:R-:W-:-:S07]  /*2040*/  IMAD.MOV.U32 R21, RZ, RZ, R0 ;  /* 0x000000ffff157224 */ /* 0x000fce00078e0000 */
.L_x_198:
[----:B------:R-:W-:Y:S05]  /*2050*/  BSYNC.RECONVERGENT B0 ;  /* 0x0000000000007941 */ /* 0x000fea0003800200 */
.L_x_197:
        /* <DEDUP_REMOVED lines=8> */
[----:B------:R-:W-:Y:S01]  /*20e0*/  IABS R22, R3 ;  /* 0x0000000300167213 */ /* 0x000fe20000000000 */
[----:B------:R-:W-:Y:S01]  /*20f0*/  UIADD3 UR5, UPT, UPT, UR5, 0x2, URZ ;  /* 0x0000000205057890 */ /* 0x000fe2000fffe0ff */
[----:B------:R-:W-:Y:S02]  /*2100*/  ISETP.GE.AND P2, PT, R3, RZ, PT ;  /* 0x000000ff0300720c */ /* 0x000fe40003f46270 */
[----:B-1----:R-:W-:-:S04]  /*2110*/  IADD3 R18, PT, PT, R20, 0xffffffe, RZ ;  /* 0x0ffffffe14127810 */ /* 0x002fc80007ffe0ff */
[----:B------:R0:W1:Y:S02]  /*2120*/  F2I.FTZ.U32.TRUNC.NTZ R19, R18 ;  /* 0x0000001200137305 */ /* 0x000064000021f000 */
[----:B0-----:R-:W-:Y:S02]  /*2130*/  IMAD.MOV.U32 R18, RZ, RZ, RZ ;  /* 0x000000ffff127224 */ /* 0x001fe400078e00ff */
[----:B-1----:R-:W-:-:S04]  /*2140*/  IMAD.MOV R23, RZ, RZ, -R19 ;  /* 0x000000ffff177224 */ /* 0x002fc800078e0a13 */
[----:B------:R-:W-:-:S04]  /*2150*/  IMAD R23, R23, R2, RZ ;  /* 0x0000000217177224 */ /* 0x000fc800078e02ff */
[----:B------:R-:W-:Y:S01]  /*2160*/  IMAD.HI.U32 R20, R19, R23, R18 ;  /* 0x0000001713147227 */ /* 0x000fe200078e0012 */
[----:B------:R-:W-:-:S03]  /*2170*/  MOV R23, R22 ;  /* 0x0000001600177202 */ /* 0x000fc60000000f00 */
[----:B------:R-:W-:Y:S01]  /*2180*/  FADD R18, -R8, R21 ;  /* 0x0000001508127221 */ /* 0x000fe20000000100 */
[----:B------:R-:W-:Y:S02]  /*2190*/  IMAD.MOV.U32 R21, RZ, RZ, R24 ;  /* 0x000000ffff157224 */ /* 0x000fe400078e0018 */
[----:B------:R-:W-:-:S04]  /*21a0*/  IMAD.HI.U32 R20, R20, R23, RZ ;  /* 0x0000001714147227 */ /* 0x000fc800078e00ff */
[----:B------:R-:W-:Y:S01]  /*21b0*/  FFMA R19, R18, R18, R5 ;  /* 0x0000001212137223 */ /* 0x000fe20000000005 */
[----:B------:R-:W-:-:S03]  /*21c0*/  IMAD R21, R20, R21, R23 ;  /* 0x0000001514157224 */ /* 0x000fc600078e0217 */
[----:B------:R-:W-:Y:S02]  /*21d0*/  FMUL R19, R12, R19 ;  /* 0x000000130c137220 */ /* 0x000fe40000400000 */
[----:B------:R-:W-:Y:S02]  /*21e0*/  ISETP.GT.U32.AND P1, PT, R2, R21, PT ;  /* 0x000000150200720c */ /* 0x000fe40003f24070 */
[----:B------:R-:W-:-:S05]  /*21f0*/  FMUL R19, R19, 1.4426950216293334961 ;  /* 0x3fb8aa3b13137820 */ /* 0x000fca0000400000 */
[----:B------:R-:W-:-:S06]  /*2200*/  FSETP.GEU.AND P0, PT, R19, -126, PT ;  /* 0xc2fc00001300780b */ /* 0x000fcc0003f0e000 */
[----:B------:R-:W-:-:S04]  /*2210*/  @!P1 IADD3 R21, PT, PT, R21, -R2, RZ ;  /* 0x8000000215159210 */ /* 0x000fc80007ffe0ff */
[----:B------:R-:W-:Y:S02]  /*2220*/  ISETP.GT.U32.AND P1, PT, R2, R21, PT ;  /* 0x000000150200720c */ /* 0x000fe40003f24070 */
[----:B------:R-:W-:Y:S01]  /*2230*/  I2FP.F32.U32 R3, UR5 ;  /* 0x0000000500037c45 */ /* 0x000fe20008201000 */
[----:B------:R-:W-:-:S04]  /*2240*/  @!P0 FMUL R19, R19, 0.5 ;  /* 0x3f00000013138820 */ /* 0x000fc80000400000 */
[----:B------:R-:W-:Y:S01]  /*2250*/  FADD R3, R6, R3 ;  /* 0x0000000306037221 */ /* 0x000fe20000000000 */
[----:B------:R-:W0:Y:S05]  /*2260*/  MUFU.EX2 R18, R19 ;  /* 0x0000001300127308 */ /* 0x000e2a0000000800 */
[----:B------:R-:W-:-:S05]  /*2270*/  @!P1 IMAD.IADD R21, R21, 0x1, -R2 ;  /* 0x0000000115159824 */ /* 0x000fca00078e0a02 */
[----:B------:R-:W-:Y:S02]  /*2280*/  @!P2 IADD3 R21, PT, PT, -R21, RZ, RZ ;  /* 0x000000ff1515a210 */ /* 0x000fe40007ffe1ff */
[----:B------:R-:W-:Y:S01]  /*2290*/  @!P3 LOP3.LUT R21, RZ, R11, RZ, 0x33, !PT ;  /* 0x0000000bff15b212 */ /* 0x000fe200078e33ff */
[----:B------:R-:W1:Y:S03]  /*22a0*/  F2I.TRUNC.NTZ R3, R3 ;  /* 0x0000000300037305 */ /* 0x000e66000020f100 */
[----:B------:R-:W-:Y:S01]  /*22b0*/  IADD3 R21, PT, PT, R4, -R0, R21 ;  /* 0x8000000004157210 */ /* 0x000fe20007ffe015 */
[----:B0-----:R-:W-:-:S04]  /*22c0*/  @!P0 FMUL R18, R18, R18 ;  /* 0x0000001212128220 */ /* 0x001fc80000400000 */
[----:B------:R-:W0:Y:S01]  /*22d0*/  MUFU.RCP R0, R9 ;  /* 0x0000000900007308 */ /* 0x000e220000001000 */
[----:B------:R-:W-:Y:S01]  /*22e0*/  FMUL R2, R13, R18 ;  /* 0x000000120d027220 */ /* 0x000fe20000400000 */
[----:B------:R-:W-:-:S04]  /*22f0*/  IMAD.WIDE R18, R21, 0x8, R16 ;  /* 0x0000000815127825 */ /* 0x000fc800078e0210 */
[-C--:B------:R-:W-:Y:S01]  /*2300*/  FMUL R23, R14, R2.reuse ;  /* 0x000000020e177220 */ /* 0x080fe20000400000 */
[----:B------:R-:W-:Y:S01]  /*2310*/  FMUL R25, R15, R2 ;  /* 0x000000020f197220 */ /* 0x000fe20000400000 */
[----:B-1----:R-:W-:Y:S01]  /*2320*/  I2FP.F32.S32 R20, R3 ;  /* 0x0000000300147245 */ /* 0x002fe20000201400 */
[----:B------:R-:W-:Y:S02]  /*2330*/  BSSY.RECONVERGENT B0, `(.L_x_199) ;  /* 0x000000e000007945 */ /* 0x000fe40003800200 */
[----:B------:R1:W-:Y:S01]  /*2340*/  REDG.E.ADD.F32.FTZ.RN.STRONG.GPU desc[UR12][R18.64], R23 ;  /* 0x00000017120079a6 */ /* 0x0003e2000c12f30c */
[----:B------:R-:W2:Y:S03]  /*2350*/  FCHK P0, R20, R9 ;  /* 0x0000000914007302 */ /* 0x000ea60000000000 */
[----:B------:R1:W-:Y:S01]  /*2360*/  REDG.E.ADD.F32.FTZ.RN.STRONG.GPU desc[UR12][R18.64+0x4], R25 ;  /* 0x00000419120079a6 */ /* 0x0003e2000c12f30c */
[----:B0-----:R-:W-:-:S04]  /*2370*/  FFMA R21, -R9, R0, 1 ;  /* 0x3f80000009157423 */ /* 0x001fc80000000100 */
[----:B------:R-:W-:-:S04]  /*2380*/  FFMA R0, R0, R21, R0 ;  /* 0x0000001500007223 */ /* 0x000fc80000000000 */
[----:B------:R-:W-:-:S04]  /*2390*/  FFMA R21, R0, R20, RZ ;  /* 0x0000001400157223 */ /* 0x000fc800000000ff */
[----:B------:R-:W-:-:S04]  /*23a0*/  FFMA R2, -R9, R21, R20 ;  /* 0x0000001509027223 */ /* 0x000fc80000000114 */
[----:B------:R-:W-:Y:S01]  /*23b0*/  FFMA R21, R0, R2, R21 ;  /* 0x0000000200157223 */ /* 0x000fe20000000015 */
[----:B-12---:R-:W-:Y:S06]  /*23c0*/  @!P0 BRA `(.L_x_200) ;  /* 0x0000000000108947 */ /* 0x006fec0003800000 */
[----:B------:R-:W-:Y:S01]  /*23d0*/  IMAD.MOV.U32 R0, RZ, RZ, R20 ;  /* 0x000000ffff007224 */ /* 0x000fe200078e0014 */
[----:B------:R-:W-:-:S07]  /*23e0*/  MOV R18, 0x2400 ;  /* 0x0000240000127802 */ /* 0x000fce0000000f00 */
[----:B------:R-:W-:Y:S05]  /*23f0*/  CALL.REL.NOINC `($__internal_9_$__cuda_sm3x_div_rn_noftz_f32_slowpath) ;  /* 0x0000000800287944 */ /* 0x000fea0003c00000 */
[----:B------:R-:W-:-:S07]  /*2400*/  MOV R21, R0 ;  /* 0x0000000000157202 */ /* 0x000fce0000000f00 */
.L_x_200:
[----:B------:R-:W-:Y:S05]  /*2410*/  BSYNC.RECONVERGENT B0 ;  /* 0x0000000000007941 */ /* 0x000fea0003800200 */
.L_x_199:
        /* <DEDUP_REMOVED lines=8> */
[----:B------:R-:W-:Y:S01]  /*24a0*/  ISETP.GE.AND P2, PT, R3, RZ, PT ;  /* 0x000000ff0300720c */ /* 0x000fe20003f46270 */
[----:B-1----:R-:W-:Y:S01]  /*24b0*/  VIADD R18, R20, 0xffffffe ;  /* 0x0ffffffe14127836 */ /* 0x002fe20000000000 */
[----:B------:R-:W-:-:S03]  /*24c0*/  IABS R20, R3 ;  /* 0x0000000300147213 */ /* 0x000fc60000000000 */
[----:B------:R0:W1:Y:S02]  /*24d0*/  F2I.FTZ.U32.TRUNC.NTZ R19, R18 ;  /* 0x0000001200137305 */ /* 0x000064000021f000 */
[----:B0-----:R-:W-:Y:S01]  /*24e0*/  HFMA2 R18, -RZ, RZ, 0, 0 ;  /* 0x00000000ff127431 */ /* 0x001fe200000001ff */
[----:B-1----:R-:W-:-:S05]  /*24f0*/  IADD3 R23, PT, PT, RZ, -R19, RZ ;  /* 0x80000013ff177210 */ /* 0x002fca0007ffe0ff */
[----:B------:R-:W-:-:S04]  /*2500*/  IMAD R23, R23, R2, RZ ;  /* 0x0000000217177224 */ /* 0x000fc800078e02ff */
[----:B------:R-:W-:-:S04]  /*2510*/  IMAD.HI.U32 R19, R19, R23, R18 ;  /* 0x0000001713137227 */ /* 0x000fc800078e0012 */
[----:B------:R-:W-:Y:S01]  /*2520*/  FADD R18, -R8, R21 ;  /* 0x0000001508127221 */ /* 0x000fe20000000100 */
[----:B------:R-:W-:-:S03]  /*2530*/  IMAD.MOV.U32 R21, RZ, RZ, R22 ;  /* 0x000000ffff157224 */ /* 0x000fc600078e0016 */
[----:B------:R-:W-:Y:S01]  /*2540*/  FFMA R5, R18, R18, R5 ;  /* 0x0000001212057223 */ /* 0x000fe20000000005 */
        /* <DEDUP_REMOVED lines=11> */
[----:B------:R-:W-:Y:S02]  /*2600*/  @!P2 IADD3 R19, PT, PT, -R19, RZ, RZ ;  /* 0x000000ff1313a210 */ /* 0x000fe40007ffe1ff */
[----:B------:R-:W-:Y:S01]  /*2610*/  @!P3 LOP3.LUT R19, RZ, R11, RZ, 0x33, !PT ;  /* 0x0000000bff13b212 */ /* 0x000fe200078e33ff */
[----:B0-----:R-:W-:-:S03]  /*2620*/  @!P0 FMUL R18, R18, R18 ;  /* 0x0000001212128220 */ /* 0x001fc60000400000 */
[----:B------:R-:W-:Y:S01]  /*2630*/  IADD3 R3, PT, PT, R4, -R0, R19 ;  /* 0x8000000004037210 */ /* 0x000fe20007ffe013 */
[----:B------:R-:W-:-:S04]  /*2640*/  FMUL R18, R13, R18 ;  /* 0x000000120d127220 */ /* 0x000fc80000400000 */
[----:B------:R-:W-:Y:S01]  /*2650*/  FMUL R19, R14, R18 ;  /* 0x000000120e137220 */ /* 0x000fe20000400000 */
[----:B------:R-:W-:-:S04]  /*2660*/  IMAD.WIDE R2, R3, 0x8, R16 ;  /* 0x0000000803027825 */ /* 0x000fc800078e0210 */
[----:B------:R-:W-:Y:S01]  /*2670*/  FMUL R5, R15, R18 ;  /* 0x000000120f057220 */ /* 0x000fe20000400000 */
[----:B------:R1:W-:Y:S04]  /*2680*/  REDG.E.ADD.F32.FTZ.RN.STRONG.GPU desc[UR12][R2.64], R19 ;  /* 0x00000013020079a6 */ /* 0x0003e8000c12f30c */
[----:B------:R1:W-:Y:S02]  /*2690*/  REDG.E.ADD.F32.FTZ.RN.STRONG.GPU desc[UR12][R2.64+0x4], R5 ;  /* 0x00000405020079a6 */ /* 0x0003e4000c12f30c */
.L_x_196:
[----:B------:R-:W-:Y:S05]  /*26a0*/  BRA.U UP0, `(.L_x_201) ;  /* 0xffffffe100987547 */ /* 0x000fea000b83ffff */
[----:B------:R-:W-:Y:S05]  /*26b0*/  EXIT ;  /* 0x000000000000794d */ /* 0x000fea0003800000 */
        .weak           $__internal_8_$__cuda_sm20_div_rn_f64_full
        .type           $__internal_8_$__cuda_sm20_div_rn_f64_full,@function
        .size           $__internal_8_$__cuda_sm20_div_rn_f64_full,($__internal_9_$__cuda_sm3x_div_rn_noftz_f32_slowpath - $__internal_8_$__cuda_sm20_div_rn_f64_full)
$__internal_8_$__cuda_sm20_div_rn_f64_full:
[C---:B------:R-:W-:Y:S02]  /*26c0*/  FSETP.GEU.AND P0, PT, |R11|.reuse, 1.469367938527859385e-39, PT ;  /* 0x001000000b00780b */ /* 0x040fe40003f0e200 */
        /* <DEDUP_REMOVED lines=11> */
[----:B------:R-:W-:Y:S02]  /*2780*/  IMAD.MOV.U32 R8, RZ, RZ, R2 ;  /* 0x000000ffff087224 */ /* 0x000fe400078e0002 */
[----:B------:R-:W-:Y:S01]  /*2790*/  IMAD.MOV.U32 R5, RZ, RZ, 0x1ca00000 ;  /* 0x1ca00000ff057424 */ /* 0x000fe200078e00ff */
[----:B------:R-:W-:Y:S01]  /*27a0*/  LOP3.LUT R2, R9, 0x7ff00000, RZ, 0xc0, !PT ;  /* 0x7ff0000009027812 */ /* 0x000fe200078ec0ff */
[----:B------:R-:W-:Y:S02]  /*27b0*/  IMAD.MOV.U32 R18, RZ, RZ, R8 ;  /* 0x000000ffff127224 */ /* 0x000fe400078e0008 */
[----:B------:R-:W-:Y:S01]  /*27c0*/  DFMA R22, R20, -R14, 1 ;  /* 0x3ff000001416742b */ /* 0x000fe2000000080e */
[----:B------:R-:W-:Y:S02]  /*27d0*/  ISETP.GE.U32.AND P1, PT, R2, R12, PT ;  /* 0x0000000c0200720c */ /* 0x000fe40003f26070 */
[----:B------:R-:W-:-:S02]  /*27e0*/  MOV R27, R2 ;  /* 0x00000002001b7202 */ /* 0x000fc40000000f00 */
[----:B------:R-:W-:Y:S02]  /*27f0*/  SEL R19, R5, 0x63400000, !P1 ;  /* 0x6340000005137807 */ /* 0x000fe40004800000 */
[----:B------:R-:W-:Y:S01]  /*2800*/  FSETP.GEU.AND P1, PT, |R9|, 1.469367938527859385e-39, PT ;  /* 0x001000000900780b */ /* 0x000fe20003f2e200 */
[----:B------:R-:W-:Y:S01]  /*2810*/  DFMA R20, R20, R22, R20 ;  /* 0x000000161414722b */ /* 0x000fe20000000014 */
[----:B------:R-:W-:-:S11]  /*2820*/  LOP3.LUT R19, R19, 0x800fffff, R9, 0xf8, !PT ;  /* 0x800fffff13137812 */ /* 0x000fd600078ef809 */
[----:B------:R-:W-:Y:S05]  /*2830*/  @P1 BRA `(.L_x_202) ;  /* 0x0000000000201947 */ /* 0x000fea0003800000 */
[----:B------:R-:W-:Y:S02]  /*2840*/  LOP3.LUT R23, R11, 0x7ff00000, RZ, 0xc0, !PT ;  /* 0x7ff000000b177812 */ /* 0x000fe400078ec0ff */
[----:B------:R-:W-:Y:S02]  /*2850*/  MOV R22, RZ ;  /* 0x000000ff00167202 */ /* 0x000fe40000000f00 */
[----:B------:R-:W-:-:S04]  /*2860*/  ISETP.GE.U32.AND P1, PT, R2, R23, PT ;  /* 0x000000170200720c */ /* 0x000fc80003f26070 */
[----:B------:R-:W-:-:S04]  /*2870*/  SEL R23, R5, 0x63400000, !P1 ;  /* 0x6340000005177807 */ /* 0x000fc80004800000 */
[----:B------:R-:W-:-:S04]  /*2880*/  LOP3.LUT R23, R23, 0x80000000, R9, 0xf8, !PT ;  /* 0x8000000017177812 */ /* 0x000fc800078ef809 */
[----:B------:R-:W-:-:S06]  /*2890*/  LOP3.LUT R23, R23, 0x100000, RZ, 0xfc, !PT ;  /* 0x0010000017177812 */ /* 0x000fcc00078efcff */
[----:B------:R-:W-:-:S10]  /*28a0*/  DFMA R18, R18, 2, -R22 ;  /* 0x400000001212782b */ /* 0x000fd40000000816 */
[----:B------:R-:W-:-:S07]  /*28b0*/  LOP3.LUT R27, R19, 0x7ff00000, RZ, 0xc0, !PT ;  /* 0x7ff00000131b7812 */ /* 0x000fce00078ec0ff */
.L_x_202:
[----:B------:R-:W-:Y:S01]  /*28c0*/  VIADD R26, R27, 0xffffffff ;  /* 0xffffffff1b1a7836 */ /* 0x000fe20000000000 */
[----:B------:R-:W-:Y:S01]  /*28d0*/  @!P0 LOP3.LUT R12, R15, 0x7ff00000, RZ, 0xc0, !PT ;  /* 0x7ff000000f0c8812 */ /* 0x000fe200078ec0ff */
[----:B------:R-:W-:-:S03]  /*28e0*/  DMUL R22, R20, R18 ;  /* 0x0000001214167228 */ /* 0x000fc60000000000 */
[----:B------:R-:W-:Y:S02]  /*28f0*/  ISETP.GT.U32.AND P0, PT, R26, 0x7feffffe, PT ;  /* 0x7feffffe1a00780c */ /* 0x000fe40003f04070 */
[----:B------:R-:W-:-:S03]  /*2900*/  IADD3 R26, PT, PT, R12, -0x1, RZ ;  /* 0xffffffff0c1a7810 */ /* 0x000fc60007ffe0ff */
[----:B------:R-:W-:Y:S01]  /*2910*/  DFMA R24, R22, -R14, R18 ;  /* 0x8000000e1618722b */ /* 0x000fe20000000012 */
[----:B------:R-:W-:-:S07]  /*2920*/  ISETP.GT.U32.OR P0, PT, R26, 0x7feffffe, P0 ;  /* 0x7feffffe1a00780c */ /* 0x000fce0000704470 */
[----:B------:R-:W-:-:S06]  /*2930*/  DFMA R24, R20, R24, R22 ;  /* 0x000000181418722b */ /* 0x000fcc0000000016 */
[----:B------:R-:W-:Y:S05]  /*2940*/  @P0 BRA `(.L_x_203) ;  /* 0x00000000006c0947 */ /* 0x000fea0003800000 */
[----:B------:R-:W-:-:S04]  /*2950*/  LOP3.LUT R9, R11, 0x7ff00000, RZ, 0xc0, !PT ;  /* 0x7ff000000b097812 */ /* 0x000fc800078ec0ff */
[CC--:B------:R-:W-:Y:S02]  /*2960*/  VIADDMNMX R8, R2.reuse, -R9.reuse, 0xb9600000, !PT ;  /* 0xb960000002087446 */ /* 0x0c0fe40007800909 */
[----:B------:R-:W-:Y:S02]  /*2970*/  ISETP.GE.U32.AND P0, PT, R2, R9, PT ;  /* 0x000000090200720c */ /* 0x000fe40003f06070 */
[----:B------:R-:W-:Y:S01]  /*2980*/  VIMNMX R2, PT, PT, R8, 0x46a00000, PT ;  /* 0x46a0000008027848 */ /* 0x000fe20003fe0100 */
[----:B------:R-:W-:Y:S01]  /*2990*/  IMAD.MOV.U32 R8, RZ, RZ, RZ ;  /* 0x000000ffff087224 */ /* 0x000fe200078e00ff */
[----:B------:R-:W-:-:S05]  /*29a0*/  SEL R5, R5, 0x63400000, !P0 ;  /* 0x6340000005057807 */ /* 0x000fca0004000000 */
[----:B------:R-:W-:-:S05]  /*29b0*/  IMAD.IADD R2, R2, 0x1, -R5 ;  /* 0x0000000102027824 */ /* 0x000fca00078e0a05 */
        /* <DEDUP_REMOVED lines=20> */
.L_x_203:
        /* <DEDUP_REMOVED lines=16> */
.L_x_206:
[----:B------:R-:W-:Y:S02]  /*2c00*/  LOP3.LUT R21, R11, 0x80000, RZ, 0xfc, !PT ;  /* 0x000800000b157812 */ /* 0x000fe400078efcff */
[----:B------:R-:W-:Y:S01]  /*2c10*/  MOV R20, R10 ;  /* 0x0000000a00147202 */ /* 0x000fe20000000f00 */
[----:B------:R-:W-:Y:S06]  /*2c20*/  BRA `(.L_x_204) ;  /* 0x0000000000087947 */ /* 0x000fec0003800000 */
.L_x_205:
[----:B------:R-:W-:Y:S01]  /*2c30*/  LOP3.LUT R21, R9, 0x80000, RZ, 0xfc, !PT ;  /* 0x0008000009157812 */ /* 0x000fe200078efcff */
[----:B------:R-:W-:-:S07]  /*2c40*/  IMAD.MOV.U32 R20, RZ, RZ, R8 ;  /* 0x000000ffff147224 */ /* 0x000fce00078e0008 */
.L_x_204:
[----:B------:R-:W-:Y:S01]  /*2c50*/  MOV R8, R0 ;  /* 0x0000000000087202 */ /* 0x000fe20000000f00 */
[----:B------:R-:W-:Y:S01]  /*2c60*/  IMAD.MOV.U32 R9, RZ, RZ, 0x0 ;  /* 0x00000000ff097424 */ /* 0x000fe200078e00ff */
[----:B------:R-:W-:Y:S01]  /*2c70*/  MOV R10, R20 ;  /* 0x00000014000a7202 */ /* 0x000fe20000000f00 */
[----:B------:R-:W-:Y:S02]  /*2c80*/  IMAD.MOV.U32 R11, RZ, RZ, R21 ;  /* 0x000000ffff0b7224 */ /* 0x000fe400078e0015 */
[----:B------:R-:W-:Y:S05]  /*2c90*/  RET.REL.NODEC R8 `(gather_kernel) ;  /* 0xffffffd008d87950 */ /* 0x000fea0003c3ffff */
        .weak           $__internal_9_$__cuda_sm3x_div_rn_noftz_f32_slowpath
        .type           $__internal_9_$__cuda_sm3x_div_rn_noftz_f32_slowpath,@function
        .size           $__internal_9_$__cuda_sm3x_div_rn_noftz_f32_slowpath,(.L_x_284 - $__internal_9_$__cuda_sm3x_div_rn_noftz_f32_slowpath)
$__internal_9_$__cuda_sm3x_div_rn_noftz_f32_slowpath:
        /* <DEDUP_REMOVED lines=35> */
.L_x_208:
        /* <DEDUP_REMOVED lines=51> */
.L_x_215:
[----:B------:R-:W-:-:S04]  /*3200*/  LOP3.LUT R0, R0, 0x80000000, RZ, 0xc0, !PT ;  /* 0x8000000000007812 */ /* 0x000fc800078ec0ff */
[----:B------:R-:W-:Y:S01]  /*3210*/  LOP3.LUT R0, R0, 0x7f800000, RZ, 0xfc, !PT ;  /* 0x7f80000000007812 */ /* 0x000fe200078efcff */
[----:B------:R-:W-:Y:S06]  /*3220*/  BRA `(.L_x_216) ;  /* 0x0000000000047947 */ /* 0x000fec0003800000 */
.L_x_214:
[----:B------:R-:W-:-:S07]  /*3230*/  IMAD R0, R19, 0x800000, R0 ;  /* 0x0080000013007824 */ /* 0x000fce00078e0200 */
.L_x_216:
[----:B------:R-:W-:Y:S05]  /*3240*/  BSYNC.RECONVERGENT B2 ;  /* 0x0000000000027941 */ /* 0x000fea0003800200 */
.L_x_213:
[----:B------:R-:W-:Y:S05]  /*3250*/  BRA `(.L_x_217) ;  /* 0x0000000000207947 */ /* 0x000fea0003800000 */
.L_x_212:
[----:B------:R-:W-:-:S04]  /*3260*/  LOP3.LUT R0, R25, 0x80000000, R0, 0x48, !PT ;  /* 0x8000000019007812 */ /* 0x000fc800078e4800 */
[----:B------:R-:W-:Y:S01]  /*3270*/  LOP3.LUT R0, R0, 0x7f800000, RZ, 0xfc, !PT ;  /* 0x7f80000000007812 */ /* 0x000fe200078efcff */
[----:B------:R-:W-:Y:S06]  /*3280*/  BRA `(.L_x_217) ;  /* 0x0000000000147947 */ /* 0x000fec0003800000 */
.L_x_211:
[----:B------:R-:W-:Y:S01]  /*3290*/  LOP3.LUT R0, R25, 0x80000000, R0, 0x48, !PT ;  /* 0x8000000019007812 */ /* 0x000fe200078e4800 */
[----:B------:R-:W-:Y:S06]  /*32a0*/  BRA `(.L_x_217) ;  /* 0x00000000000c7947 */ /* 0x000fec0003800000 */
.L_x_210:
[----:B------:R-:W0:Y:S01]  /*32b0*/  MUFU.RSQ R0, -QNAN ;  /* 0xffc0000000007908 */ /* 0x000e220000001400 */
[----:B------:R-:W-:Y:S05]  /*32c0*/  BRA `(.L_x_217) ;  /* 0x0000000000047947 */ /* 0x000fea0003800000 */
.L_x_209:
[----:B------:R-:W-:-:S07]  /*32d0*/  FADD.FTZ R0, R0, R9 ;  /* 0x0000000900007221 */ /* 0x000fce0000010000 */
.L_x_217:
[----:B------:R-:W-:Y:S05]  /*32e0*/  BSYNC.RECONVERGENT B1 ;  /* 0x0000000000017941 */ /* 0x000fea0003800200 */
.L_x_207:
[----:B------:R-:W-:-:S04]  /*32f0*/  HFMA2 R19, -RZ, RZ, 0, 0 ;  /* 0x00000000ff137431 */ /* 0x000fc800000001ff */
[----:B0-----:R-:W-:Y:S05]  /*3300*/  RET.REL.NODEC R18 `(gather_kernel) ;  /* 0xffffffcc123c7950 */ /* 0x001fea0003c3ffff */
.L_x_218:
        /* <DEDUP_REMOVED lines=15> */
.L_x_284:


//--------------------- .text.gather_kernel_partial --------------------------
	.section	.text.gather_kernel_partial,"ax",@progbits
	.align	128
        .global         gather_kernel_partial
        .type           gather_kernel_partial,@function
        .size           gather_kernel_partial,(.L_x_286 - gather_kernel_partial)
        .other          gather_kernel_partial,@"STO_CUDA_ENTRY STV_DEFAULT"
gather_kernel_partial:
.text.gather_kernel_partial:
        /* <DEDUP_REMOVED lines=19> */
[----:B------:R-:W0:Y:S01]  /*0130*/  LDCU UR4, c[0x0][0x39c] ;  /* 0x00007380ff0477ac */ /* 0x000e220008000800 */
[----:B------:R-:W-:Y:S01]  /*0140*/  IMAD.MOV.U32 R4, RZ, RZ, 0x1 ;  /* 0x00000001ff047424 */ /* 0x000fe200078e00ff */
[----:B------:R-:W-:Y:S01]  /*0150*/  UMOV UR5, 0x400921fb ;  /* 0x400921fb00057882 */ /* 0x000fe20000000000 */
        /* <DEDUP_REMOVED lines=10> */
[----:B------:R-:W-:Y:S01]  /*0200*/  DFMA R12, R4, R6, R12 ;  /* 0x00000006040c722b */ /* 0x000fe2000000000c */
[----:B------:R-:W-:-:S04]  /*0210*/  IMAD R5, R3, UR8, R2 ;  /* 0x0000000803057c24 */ /* 0x000fc8000f8e0202 */
[----:B------:R-:W-:-:S05]  /*0220*/  IMAD R6, R5, UR7, R8 ;  /* 0x0000000705067c24 */ /* 0x000fca000f8e0208 */
        /* <DEDUP_REMOVED lines=8> */
[----:B------:R-:W-:Y:S05]  /*02b0*/  CALL.REL.NOINC `($__internal_10_$__cuda_sm20_div_rn_f64_full) ;  /* 0x0000002c00147944 */ /* 0x000fea0003c00000 */
[----:B------:R-:W-:Y:S01]  /*02c0*/  MOV R12, R10 ;  /* 0x0000000a000c7202 */ /* 0x000fe20000000f00 */
[----:B------:R-:W-:-:S07]  /*02d0*/  IMAD.MOV.U32 R13, RZ, RZ, R11 ;  /* 0x000000ffff0d7224 */ /* 0x000fce00078e000b */
.L_x_219:
[----:B------:R-:W0:Y:S01]  /*02e0*/  MUFU.RCP64H R5, R17 ;  /* 0x0000001100057308 */ /* 0x000e220000001800 */
[----:B------:R-:W-:Y:S01]  /*02f0*/  IMAD.MOV.U32 R4, RZ, RZ, 0x1 ;  /* 0x00000001ff047424 */ /* 0x000fe200078e00ff */
[----:B------:R-:W-:Y:S01]  /*0300*/  UMOV UR4, 0xc9be45de ;  /* 0xc9be45de00047882 */ /* 0x000fe20000000000 */
[----:B------:R-:W-:Y:S01]  /*0310*/  UMOV UR5, 0x4023bd3c ;  /* 0x4023bd3c00057882 */ /* 0x000fe20000000000 */
[----:B------:R-:W1:Y:S04]  /*0320*/  LDCU.64 UR12, c[0x0][0x358] ;  /* 0x00006b00ff0c77ac */ /* 0x000e680008000a00 */
[----:B------:R2:W3:Y:S01]  /*0330*/  F2F.F32.F64 R12, R12 ;  /* 0x0000000c000c7310 */ /* 0x0004e20000301000 */
[----:B0-----:R-:W-:-:S08]  /*0340*/  DFMA R10, -R16, R4, 1 ;  /* 0x3ff00000100a742b */ /* 0x001fd00000000104 */
[----:B------:R-:W-:-:S08]  /*0350*/  DFMA R10, R10, R10, R10 ;  /* 0x0000000a0a0a722b */ /* 0x000fd0000000000a */
[----:B------:R-:W-:-:S08]  /*0360*/  DFMA R10, R4, R10, R4 ;  /* 0x0000000a040a722b */ /* 0x000fd00000000004 */
[----:B------:R-:W-:-:S08]  /*0370*/  DFMA R4, -R16, R10, 1 ;  /* 0x3ff000001004742b */ /* 0x000fd0000000010a */
[----:B------:R-:W-:-:S08]  /*0380*/  DFMA R14, R10, R4, R10 ;  /* 0x000000040a0e722b */ /* 0x000fd0000000000a */
[----:B------:R-:W-:-:S08]  /*0390*/  DMUL R10, R14, -UR4 ;  /* 0x800000040e0a7c28 */ /* 0x000fd00008000000 */
[----:B------:R-:W-:-:S08]  /*03a0*/  DFMA R4, -R16, R10, -UR4 ;  /* 0x8000000410047e2b */ /* 0x000fd0000800010a */
[----:B------:R-:W-:-:S10]  /*03b0*/  DFMA R10, R14, R4, R10 ;  /* 0x000000040e0a722b */ /* 0x000fd4000000000a */
[----:B------:R-:W-:-:S05]  /*03c0*/  FFMA R0, RZ, R17, R11 ;  /* 0x00000011ff007223 */ /* 0x000fca000000000b */
[----:B------:R-:W-:-:S13]  /*03d0*/  FSETP.GT.AND P0, PT, |R0|, 1.469367938527859385e-39, PT ;  /* 0x001000000000780b */ /* 0x000fda0003f04200 */
[----:B-123--:R-:W-:Y:S05]  /*03e0*/  @P0 BRA `(.L_x_220) ;  /* 0x0000000000180947 */ /* 0x00efea0003800000 */
[----:B------:R-:W-:Y:S01]  /*03f0*/  MOV R10, R16 ;  /* 0x00000010000a7202 */ /* 0x000fe20000000f00 */
[----:B------:R-:W-:Y:S01]  /*0400*/  IMAD.MOV.U32 R11, RZ, RZ, R17 ;  /* 0x000000ffff0b7224 */ /* 0x000fe200078e0011 */
[----:B------:R-:W-:Y:S01]  /*0410*/  MOV R18, 0xc023bd3c ;  /* 0xc023bd3c00127802 */ /* 0x000fe20000000f00 */
[----:B------:R-:W-:Y:S01]  /*0420*/  IMAD.MOV.U32 R7, RZ, RZ, -0x3641ba22 ;  /* 0xc9be45deff077424 */ /* 0x000fe200078e00ff */
[----:B------:R-:W-:-:S07]  /*0430*/  MOV R0, 0x450 ;  /* 0x0000045000007802 */ /* 0x000fce0000000f00 */
[----:B------:R-:W-:Y:S05]  /*0440*/  CALL.REL.NOINC `($__internal_10_$__cuda_sm20_div_rn_f64_full) ;  /* 0x0000002800b07944 */ /* 0x000fea0003c00000 */
.L_x_220:
        /* <DEDUP_REMOVED lines=22> */
[----:B------:R-:W-:Y:S01]  /*05b0*/  IMAD.MOV.U32 R23, RZ, RZ, R5 ;  /* 0x000000ffff177224 */ /* 0x000fe200078e0005 */
[----:B------:R-:W-:-:S07]  /*05c0*/  MOV R18, 0x5e0 ;  /* 0x000005e000127802 */ /* 0x000fce0000000f00 */
[----:B0-23--:R-:W-:Y:S05]  /*05d0*/  CALL.REL.NOINC `($__internal_11_$__cuda_sm3x_div_rn_noftz_f32_slowpath) ;  /* 0x0000002c00c47944 */ /* 0x00dfea0003c00000 */
[----:B------:R-:W-:-:S07]  /*05e0*/  MOV R2, R0 ;  /* 0x0000000000027202 */ /* 0x000fce0000000f00 */
.L_x_222:
[----:B------:R-:W-:Y:S05]  /*05f0*/  BSYNC.RECONVERGENT B2 ;  /* 0x0000000000027941 */ /* 0x000fea0003800200 */
.L_x_221:
        /* <DEDUP_REMOVED lines=12> */
[----:B------:R-:W-:Y:S01]  /*06c0*/  IMAD.MOV.U32 R0, RZ, RZ, R8 ;  /* 0x000000ffff007224 */ /* 0x000fe200078e0008 */
[----:B------:R-:W-:Y:S01]  /*06d0*/  MOV R18, 0x700 ;  /* 0x0000070000127802 */ /* 0x000fe20000000f00 */
[----:B------:R-:W-:-:S07]  /*06e0*/  IMAD.MOV.U32 R23, RZ, RZ, R5 ;  /* 0x000000ffff177224 */ /* 0x000fce00078e0005 */
[----:B0-2---:R-:W-:Y:S05]  /*06f0*/  CALL.REL.NOINC `($__internal_11_$__cuda_sm3x_div_rn_noftz_f32_slowpath) ;  /* 0x0000002c007c7944 */ /* 0x005fea0003c00000 */
.L_x_224:
[----:B------:R-:W-:Y:S05]  /*0700*/  BSYNC.RECONVERGENT B2 ;  /* 0x0000000000027941 */ /* 0x000fea0003800200 */
.L_x_223:
[----:B------:R-:W1:Y:S01]  /*0710*/  LDCU UR6, c[0x0][0x398] ;  /* 0x00007300ff0677ac */ /* 0x000e620008000800 */
[----:B------:R-:W3:Y:S01]  /*0720*/  LDC.64 R14, c[0x0][0x380] ;  /* 0x0000e000ff0e7b82 */ /* 0x000ee20000000a00 */
[----:B-1----:R-:W-:Y:S01]  /*0730*/  ISETP.LE.AND P0, PT, RZ, UR6, PT ;  /* 0x00000006ff007c0c */ /* 0x002fe2000bf03270 */
[----:B---3--:R-:W-:-:S12]  /*0740*/  IMAD.WIDE R14, R6, 0x8, R14 ;  /* 0x00000008060e7825 */ /* 0x008fd800078e020e */
[----:B------:R-:W-:Y:S05]  /*0750*/  @!P0 EXIT ;  /* 0x000000000000894d */ /* 0x000fea0003800000 */
[----:B------:R-:W5:Y:S01]  /*0760*/  LDG.E.64 R14, desc[UR12][R14.64] ;  /* 0x0000000c0e0e7981 */ /* 0x000f62000c1e1b00 */
[----:B------:R-:W1:Y:S01]  /*0770*/  LDC R6, c[0x0][0x3a4] ;  /* 0x0000e900ff067b82 */ /* 0x000e620000000800 */
[----:B--2---:R-:W-:Y:S01]  /*0780*/  FMUL R0, R4, R0 ;  /* 0x0000000004007220 */ /* 0x004fe20000400000 */
[----:B------:R-:W2:Y:S01]  /*0790*/  LDCU UR5, c[0x0][0x3a0] ;  /* 0x00007400ff0577ac */ /* 0x000ea20008000800 */
[----:B------:R-:W-:-:S03]  /*07a0*/  I2FP.F32.U32 R5, UR6 ;  /* 0x0000000600057c45 */ /* 0x000fc60008201000 */
[C---:B------:R-:W-:Y:S01]  /*07b0*/  FSETP.GE.AND P0, PT, R0.reuse, 0.5, PT ;  /* 0x3f0000000000780b */ /* 0x040fe20003f06000 */
[----:B------:R-:W-:Y:S01]  /*07c0*/  USHF.L.U32 UR8, UR6, 0x1, URZ ;  /* 0x0000000106087899 */ /* 0x000fe200080006ff */
[----:B------:R-:W3:Y:S02]  /*07d0*/  LDC.64 R16, c[0x0][0x388] ;  /* 0x0000e200ff107b82 */ /* 0x000ee40000000a00 */
[----:B------:R-:W-:Y:S01]  /*07e0*/  FSEL R9, R0, 0.49998998641967773438, !P0 ;  /* 0x3efffeb000097808 */ /* 0x000fe20004000000 */
[----:B------:R-:W-:Y:S01]  /*07f0*/  UISETP.LT.AND UP0, UPT, URZ, UR8, UPT ;  /* 0x00000008ff00728c */ /* 0x000fe2000bf01270 */
[----:B------:R-:W-:-:S03]  /*0800*/  FSETP.GE.AND P0, PT, R7, 0.5, PT ;  /* 0x3f0000000700780b */ /* 0x000fc60003f06000 */
[----:B------:R-:W-:Y:S01]  /*0810*/  USEL UR9, URZ, UR8, !UP0 ;  /* 0x00000008ff097287 */ /* 0x000fe2000c000000 */
[----:B------:R-:W-:-:S03]  /*0820*/  FSEL R7, R7, 0.49998998641967773438, !P0 ;  /* 0x3efffeb007077808 */ /* 0x000fc60004000000 */
[----:B------:R-:W-:Y:S02]  /*0830*/  ULOP3.LUT UR4, UR9, 0x1, URZ, 0xfc, !UPT ;  /* 0x0000000109047892 */ /* 0x000fe4000f8efcff */
[----:B--2---:R-:W-:Y:S02]  /*0840*/  ULEA.HI UR5, UR5, UR5, URZ, 0x1 ;  /* 0x0000000505057291 */ /* 0x004fe4000f8f08ff */
[----:B------:R-:W-:Y:S01]  /*0850*/  ULOP3.LUT UR10, UR4, 0x3, URZ, 0xc0, !UPT ;  /* 0x00000003040a7892 */ /* 0x000fe2000f8ec0ff */
[----:B-1----:R-:W-:Y:S01]  /*0860*/  SHF.L.U32 R10, R6, 0x1, RZ ;  /* 0x00000001060a7819 */ /* 0x002fe200000006ff */
[----:B------:R-:W-:Y:S02]  /*0870*/  ULOP3.LUT UR6, UR4, 0x7ffffffc, URZ, 0xc0, !UPT ;  /* 0x7ffffffc04067892 */ /* 0x000fe4000f8ec0ff */
[----:B------:R-:W-:Y:S01]  /*0880*/  USHF.R.S32.HI UR7, URZ, 0x1, UR5 ;  /* 0x00000001ff077899 */ /* 0x000fe20008011405 */
[-C--:B------:R-:W-:Y:S01]  /*0890*/  I2FP.F32.S32 R8, R10.reuse ;  /* 0x0000000a00087245 */ /* 0x080fe20000201400 */
[----:B------:R-:W-:Y:S01]  /*08a0*/  IMAD R3, R3, R10, R6 ;  /* 0x0000000a03037224 */ /* 0x000fe200078e0206 */
[----:B------:R-:W-:-:S03]  /*08b0*/  UMOV UR4, URZ ;  /* 0x000000ff00047c82 */ /* 0x000fc60008000000 */
[-C--:B------:R-:W-:Y:S01]  /*08c0*/  FMUL R0, R9, R8.reuse ;  /* 0x0000000809007220 */ /* 0x080fe20000400000 */
[----:B------:R-:W-:Y:S01]  /*08d0*/  FMUL R2, R7, R8 ;  /* 0x0000000807027220 */ /* 0x000fe20000400000 */
[----:B------:R-:W-:-:S04]  /*08e0*/  IMAD R3, R10, R3, R6 ;  /* 0x000000030a037224 */ /* 0x000fc800078e0206 */
[----:B------:R-:W1:Y:S01]  /*08f0*/  FRND.FLOOR R0, R0 ;  /* 0x0000000000007307 */ /* 0x000e620000205000 */
[----:B---3--:R-:W-:-:S07]  /*0900*/  IMAD.WIDE R16, R3, 0x8, R16 ;  /* 0x0000000803107825 */ /* 0x008fce00078e0210 */
[----:B------:R-:W2:Y:S01]  /*0910*/  FRND.FLOOR R2, R2 ;  /* 0x0000000200027307 */ /* 0x000ea20000205000 */
[----:B-1----:R-:W-:Y:S01]  /*0920*/  FADD R6, R0, -R5 ;  /* 0x8000000500067221 */ /* 0x002fe20000000000 */
[----:B--2---:R-:W-:-:S07]  /*0930*/  FADD R5, -R5, R2 ;  /* 0x0000000205057221 */ /* 0x004fce0000000100 */
.L_x_257:
[----:B-1----:R-:W-:Y:S01]  /*0940*/  I2FP.F32.U32 R3, UR4 ;  /* 0x0000000400037c45 */ /* 0x002fe20008201000 */
[----:B0-234-:R-:W0:Y:S01]  /*0950*/  MUFU.RCP R13, R8 ;  /* 0x00000008000d7308 */ /* 0x01de220000001000 */
[----:B------:R-:W-:Y:S01]  /*0960*/  UIADD3 UR5, UPT, UPT, -UR7, URZ, URZ ;  /* 0x000000ff07057290 */ /* 0x000fe2000fffe1ff */
[----:B------:R-:W-:Y:S01]  /*0970*/  BSSY.RECONVERGENT B2, `(.L_x_225) ;  /* 0x0000013000027945 */ /* 0x000fe20003800200 */
[----:B------:R-:W-:Y:S01]  /*0980*/  UISETP.NE.AND UP0, UPT, UR4, UR9, UPT ;  /* 0x000000090400728c */ /* 0x000fe2000bf05270 */
[----:B------:R-:W-:Y:S01]  /*0990*/  FADD R3, R6, R3 ;  /* 0x0000000306037221 */ /* 0x000fe20000000000 */
[----:B------:R-:W-:-:S03]  /*09a0*/  UIADD3 UR4, UPT, UPT, UR4, 0x1, URZ ;  /* 0x0000000104047890 */ /* 0x000fc6000fffe0ff */
[----:B------:R-:W1:Y:S01]  /*09b0*/  F2I.TRUNC.NTZ R4, R3 ;  /* 0x0000000300047305 */ /* 0x000e62000020f100 */
[----:B0-----:R-:W-:-:S04]  /*09c0*/  FFMA R2, -R8, R13, 1 ;  /* 0x3f80000008027423 */ /* 0x001fc8000000010d */
[----:B------:R-:W-:Y:S01]  /*09d0*/  FFMA R13, R13, R2, R13 ;  /* 0x000000020d0d7223 */ /* 0x000fe2000000000d */
[----:B-1----:R-:W-:Y:S02]  /*09e0*/  I2FP.F32.S32 R0, R4 ;  /* 0x0000000400007245 */ /* 0x002fe40000201400 */
[----:B------:R-:W-:Y:S02]  /*09f0*/  ISETP.GE.AND P0, PT, R4, UR7, PT ;  /* 0x0000000704007c0c */ /* 0x000fe4000bf06270 */
[----:B------:R-:W0:Y:S01]  /*0a00*/  FCHK P1, R0, R8 ;  /* 0x0000000800007302 */ /* 0x000e220000020000 */
[----:B------:R-:W-:Y:S01]  /*0a10*/  FFMA R2, R0, R13, RZ ;  /* 0x0000000d00027223 */ /* 0x000fe200000000ff */
[----:B------:R-:W-:-:S03]  /*0a20*/  ISETP.LT.OR P0, PT, R4, UR5, P0 ;  /* 0x0000000504007c0c */ /* 0x000fc60008701670 */
[----:B------:R-:W-:-:S04]  /*0a30*/  FFMA R3, -R8, R2, R0 ;  /* 0x0000000208037223 */ /* 0x000fc80000000100 */
[----:B------:R-:W-:Y:S01]  /*0a40*/  FFMA R2, R13, R3, R2 ;  /* 0x000000030d027223 */ /* 0x000fe20000000002 */
[----:B0-----:R-:W-:Y:S06]  /*0a50*/  @!P1 BRA `(.L_x_226) ;  /* 0x0000000000109947 */ /* 0x001fec0003800000 */
[----:B------:R-:W-:Y:S01]  /*0a60*/  IMAD.MOV.U32 R23, RZ, RZ, R8 ;  /* 0x000000ffff177224 */ /* 0x000fe200078e0008 */
[----:B------:R-:W-:-:S07]  /*0a70*/  MOV R18, 0xa90 ;  /* 0x00000a9000127802 */ /* 0x000fce0000000f00 */
[----:B-----5:R-:W-:Y:S05]  /*0a80*/  CALL.REL.NOINC `($__internal_11_$__cuda_sm3x_div_rn_noftz_f32_slowpath) ;  /* 0x0000002800987944 */ /* 0x020fea0003c00000 */
[----:B------:R-:W-:-:S07]  /*0a90*/  IMAD.MOV.U32 R2, RZ, RZ, R0 ;  /* 0x000000ffff027224 */ /* 0x000fce00078e0000 */
.L_x_226:
[----:B------:R-:W-:Y:S05]  /*0aa0*/  BSYNC.RECONVERGENT B2 ;  /* 0x0000000000027941 */ /* 0x000fea0003800200 */
.L_x_225:
[----:B------:R-:W0:Y:S01]  /*0ab0*/  LDC R3, c[0x0][0x3a4] ;  /* 0x0000e900ff037b82 */ /* 0x000e220000000800 */
[----:B------:R-:W-:Y:S01]  /*0ac0*/  UISETP.GE.AND UP1, UPT, UR8, 0x3, UPT ;  /* 0x000000030800788c */ /* 0x000fe2000bf26270 */
[----:B------:R-:W-:Y:S01]  /*0ad0*/  FADD R2, -R9, R2 ;  /* 0x0000000209027221 */ /* 0x000fe20000000100 */
[----:B------:R-:W-:Y:S01]  /*0ae0*/  UMOV UR5, URZ ;  /* 0x000000ff00057c82 */ /* 0x000fe20008000000 */
[----:B0-----:R-:W-:Y:S02]  /*0af0*/  IMAD R4, R3, 0x3, R4 ;  /* 0x0000000303047824 */ /* 0x001fe400078e0204 */
[----:B------:R-:W-:-:S04]  /*0b00*/  FMUL R3, R2, R2 ;  /* 0x0000000202037220 */ /* 0x000fc80000400000 */
[----:B------:R-:W-:Y:S05]  /*0b10*/  BRA.U !UP1, `(.L_x_227) ;  /* 0x0000001509207547 */ /* 0x000fea000b800000 */
[----:B------:R-:W-:-:S05]  /*0b20*/  UMOV UR5, URZ ;  /* 0x000000ff00057c82 */ /* 0x000fca0008000000 */
.L_x_244:
[----:B------:R-:W-:Y:S01]  /*0b30*/  I2FP.F32.U32 R0, UR5 ;  /* 0x0000000500007c45 */ /* 0x000fe20008201000 */
[----:B------:R-:W-:Y:S01]  /*0b40*/  UIADD3 UR11, UPT, UPT, -UR7, URZ, URZ ;  /* 0x000000ff070b7290 */ /* 0x000fe2000fffe1ff */
[----:B------:R-:W-:Y:S03]  /*0b50*/  BSSY.RECONVERGENT B2, `(.L_x_228) ;  /* 0x000004d000027945 */ /* 0x000fe60003800200 */
[----:B------:R-:W-:-:S04]  /*0b60*/  FADD R0, R5, R0 ;  /* 0x0000000005007221 */ /* 0x000fc80000000000 */
[----:B0-----:R-:W0:Y:S02]  /*0b70*/  F2I.TRUNC.NTZ R24, R0 ;  /* 0x0000000000187305 */ /* 0x001e24000020f100 */
[----:B0-----:R-:W-:-:S04]  /*0b80*/  ISETP.GE.AND P1, PT, R24, UR7, PT ;  /* 0x0000000718007c0c */ /* 0x001fc8000bf26270 */
[----:B------:R-:W-:-:S04]  /*0b90*/  ISETP.LT.OR P1, PT, R24, UR11, P1 ;  /* 0x0000000b18007c0c */ /* 0x000fc80008f21670 */
[----:B------:R-:W-:-:S13]  /*0ba0*/  PLOP3.LUT P1, PT, P1, P0, PT, 0xf8, 0x8f ;  /* 0x00000000008f781c */ /* 0x000fda0000f21f70 */
[----:B-123--:R-:W-:Y:S05]  /*0bb0*/  @!P1 BRA `(.L_x_229) ;  /* 0x0000000400189947 */ /* 0x00efea0003800000 */
[----:B------:R-:W0:Y:S01]  /*0bc0*/  MUFU.RCP R13, R8 ;  /* 0x00000008000d7308 */ /* 0x000e220000001000 */
[----:B------:R-:W-:Y:S01]  /*0bd0*/  I2FP.F32.S32 R19, R24 ;  /* 0x0000001800137245 */ /* 0x000fe20000201400 */
[----:B------:R-:W-:Y:S06]  /*0be0*/  BSSY.RECONVERGENT B3, `(.L_x_230) ;  /* 0x000000d000037945 */ /* 0x000fec0003800200 */
[----:B------:R-:W1:Y:S01]  /*0bf0*/  FCHK P1, R19, R8 ;  /* 0x0000000813007302 */ /* 0x000e620000020000 */
[----:B0-----:R-:W-:-:S04]  /*0c00*/  FFMA R0, -R8, R13, 1 ;  /* 0x3f80000008007423 */ /* 0x001fc8000000010d */
[----:B------:R-:W-:-:S04]  /*0c10*/  FFMA R0, R13, R0, R13 ;  /* 0x000000000d007223 */ /* 0x000fc8000000000d */
[----:B------:R-:W-:-:S04]  /*0c20*/  FFMA R13, R0, R19, RZ ;  /* 0x00000013000d7223 */ /* 0x000fc800000000ff */
[----:B------:R-:W-:-:S04]  /*0c30*/  FFMA R2, -R8, R13, R19 ;  /* 0x0000000d08027223 */ /* 0x000fc80000000113 */
[----:B------:R-:W-:Y:S01]  /*0c40*/  FFMA R2, R0, R2, R13 ;  /* 0x0000000200027223 */ /* 0x000fe2000000000d */
[----:B-1----:R-:W-:Y:S06]  /*0c50*/  @!P1 BRA `(.L_x_231) ;  /* 0x0000000000149947 */ /* 0x002fec0003800000 */
[----:B------:R-:W-:Y:S01]  /*0c60*/  MOV R0, R19 ;  /* 0x0000001300007202 */ /* 0x000fe20000000f00 */
[----:B------:R-:W-:Y:S01]  /*0c70*/  IMAD.MOV.U32 R23, RZ, RZ, R8 ;  /* 0x000000ffff177224 */ /* 0x000fe200078e0008 */
[----:B------:R-:W-:-:S07]  /*0c80*/  MOV R18, 0xca0 ;  /* 0x00000ca000127802 */ /* 0x000fce0000000f00 */
[----:B-----5:R-:W-:Y:S05]  /*0c90*/  CALL.REL.NOINC `($__internal_11_$__cuda_sm3x_div_rn_noftz_f32_slowpath) ;  /* 0x0000002800147944 */ /* 0x020fea0003c00000 */
[----:B------:R-:W-:-:S07]  /*0ca0*/  IMAD.MOV.U32 R2, RZ, RZ, R0 ;  /* 0x000000ffff027224 */ /* 0x000fce00078e0000 */
.L_x_231:
[----:B------:R-:W-:Y:S05]  /*0cb0*/  BSYNC.RECONVERGENT B3 ;  /* 0x0000000000037941 */ /* 0x000fea0003800200 */
.L_x_230:
[----:B------:R-:W-:Y:S01]  /*0cc0*/  IABS R0, R10 ;  /* 0x0000000a00007213 */ /* 0x000fe20000000000 */
[----:B------:R-:W0:Y:S01]  /*0cd0*/  LDC R13, c[0x0][0x3a4] ;  /* 0x0000e900ff0d7b82 */ /* 0x000e220000000800 */
[----:B------:R-:W-:Y:S01]  /*0ce0*/  IABS R25, R4 ;  /* 0x0000000400197213 */ /* 0x000fe20000000000 */
[----:B------:R-:W-:Y:S01]  /*0cf0*/  FADD R2, -R7, R2 ;  /* 0x0000000207027221 */ /* 0x000fe20000000100 */
[----:B------:R-:W1:Y:S01]  /*0d00*/  I2F.RP R20, R0 ;  /* 0x0000000000147306 */ /* 0x000e620000209400 */
[----:B------:R-:W-:Y:S02]  /*0d10*/  IABS R23, R10 ;  /* 0x0000000a00177213 */ /* 0x000fe40000000000 */
[----:B------:R-:W-:-:S04]  /*0d20*/  FFMA R2, R2, R2, R3 ;  /* 0x0000000202027223 */ /* 0x000fc80000000003 */
[----:B------:R-:W-:-:S04]  /*0d30*/  FMUL R2, R11, R2 ;  /* 0x000000020b027220 */ /* 0x000fc80000400000 */
[----:B------:R-:W-:Y:S01]  /*0d40*/  FMUL R2, R2, 1.4426950216293334961 ;  /* 0x3fb8aa3b02027820 */ /* 0x000fe20000400000 */
[----:B-1----:R-:W1:Y:S04]  /*0d50*/  MUFU.RCP R20, R20 ;  /* 0x0000001400147308 */ /* 0x002e680000001000 */
[----:B------:R-:W-:Y:S01]  /*0d60*/  FSETP.GEU.AND P1, PT, R2, -126, PT ;  /* 0xc2fc00000200780b */ /* 0x000fe20003f2e000 */
[----:B0-----:R-:W-:-:S05]  /*0d70*/  IMAD R24, R13, 0x3, R24 ;  /* 0x000000030d187824 */ /* 0x001fca00078e0218 */
[----:B------:R-:W-:-:S07]  /*0d80*/  IABS R22, R24 ;  /* 0x0000001800167213 */ /* 0x000fce0000000000 */
[----:B------:R-:W-:Y:S01]  /*0d90*/  @!P1 FMUL R2, R2, 0.5 ;  /* 0x3f00000002029820 */ /* 0x000fe20000400000 */
[----:B-1----:R-:W-:Y:S02]  /*0da0*/  IADD3 R18, PT, PT, R20, 0xffffffe, RZ ;  /* 0x0ffffffe14127810 */ /* 0x002fe40007ffe0ff */
[----:B------:R-:W-:Y:S02]  /*0db0*/  IADD3 R20, PT, PT, RZ, -R23, RZ ;  /* 0x80000017ff147210 */ /* 0x000fe40007ffe0ff */
[----:B------:R0:W1:Y:S02]  /*0dc0*/  F2I.FTZ.U32.TRUNC.NTZ R19, R18 ;  /* 0x0000001200137305 */ /* 0x000064000021f000 */
[----:B0-----:R-:W-:Y:S02]  /*0dd0*/  IMAD.MOV.U32 R18, RZ, RZ, RZ ;  /* 0x000000ffff127224 */ /* 0x001fe400078e00ff */
[----:B-1----:R-:W-:-:S04]  /*0de0*/  IMAD.MOV R21, RZ, RZ, -R19 ;  /* 0x000000ffff157224 */ /* 0x002fc800078e0a13 */
[----:B------:R-:W-:-:S04]  /*0df0*/  IMAD R21, R21, R0, RZ ;  /* 0x0000000015157224 */ /* 0x000fc800078e02ff */
[----:B------:R-:W-:-:S04]  /*0e00*/  IMAD.HI.U32 R19, R19, R21, R18 ;  /* 0x0000001513137227 */ /* 0x000fc800078e0012 */
[----:B------:R-:W-:Y:S02]  /*0e10*/  IMAD.MOV.U32 R21, RZ, RZ, R22 ;  /* 0x000000ffff157224 */ /* 0x000fe400078e0016 */
[----:B------:R-:W-:Y:S02]  /*0e20*/  IMAD.MOV.U32 R22, RZ, RZ, R25 ;  /* 0x000000ffff167224 */ /* 0x000fe400078e0019 */
[----:B------:R-:W-:-:S04]  /*0e30*/  IMAD.HI.U32 R18, R19, R21, RZ ;  /* 0x0000001513127227 */ /* 0x000fc800078e00ff */
[----:B------:R-:W-:-:S04]  /*0e40*/  IMAD.HI.U32 R19, R19, R22, RZ ;  /* 0x0000001613137227 */ /* 0x000fc800078e00ff */
[-C--:B------:R-:W-:Y:S02]  /*0e50*/  IMAD R23, R19, R20.reuse, R22 ;  /* 0x0000001413177224 */ /* 0x080fe400078e0216 */
[----:B------:R-:W-:Y:S01]  /*0e60*/  IMAD R21, R18, R20, R21 ;  /* 0x0000001412157224 */ /* 0x000fe200078e0215 */
[----:B------:R-:W0:Y:S02]  /*0e70*/  MUFU.EX2 R19, R2 ;  /* 0x0000000200137308 */ /* 0x000e240000000800 */
[C---:B------:R-:W-:Y:S02]  /*0e80*/  ISETP.GT.U32.AND P3, PT, R0.reuse, R23, PT ;  /* 0x000000170000720c */ /* 0x040fe40003f64070 */
[----:B------:R-:W-:-:S11]  /*0e90*/  ISETP.GT.U32.AND P2, PT, R0, R21, PT ;  /* 0x000000150000720c */ /* 0x000fd60003f44070 */
[----:B------:R-:W-:Y:S01]  /*0ea0*/  @!P3 IMAD.IADD R23, R23, 0x1, -R0 ;  /* 0x000000011717b824 */ /* 0x000fe200078e0a00 */
[----:B------:R-:W-:Y:S01]  /*0eb0*/  ISETP.GE.AND P3, PT, R4, RZ, PT ;  /* 0x000000ff0400720c */ /* 0x000fe20003f66270 */
[----:B0-----:R-:W-:Y:S01]  /*0ec0*/  @!P1 FMUL R19, R19, R19 ;  /* 0x0000001313139220 */ /* 0x001fe20000400000 */
[----:B------:R-:W-:Y:S02]  /*0ed0*/  @!P2 IADD3 R21, PT, PT, R21, -R0, RZ ;  /* 0x800000001515a210 */ /* 0x000fe40007ffe0ff */
[C---:B------:R-:W-:Y:S02]  /*0ee0*/  ISETP.GT.U32.AND P5, PT, R0.reuse, R23, PT ;  /* 0x000000170000720c */ /* 0x040fe40003fa4070 */
[----:B------:R-:W-:Y:S02]  /*0ef0*/  ISETP.GT.U32.AND P4, PT, R0, R21, PT ;  /* 0x000000150000720c */ /* 0x000fe40003f84070 */
[----:B------:R-:W-:-:S09]  /*0f00*/  ISETP.GE.AND P2, PT, R24, RZ, PT ;  /* 0x000000ff1800720c */ /* 0x000fd20003f46270 */
[----:B------:R-:W-:Y:S02]  /*0f10*/  @!P5 IADD3 R23, PT, PT, R23, -R0, RZ ;  /* 0x800000001717d210 */ /* 0x000fe40007ffe0ff */
[----:B------:R-:W-:Y:S01]  /*0f20*/  @!P4 IMAD.IADD R21, R21, 0x1, -R0 ;  /* 0x000000011515c824 */ /* 0x000fe200078e0a00 */
[----:B------:R-:W-:Y:S02]  /*0f30*/  ISETP.NE.AND P4, PT, R10, RZ, PT ;  /* 0x000000ff0a00720c */ /* 0x000fe40003f85270 */
[----:B------:R-:W-:Y:S01]  /*0f40*/  LOP3.LUT R0, RZ, R10, RZ, 0x33, !PT ;  /* 0x0000000aff007212 */ /* 0x000fe200078e33ff */
[----:B------:R-:W-:Y:S02]  /*0f50*/  @!P2 IMAD.MOV R21, RZ, RZ, -R21 ;  /* 0x000000ffff15a224 */ /* 0x000fe400078e0a15 */
[----:B------:R-:W-:-:S03]  /*0f60*/  @!P3 IMAD.MOV R23, RZ, RZ, -R23 ;  /* 0x000000ffff17b224 */ /* 0x000fc600078e0a17 */
[C---:B------:R-:W-:Y:S02]  /*0f70*/  SEL R18, R0.reuse, R21, !P4 ;  /* 0x0000001500127207 */ /* 0x040fe40006000000 */
[----:B------:R-:W-:Y:S02]  /*0f80*/  SEL R0, R0, R23, !P4 ;  /* 0x0000001700007207 */ /* 0x000fe40006000000 */
[----:B------:R-:W-:-:S03]  /*0f90*/  IADD3 R18, PT, PT, R18, -R13, RZ ;  /* 0x8000000d12127210 */ /* 0x000fc60007ffe0ff */
[----:B------:R-:W-:Y:S02]  /*0fa0*/  IMAD.IADD R13, R0, 0x1, -R13 ;  /* 0x00000001000d7824 */ /* 0x000fe400078e0a0d */
[----:B------:R-:W-:Y:S02]  /*0fb0*/  FMUL R0, R12, R19 ;  /* 0x000000130c007220 */ /* 0x000fe40000400000 */
[----:B------:R-:W-:Y:S02]  /*0fc0*/  IMAD R13, R10, R13, R18 ;  /* 0x0000000d0a0d7224 */ /* 0x000fe400078e0212 */
[----:B-----5:R-:W-:Y:S02]  /*0fd0*/  FMUL R21, R14, R0 ;  /* 0x000000000e157220 */ /* 0x020fe40000400000 */
[----:B------:R-:W-:-:S04]  /*0fe0*/  IMAD.WIDE R18, R13, 0x8, R16 ;  /* 0x000000080d127825 */ /* 0x000fc800078e0210 */
[----:B------:R-:W-:Y:S01]  /*0ff0*/  FMUL R13, R15, R0 ;  /* 0x000000000f0d7220 */ /* 0x000fe20000400000 */
[----:B------:R0:W-:Y:S04]  /*1000*/  REDG.E.ADD.F32.FTZ.RN.STRONG.GPU desc[UR12][R18.64], R21 ;  /* 0x00000015120079a6 */ /* 0x0001e8000c12f30c */
[----:B------:R0:W-:Y:S02]  /*1010*/  REDG.E.ADD.F32.FTZ.RN.STRONG.GPU desc[UR12][R18.64+0x4], R13 ;  /* 0x0000040d120079a6 */ /* 0x0001e4000c12f30c */
.L_x_229:
[----:B------:R-:W-:Y:S05]  /*1020*/  BSYNC.RECONVERGENT B2 ;  /* 0x0000000000027941 */ /* 0x000fea0003800200 */
.L_x_228:
[----:B------:R-:W-:Y:S01]  /*1030*/  UIADD3 UR11, UPT, UPT, UR5, 0x1, URZ ;  /* 0x00000001050b7890 */ /* 0x000fe2000fffe0ff */
[----:B------:R-:W-:Y:S05]  /*1040*/  BSSY.RECONVERGENT B2, `(.L_x_232) ;  /* 0x000004f000027945 */ /* 0x000fea0003800200 */
[----:B------:R-:W-:Y:S01]  /*1050*/  I2FP.F32.U32 R0, UR11 ;  /* 0x0000000b00007c45 */ /* 0x000fe20008201000 */
[----:B------:R-:W-:-:S04]  /*1060*/  UIADD3 UR11, UPT, UPT, -UR7, URZ, URZ ;  /* 0x000000ff070b7290 */ /* 0x000fc8000fffe1ff */
[----:B------:R-:W-:-:S04]  /*1070*/  FADD R0, R5, R0 ;  /* 0x0000000005007221 */ /* 0x000fc80000000000 */
[----:B------:R-:W1:Y:S02]  /*1080*/  F2I.TRUNC.NTZ R24, R0 ;  /* 0x0000000000187305 */ /* 0x000e64000020f100 */
[----:B-1----:R-:W-:-:S04]  /*1090*/  ISETP.GE.AND P1, PT, R24, UR7, PT ;  /* 0x0000000718007c0c */ /* 0x002fc8000bf26270 */
[----:B------:R-:W-:-:S04]  /*10a0*/  ISETP.LT.OR P1, PT, R24, UR11, P1 ;  /* 0x0000000b18007c0c */ /* 0x000fc80008f21670 */
[----:B------:R-:W-:-:S13]  /*10b0*/  PLOP3.LUT P1, PT, P1, P0, PT, 0xf8, 0x8f ;  /* 0x00000000008f781c */ /* 0x000fda0000f21f70 */
[----:B------:R-:W-:Y:S05]  /*10c0*/  @!P1 BRA `(.L_x_233) ;  /* 0x0000000400189947 */ /* 0x000fea0003800000 */
[----:B0-----:R-:W0:Y:S01]  /*10d0*/  MUFU.RCP R13, R8 ;  /* 0x00000008000d7308 */ /* 0x001e220000001000 */
        /* <DEDUP_REMOVED lines=10> */
[----:B------:R-:W-:Y:S02]  /*1180*/  MOV R23, R8 ;  /* 0x0000000800177202 */ /* 0x000fe40000000f00 */
[----:B------:R-:W-:-:S07]  /*1190*/  MOV R18, 0x11b0 ;  /* 0x000011b000127802 */ /* 0x000fce0000000f00 */
[----:B-----5:R-:W-:Y:S05]  /*11a0*/  CALL.REL.NOINC `($__internal_11_$__cuda_sm3x_div_rn_noftz_f32_slowpath) ;  /* 0x0000002000d07944 */ /* 0x020fea0003c00000 */
[----:B------:R-:W-:-:S07]  /*11b0*/  IMAD.MOV.U32 R2, RZ, RZ, R0 ;  /* 0x000000ffff027224 */ /* 0x000fce00078e0000 */
.L_x_235:
[----:B------:R-:W-:Y:S05]  /*11c0*/  BSYNC.RECONVERGENT B3 ;  /* 0x0000000000037941 */ /* 0x000fea0003800200 */
.L_x_234:
        /* <DEDUP_REMOVED lines=14> */
[----:B-1----:R-:W-:-:S04]  /*12b0*/  VIADD R18, R20, 0xffffffe ;  /* 0x0ffffffe14127836 */ /* 0x002fc80000000000 */
[----:B------:R0:W1:Y:S02]  /*12c0*/  F2I.FTZ.U32.TRUNC.NTZ R19, R18 ;  /* 0x0000001200137305 */ /* 0x000064000021f000 */
[----:B0-----:R-:W-:Y:S01]  /*12d0*/  IMAD.MOV.U32 R18, RZ, RZ, RZ ;  /* 0x000000ffff127224 */ /* 0x001fe200078e00ff */
[----:B-1----:R-:W-:-:S05]  /*12e0*/  IADD3 R21, PT, PT, RZ, -R19, RZ ;  /* 0x80000013ff157210 */ /* 0x002fca0007ffe0ff */
[----:B------:R-:W-:-:S04]  /*12f0*/  IMAD R21, R21, R0, RZ ;  /* 0x0000000015157224 */ /* 0x000fc800078e02ff */
[----:B------:R-:W-:Y:S01]  /*1300*/  IMAD.HI.U32 R20, R19, R21, R18 ;  /* 0x0000001513147227 */ /* 0x000fe200078e0012 */
[----:B------:R-:W-:-:S03]  /*1310*/  MOV R21, R22 ;  /* 0x0000001600157202 */ /* 0x000fc60000000f00 */
[----:B------:R-:W-:Y:S02]  /*1320*/  IMAD.MOV.U32 R22, RZ, RZ, R25 ;  /* 0x000000ffff167224 */ /* 0x000fe400078e0019 */
[----:B------:R-:W-:Y:S02]  /*1330*/  IMAD.MOV R19, RZ, RZ, -R23 ;  /* 0x000000ffff137224 */ /* 0x000fe400078e0a17 */
[----:B------:R-:W-:-:S04]  /*1340*/  IMAD.HI.U32 R18, R20, R21, RZ ;  /* 0x0000001514127227 */ /* 0x000fc800078e00ff */
[----:B------:R-:W-:-:S04]  /*1350*/  IMAD.HI.U32 R20, R20, R22, RZ ;  /* 0x0000001614147227 */ /* 0x000fc800078e00ff */
[-C--:B------:R-:W-:Y:S02]  /*1360*/  IMAD R21, R18, R19.reuse, R21 ;  /* 0x0000001312157224 */ /* 0x080fe400078e0215 */
[----:B------:R-:W-:Y:S01]  /*1370*/  IMAD R18, R20, R19, R22 ;  /* 0x0000001314127224 */ /* 0x000fe200078e0216 */
[----:B------:R-:W-:Y:S01]  /*1380*/  LOP3.LUT R20, RZ, R10, RZ, 0x33, !PT ;  /* 0x0000000aff147212 */ /* 0x000fe200078e33ff */
[----:B------:R-:W0:Y:S01]  /*1390*/  MUFU.EX2 R19, R2 ;  /* 0x0000000200137308 */ /* 0x000e220000000800 */
[C---:B------:R-:W-:Y:S02]  /*13a0*/  ISETP.GT.U32.AND P2, PT, R0.reuse, R21, PT ;  /* 0x000000150000720c */ /* 0x040fe40003f44070 */
[----:B------:R-:W-:-:S11]  /*13b0*/  ISETP.GT.U32.AND P3, PT, R0, R18, PT ;  /* 0x000000120000720c */ /* 0x000fd60003f64070 */
[----:B------:R-:W-:Y:S01]  /*13c0*/  @!P2 IMAD.IADD R21, R21, 0x1, -R0 ;  /* 0x000000011515a824 */ /* 0x000fe200078e0a00 */
[----:B------:R-:W-:Y:S02]  /*13d0*/  ISETP.GE.AND P2, PT, R24, RZ, PT ;  /* 0x000000ff1800720c */ /* 0x000fe40003f46270 */
[----:B------:R-:W-:Y:S01]  /*13e0*/  @!P3 IADD3 R18, PT, PT, R18, -R0, RZ ;  /* 0x800000001212b210 */ /* 0x000fe20007ffe0ff */
[----:B0-----:R-:W-:Y:S01]  /*13f0*/  @!P1 FMUL R19, R19, R19 ;  /* 0x0000001313139220 */ /* 0x001fe20000400000 */
[C---:B------:R-:W-:Y:S02]  /*1400*/  ISETP.GT.U32.AND P4, PT, R0.reuse, R21, PT ;  /* 0x000000150000720c */ /* 0x040fe40003f84070 */
[----:B------:R-:W-:Y:S02]  /*1410*/  ISETP.GT.U32.AND P5, PT, R0, R18, PT ;  /* 0x000000120000720c */ /* 0x000fe40003fa4070 */
[----:B------:R-:W-:-:S09]  /*1420*/  ISETP.GE.AND P3, PT, R4, RZ, PT ;  /* 0x000000ff0400720c */ /* 0x000fd20003f66270 */
[--C-:B------:R-:W-:Y:S01]  /*1430*/  @!P4 IMAD.IADD R21, R21, 0x1, -R0.reuse ;  /* 0x000000011515c824 */ /* 0x100fe200078e0a00 */
[----:B------:R-:W-:Y:S01]  /*1440*/  ISETP.NE.AND P4, PT, R10, RZ, PT ;  /* 0x000000ff0a00720c */ /* 0x000fe20003f85270 */
[----:B------:R-:W-:-:S03]  /*1450*/  @!P5 IMAD.IADD R18, R18, 0x1, -R0 ;  /* 0x000000011212d824 */ /* 0x000fc600078e0a00 */
[----:B------:R-:W-:Y:S01]  /*1460*/  @!P2 IADD3 R21, PT, PT, -R21, RZ, RZ ;  /* 0x000000ff1515a210 */ /* 0x000fe20007ffe1ff */
[----:B------:R-:W-:-:S03]  /*1470*/  @!P3 IMAD.MOV R18, RZ, RZ, -R18 ;  /* 0x000000ffff12b224 */ /* 0x000fc600078e0a12 */
[C---:B------:R-:W-:Y:S02]  /*1480*/  SEL R0, R20.reuse, R21, !P4 ;  /* 0x0000001514007207 */ /* 0x040fe40006000000 */
[----:B------:R-:W-:-:S03]  /*1490*/  SEL R18, R20, R18, !P4 ;  /* 0x0000001214127207 */ /* 0x000fc60006000000 */
[----:B------:R-:W-:Y:S01]  /*14a0*/  IMAD.IADD R2, R0, 0x1, -R13 ;  /* 0x0000000100027824 */ /* 0x000fe200078e0a0d */
[----:B------:R-:W-:Y:S01]  /*14b0*/  IADD3 R13, PT, PT, R18, -R13, RZ ;  /* 0x8000000d120d7210 */ /* 0x000fe20007ffe0ff */
[----:B------:R-:W-:-:S04]  /*14c0*/  FMUL R0, R12, R19 ;  /* 0x000000130c007220 */ /* 0x000fc80000400000 */
[----:B------:R-:W-:Y:S02]  /*14d0*/  IMAD R13, R10, R13, R2 ;  /* 0x0000000d0a0d7224 */ /* 0x000fe400078e0202 */
[----:B-----5:R-:W-:Y:S02]  /*14e0*/  FMUL R21, R14, R0 ;  /* 0x000000000e157220 */ /* 0x020fe40000400000 */
[----:B------:R-:W-:-:S04]  /*14f0*/  IMAD.WIDE R18, R13, 0x8, R16 ;  /* 0x000000080d127825 */ /* 0x000fc800078e0210 */
[----:B------:R-:W-:Y:S01]  /*1500*/  FMUL R13, R15, R0 ;  /* 0x000000000f0d7220 */ /* 0x000fe20000400000 */
[----:B------:R1:W-:Y:S04]  /*1510*/  REDG.E.ADD.F32.FTZ.RN.STRONG.GPU desc[UR12][R18.64], R21 ;  /* 0x00000015120079a6 */ /* 0x0003e8000c12f30c */
[----:B------:R1:W-:Y:S02]  /*1520*/  REDG.E.ADD.F32.FTZ.RN.STRONG.GPU desc[UR12][R18.64+0x4], R13 ;  /* 0x0000040d120079a6 */ /* 0x0003e4000c12f30c */
.L_x_233:
[----:B------:R-:W-:Y:S05]  /*1530*/  BSYNC.RECONVERGENT B2 ;  /* 0x0000000000027941 */ /* 0x000fea0003800200 */
.L_x_232:
[----:B------:R-:W-:Y:S01]  /*1540*/  UIADD3 UR11, UPT, UPT, UR5, 0x2, URZ ;  /* 0x00000002050b7890 */ /* 0x000fe2000fffe0ff */
[----:B------:R-:W-:Y:S05]  /*1550*/  BSSY.RECONVERGENT B2, `(.L_x_236) ;  /* 0x000004f000027945 */ /* 0x000fea0003800200 */
[----:B------:R-:W-:Y:S01]  /*1560*/  I2FP.F32.U32 R0, UR11 ;  /* 0x0000000b00007c45 */ /* 0x000fe20008201000 */
[----:B------:R-:W-:-:S04]  /*1570*/  UIADD3 UR11, UPT, UPT, -UR7, URZ, URZ ;  /* 0x000000ff070b7290 */ /* 0x000fc8000fffe1ff */
[----:B------:R-:W-:-:S04]  /*1580*/  FADD R0, R5, R0 ;  /* 0x0000000005007221 */ /* 0x000fc80000000000 */
[----:B------:R-:W2:Y:S02]  /*1590*/  F2I.TRUNC.NTZ R24, R0 ;  /* 0x0000000000187305 */ /* 0x000ea4000020f100 */
[----:B--2---:R-:W-:-:S04]  /*15a0*/  ISETP.GE.AND P1, PT, R24, UR7, PT ;  /* 0x0000000718007c0c */ /* 0x004fc8000bf26270 */
[----:B------:R-:W-:-:S04]  /*15b0*/  ISETP.LT.OR P1, PT, R24, UR11, P1 ;  /* 0x0000000b18007c0c */ /* 0x000fc80008f21670 */
[----:B------:R-:W-:-:S13]  /*15c0*/  PLOP3.LUT P1, PT, P1, P0, PT, 0xf8, 0x8f ;  /* 0x00000000008f781c */ /* 0x000fda0000f21f70 */
[----:B------:R-:W-:Y:S05]  /*15d0*/  @!P1 BRA `(.L_x_237) ;  /* 0x0000000400189947 */ /* 0x000fea0003800000 */
[----:B01----:R-:W0:Y:S01]  /*15e0*/  MUFU.RCP R13, R8 ;  /* 0x00000008000d7308 */ /* 0x003e220000001000 */
        /* <DEDUP_REMOVED lines=10> */
[----:B------:R-:W-:Y:S01]  /*1690*/  MOV R18, 0x16c0 ;  /* 0x000016c000127802 */ /* 0x000fe20000000f00 */
[----:B------:R-:W-:-:S07]  /*16a0*/  IMAD.MOV.U32 R23, RZ, RZ, R8 ;  /* 0x000000ffff177224 */ /* 0x000fce00078e0008 */
[----:B-----5:R-:W-:Y:S05]  /*16b0*/  CALL.REL.NOINC `($__internal_11_$__cuda_sm3x_div_rn_noftz_f32_slowpath) ;  /* 0x0000001c008c7944 */ /* 0x020fea0003c00000 */
[----:B------:R-:W-:-:S07]  /*16c0*/  MOV R2, R0 ;  /* 0x0000000000027202 */ /* 0x000fce0000000f00 */
.L_x_239:
[----:B------:R-:W-:Y:S05]  /*16d0*/  BSYNC.RECONVERGENT B3 ;  /* 0x0000000000037941 */ /* 0x000fea0003800200 */
.L_x_238:
        /* <DEDUP_REMOVED lines=16> */
[----:B0-----:R-:W-:Y:S02]  /*17e0*/  HFMA2 R18, -RZ, RZ, 0, 0 ;  /* 0x00000000ff127431 */ /* 0x001fe400000001ff */
[----:B-1----:R-:W-:-:S04]  /*17f0*/  IMAD.MOV R21, RZ, RZ, -R19 ;  /* 0x000000ffff157224 */ /* 0x002fc800078e0a13 */
[----:B------:R-:W-:-:S04]  /*1800*/  IMAD R21, R21, R0, RZ ;  /* 0x0000000015157224 */ /* 0x000fc800078e02ff */
[----:B------:R-:W-:-:S04]  /*1810*/  IMAD.HI.U32 R20, R19, R21, R18 ;  /* 0x0000001513147227 */ /* 0x000fc800078e0012 */
[----:B------:R-:W-:Y:S01]  /*1820*/  IMAD.MOV.U32 R21, RZ, RZ, R22 ;  /* 0x000000ffff157224 */ /* 0x000fe200078e0016 */
[----:B------:R-:W-:Y:S01]  /*1830*/  MOV R22, R25 ;  /* 0x0000001900167202 */ /* 0x000fe20000000f00 */
        /* <DEDUP_REMOVED lines=9> */
[--C-:B------:R-:W-:Y:S01]  /*18d0*/  @!P2 IMAD.IADD R21, R21, 0x1, -R0.reuse ;  /* 0x000000011515a824 */ /* 0x100fe200078e0a00 */
[----:B------:R-:W-:Y:S01]  /*18e0*/  ISETP.GE.AND P2, PT, R24, RZ, PT ;  /* 0x000000ff1800720c */ /* 0x000fe20003f46270 */
[----:B------:R-:W-:Y:S01]  /*18f0*/  @!P3 IMAD.IADD R18, R18, 0x1, -R0 ;  /* 0x000000011212b824 */ /* 0x000fe200078e0a00 */
[----:B------:R-:W-:Y:S01]  /*1900*/  ISETP.GE.AND P3, PT, R4, RZ, PT ;  /* 0x000000ff0400720c */ /* 0x000fe20003f66270 */
[----:B0-----:R-:W-:Y:S01]  /*1910*/  @!P1 FMUL R19, R19, R19 ;  /* 0x0000001313139220 */ /* 0x001fe20000400000 */
[C---:B------:R-:W-:Y:S02]  /*1920*/  ISETP.GT.U32.AND P4, PT, R0.reuse, R21, PT ;  /* 0x000000150000720c */ /* 0x040fe40003f84070 */
[----:B------:R-:W-:-:S11]  /*1930*/  ISETP.GT.U32.AND P5, PT, R0, R18, PT ;  /* 0x000000120000720c */ /* 0x000fd60003fa4070 */
[----:B------:R-:W-:Y:S02]  /*1940*/  @!P4 IADD3 R21, PT, PT, R21, -R0, RZ ;  /* 0x800000001515c210 */ /* 0x000fe40007ffe0ff */
[----:B------:R-:W-:Y:S01]  /*1950*/  @!P5 IMAD.IADD R18, R18, 0x1, -R0 ;  /* 0x000000011212d824 */ /* 0x000fe200078e0a00 */
[----:B------:R-:W-:Y:S02]  /*1960*/  ISETP.NE.AND P4, PT, R10, RZ, PT ;  /* 0x000000ff0a00720c */ /* 0x000fe40003f85270 */
[----:B------:R-:W-:Y:S02]  /*1970*/  @!P2 IMAD.MOV R21, RZ, RZ, -R21 ;  /* 0x000000ffff15a224 */ /* 0x000fe400078e0a15 */
[----:B------:R-:W-:-:S03]  /*1980*/  @!P3 IADD3 R18, PT, PT, -R18, RZ, RZ ;  /* 0x000000ff1212b210 */ /* 0x000fc60007ffe1ff */
[C---:B------:R-:W-:Y:S02]  /*1990*/  SEL R0, R20.reuse, R21, !P4 ;  /* 0x0000001514007207 */ /* 0x040fe40006000000 */
[----:B------:R-:W-:-:S03]  /*19a0*/  SEL R18, R20, R18, !P4 ;  /* 0x0000001214127207 */ /* 0x000fc60006000000 */
[--C-:B------:R-:W-:Y:S02]  /*19b0*/  IMAD.IADD R2, R0, 0x1, -R13.reuse ;  /* 0x0000000100027824 */ /* 0x100fe400078e0a0d */
[----:B------:R-:W-:Y:S01]  /*19c0*/  FMUL R0, R12, R19 ;  /* 0x000000130c007220 */ /* 0x000fe20000400000 */
[----:B------:R-:W-:-:S03]  /*19d0*/  IMAD.IADD R13, R18, 0x1, -R13 ;  /* 0x00000001120d7824 */ /* 0x000fc600078e0a0d */
[----:B-----5:R-:W-:Y:S01]  /*19e0*/  FMUL R21, R14, R0 ;  /* 0x000000000e157220 */ /* 0x020fe20000400000 */
[----:B------:R-:W-:-:S04]  /*19f0*/  IMAD R13, R10, R13, R2 ;  /* 0x0000000d0a0d7224 */ /* 0x000fc800078e0202 */
[----:B------:R-:W-:-:S04]  /*1a00*/  IMAD.WIDE R18, R13, 0x8, R16 ;  /* 0x000000080d127825 */ /* 0x000fc800078e0210 */
[----:B------:R-:W-:Y:S01]  /*1a10*/  FMUL R13, R15, R0 ;  /* 0x000000000f0d7220 */ /* 0x000fe20000400000 */
[----:B------:R2:W-:Y:S04]  /*1a20*/  REDG.E.ADD.F32.FTZ.RN.STRONG.GPU desc[UR12][R18.64], R21 ;  /* 0x00000015120079a6 */ /* 0x0005e8000c12f30c */
[----:B------:R2:W-:Y:S02]  /*1a30*/  REDG.E.ADD.F32.FTZ.RN.STRONG.GPU desc[UR12][R18.64+0x4], R13 ;  /* 0x0000040d120079a6 */ /* 0x0005e4000c12f30c */
.L_x_237:
[----:B------:R-:W-:Y:S05]  /*1a40*/  BSYNC.RECONVERGENT B2 ;  /* 0x0000000000027941 */ /* 0x000fea0003800200 */
.L_x_236:
[----:B------:R-:W-:Y:S01]  /*1a50*/  UIADD3 UR11, UPT, UPT, UR5, 0x3, URZ ;  /* 0x00000003050b7890 */ /* 0x000fe2000fffe0ff */
[----:B------:R-:W-:Y:S05]  /*1a60*/  BSSY.RECONVERGENT B2, `(.L_x_240) ;  /* 0x000004f000027945 */ /* 0x000fea0003800200 */
[----:B------:R-:W-:Y:S01]  /*1a70*/  I2FP.F32.U32 R0, UR11 ;  /* 0x0000000b00007c45 */ /* 0x000fe20008201000 */
[----:B------:R-:W-:-:S04]  /*1a80*/  UIADD3 UR11, UPT, UPT, -UR7, URZ, URZ ;  /* 0x000000ff070b7290 */ /* 0x000fc8000fffe1ff */
[----:B------:R-:W-:-:S04]  /*1a90*/  FADD R0, R5, R0 ;  /* 0x0000000005007221 */ /* 0x000fc80000000000 */
[----:B------:R-:W3:Y:S02]  /*1aa0*/  F2I.TRUNC.NTZ R24, R0 ;  /* 0x0000000000187305 */ /* 0x000ee4000020f100 */
[----:B---3--:R-:W-:-:S04]  /*1ab0*/  ISETP.GE.AND P1, PT, R24, UR7, PT ;  /* 0x0000000718007c0c */ /* 0x008fc8000bf26270 */
[----:B------:R-:W-:-:S04]  /*1ac0*/  ISETP.LT.OR P1, PT, R24, UR11, P1 ;  /* 0x0000000b18007c0c */ /* 0x000fc80008f21670 */
[----:B------:R-:W-:-:S13]  /*1ad0*/  PLOP3.LUT P1, PT, P1, P0, PT, 0xf8, 0x8f ;  /* 0x00000000008f781c */ /* 0x000fda0000f21f70 */
[----:B------:R-:W-:Y:S05]  /*1ae0*/  @!P1 BRA `(.L_x_241) ;  /* 0x0000000400189947 */ /* 0x000fea0003800000 */
[----:B012---:R-:W0:Y:S01]  /*1af0*/  MUFU.RCP R13, R8 ;  /* 0x00000008000d7308 */ /* 0x007e220000001000 */
        /* <DEDUP_REMOVED lines=14> */
.L_x_243:
[----:B------:R-:W-:Y:S05]  /*1be0*/  BSYNC.RECONVERGENT B3 ;  /* 0x0000000000037941 */ /* 0x000fea0003800200 */
.L_x_242:
        /* <DEDUP_REMOVED lines=14> */
[----:B-1----:R-:W-:-:S04]  /*1cd0*/  IADD3 R18, PT, PT, R20, 0xffffffe, RZ ;  /* 0x0ffffffe14127810 */ /* 0x002fc80007ffe0ff */
[----:B------:R0:W1:Y:S02]  /*1ce0*/  F2I.FTZ.U32.TRUNC.NTZ R19, R18 ;  /* 0x0000001200137305 */ /* 0x000064000021f000 */
[----:B0-----:R-:W-:Y:S02]  /*1cf0*/  IMAD.MOV.U32 R18, RZ, RZ, RZ ;  /* 0x000000ffff127224 */ /* 0x001fe400078e00ff */
[----:B-1----:R-:W-:-:S04]  /*1d00*/  IMAD.MOV R21, RZ, RZ, -R19 ;  /* 0x000000ffff157224 */ /* 0x002fc800078e0a13 */
[----:B------:R-:W-:-:S04]  /*1d10*/  IMAD R21, R21, R0, RZ ;  /* 0x0000000015157224 */ /* 0x000fc800078e02ff */
[----:B------:R-:W-:Y:S01]  /*1d20*/  IMAD.HI.U32 R20, R19, R21, R18 ;  /* 0x0000001513147227 */ /* 0x000fe200078e0012 */
[----:B------:R-:W-:-:S03]  /*1d30*/  IADD3 R19, PT, PT, RZ, -R23, RZ ;  /* 0x80000017ff137210 */ /* 0x000fc60007ffe0ff */
[----:B------:R-:W-:Y:S02]  /*1d40*/  IMAD.MOV.U32 R21, RZ, RZ, R22 ;  /* 0x000000ffff157224 */ /* 0x000fe400078e0016 */
[----:B------:R-:W-:Y:S02]  /*1d50*/  IMAD.MOV.U32 R22, RZ, RZ, R25 ;  /* 0x000000ffff167224 */ /* 0x000fe400078e0019 */
        /* <DEDUP_REMOVED lines=8> */
[----:B------:R-:W-:Y:S02]  /*1de0*/  @!P2 IADD3 R21, PT, PT, R21, -R0, RZ ;  /* 0x800000001515a210 */ /* 0x000fe40007ffe0ff */
[----:B------:R-:W-:Y:S01]  /*1df0*/  @!P3 IMAD.IADD R18, R18, 0x1, -R0 ;  /* 0x000000011212b824 */ /* 0x000fe200078e0a00 */
[----:B------:R-:W-:Y:S01]  /*1e00*/  ISETP.GE.AND P2, PT, R24, RZ, PT ;  /* 0x000000ff1800720c */ /* 0x000fe20003f46270 */
[----:B0-----:R-:W-:Y:S01]  /*1e10*/  @!P1 FMUL R19, R19, R19 ;  /* 0x0000001313139220 */ /* 0x001fe20000400000 */
[C---:B------:R-:W-:Y:S02]  /*1e20*/  ISETP.GT.U32.AND P4, PT, R0.reuse, R21, PT ;  /* 0x000000150000720c */ /* 0x040fe40003f84070 */
[----:B------:R-:W-:Y:S02]  /*1e30*/  ISETP.GT.U32.AND P5, PT, R0, R18, PT ;  /* 0x000000120000720c */ /* 0x000fe40003fa4070 */
[----:B------:R-:W-:-:S09]  /*1e40*/  ISETP.GE.AND P3, PT, R4, RZ, PT ;  /* 0x000000ff0400720c */ /* 0x000fd20003f66270 */
[----:B------:R-:W-:Y:S01]  /*1e50*/  @!P4 IMAD.IADD R21, R21, 0x1, -R0 ;  /* 0x000000011515c824 */ /* 0x000fe200078e0a00 */
[----:B------:R-:W-:Y:S02]  /*1e60*/  ISETP.NE.AND P4, PT, R10, RZ, PT ;  /* 0x000000ff0a00720c */ /* 0x000fe40003f85270 */
[----:B------:R-:W-:Y:S01]  /*1e70*/  @!P5 IADD3 R18, PT, PT, R18, -R0, RZ ;  /* 0x800000001212d210 */ /* 0x000fe20007ffe0ff */
[----:B------:R-:W-:-:S04]  /*1e80*/  @!P2 IMAD.MOV R21, RZ, RZ, -R21 ;  /* 0x000000ffff15a224 */ /* 0x000fc800078e0a15 */
[----:B------:R-:W-:Y:S01]  /*1e90*/  @!P3 IMAD.MOV R18, RZ, RZ, -R18 ;  /* 0x000000ffff12b224 */ /* 0x000fe200078e0a12 */
[----:B------:R-:W-:-:S04]  /*1ea0*/  SEL R0, R20, R21, !P4 ;  /* 0x0000001514007207 */ /* 0x000fc80006000000 */
[----:B------:R-:W-:Y:S02]  /*1eb0*/  SEL R18, R20, R18, !P4 ;  /* 0x0000001214127207 */ /* 0x000fe40006000000 */
[----:B------:R-:W-:Y:S01]  /*1ec0*/  IADD3 R2, PT, PT, R0, -R13, RZ ;  /* 0x8000000d00027210 */ /* 0x000fe20007ffe0ff */
[----:B------:R-:W-:Y:S02]  /*1ed0*/  FMUL R0, R12, R19 ;  /* 0x000000130c007220 */ /* 0x000fe40000400000 */
[----:B------:R-:W-:Y:S02]  /*1ee0*/  IMAD.IADD R13, R18, 0x1, -R13 ;  /* 0x00000001120d7824 */ /* 0x000fe400078e0a0d */
[----:B-----5:R-:W-:Y:S02]  /*1ef0*/  FMUL R21, R14, R0 ;  /* 0x000000000e157220 */ /* 0x020fe40000400000 */
[----:B------:R-:W-:-:S04]  /*1f00*/  IMAD R13, R10, R13, R2 ;  /* 0x0000000d0a0d7224 */ /* 0x000fc800078e0202 */
[----:B------:R-:W-:-:S04]  /*1f10*/  IMAD.WIDE R18, R13, 0x8, R16 ;  /* 0x000000080d127825 */ /* 0x000fc800078e0210 */
[----:B------:R-:W-:Y:S01]  /*1f20*/  FMUL R13, R15, R0 ;  /* 0x000000000f0d7220 */ /* 0x000fe20000400000 */
[----:B------:R3:W-:Y:S04]  /*1f30*/  REDG.E.ADD.F32.FTZ.RN.STRONG.GPU desc[UR12][R18.64], R21 ;  /* 0x00000015120079a6 */ /* 0x0007e8000c12f30c */
[----:B------:R3:W-:Y:S02]  /*1f40*/  REDG.E.ADD.F32.FTZ.RN.STRONG.GPU desc[UR12][R18.64+0x4], R13 ;  /* 0x0000040d120079a6 */ /* 0x0007e4000c12f30c */
.L_x_241:
[----:B------:R-:W-:Y:S05]  /*1f50*/  BSYNC.RECONVERGENT B2 ;  /* 0x0000000000027941 */ /* 0x000fea0003800200 */
.L_x_240:
[----:B------:R-:W-:-:S04]  /*1f60*/  UIADD3 UR5, UPT, UPT, UR5, 0x4, URZ ;  /* 0x0000000405057890 */ /* 0x000fc8000fffe0ff */
[----:B------:R-:W-:-:S09]  /*1f70*/  UISETP.NE.AND UP1, UPT, UR5, UR6, UPT ;  /* 0x000000060500728c */ /* 0x000fd2000bf25270 */
[----:B------:R-:W-:Y:S05]  /*1f80*/  BRA.U UP1, `(.L_x_244) ;  /* 0xffffffe901e87547 */ /* 0x000fea000b83ffff */
[----:B------:R-:W-:-:S05]  /*1f90*/  UMOV UR5, UR6 ;  /* 0x0000000600057c82 */ /* 0x000fca0008000000 */
.L_x_227:
[----:B------:R-:W-:Y:S01]  /*1fa0*/  I2FP.F32.U32 R0, UR5 ;  /* 0x0000000500007c45 */ /* 0x000fe20008201000 */
[----:B------:R-:W-:Y:S01]  /*1fb0*/  UIADD3 UR11, UPT, UPT, -UR7, URZ, URZ ;  /* 0x000000ff070b7290 */ /* 0x000fe2000fffe1ff */
[----:B------:R-:W-:Y:S03]  /*1fc0*/  BSSY.RECONVERGENT B2, `(.L_x_245) ;  /* 0x000004d000027945 */ /* 0x000fe60003800200 */
[----:B------:R-:W-:-:S04]  /*1fd0*/  FADD R0, R5, R0 ;  /* 0x0000000005007221 */ /* 0x000fc80000000000 */
[----:B------:R-:W4:Y:S02]  /*1fe0*/  F2I.TRUNC.NTZ R24, R0 ;  /* 0x0000000000187305 */ /* 0x000f24000020f100 */
[----:B----4-:R-:W-:-:S04]  /*1ff0*/  ISETP.GE.AND P1, PT, R24, UR7, PT ;  /* 0x0000000718007c0c */ /* 0x010fc8000bf26270 */
[----:B------:R-:W-:-:S04]  /*2000*/  ISETP.LT.OR P1, PT, R24, UR11, P1 ;  /* 0x0000000b18007c0c */ /* 0x000fc80008f21670 */
[----:B------:R-:W-:-:S13]  /*2010*/  PLOP3.LUT P1, PT, P1, P0, PT, 0xf8, 0x8f ;  /* 0x00000000008f781c */ /* 0x000fda0000f21f70 */
[----:B------:R-:W-:Y:S05]  /*2020*/  @!P1 BRA `(.L_x_246) ;  /* 0x0000000400189947 */ /* 0x000fea0003800000 */
[----:B0123--:R-:W0:Y:S01]  /*2030*/  MUFU.RCP R13, R8 ;  /* 0x00000008000d7308 */ /* 0x00fe220000001000 */
        /* <DEDUP_REMOVED lines=14> */
.L_x_248:
[----:B------:R-:W-:Y:S05]  /*2120*/  BSYNC.RECONVERGENT B3 ;  /* 0x0000000000037941 */ /* 0x000fea0003800200 */
.L_x_247:
        /* <DEDUP_REMOVED lines=54> */
.L_x_246:
[----:B------:R-:W-:Y:S05]  /*2490*/  BSYNC.RECONVERGENT B2 ;  /* 0x0000000000027941 */ /* 0x000fea0003800200 */
.L_x_245:
[----:B------:R-:W-:-:S09]  /*24a0*/  UISETP.NE.AND UP1, UPT, UR10, 0x1, UPT ;  /* 0x000000010a00788c */ /* 0x000fd2000bf25270 */
[----:B------:R-:W-:Y:S05]  /*24b0*/  BRA.U !UP1, `(.L_x_249) ;  /* 0x00000009098c7547 */ /* 0x000fea000b800000 */
[----:B------:R-:W-:Y:S01]  /*24c0*/  UIADD3 UR11, UPT, UPT, UR5, 0x1, URZ ;  /* 0x00000001050b7890 */ /* 0x000fe2000fffe0ff */
[----:B------:R-:W-:Y:S05]  /*24d0*/  BSSY.RECONVERGENT B2, `(.L_x_250) ;  /* 0x000004f000027945 */ /* 0x000fea0003800200 */
[----:B------:R-:W-:Y:S01]  /*24e0*/  I2FP.F32.U32 R0, UR11 ;  /* 0x0000000b00007c45 */ /* 0x000fe20008201000 */
[----:B------:R-:W-:-:S04]  /*24f0*/  UIADD3 UR11, UPT, UPT, -UR7, URZ, URZ ;  /* 0x000000ff070b7290 */ /* 0x000fc8000fffe1ff */
[----:B------:R-:W-:-:S04]  /*2500*/  FADD R0, R5, R0 ;  /* 0x0000000005007221 */ /* 0x000fc80000000000 */
[----:B------:R-:W0:Y:S02]  /*2510*/  F2I.TRUNC.NTZ R24, R0 ;  /* 0x0000000000187305 */ /* 0x000e24000020f100 */
[----:B0-----:R-:W-:-:S04]  /*2520*/  ISETP.GE.AND P1, PT, R24, UR7, PT ;  /* 0x0000000718007c0c */ /* 0x001fc8000bf26270 */
[----:B------:R-:W-:-:S04]  /*2530*/  ISETP.LT.OR P1, PT, R24, UR11, P1 ;  /* 0x0000000b18007c0c */ /* 0x000fc80008f21670 */
[----:B------:R-:W-:-:S13]  /*2540*/  PLOP3.LUT P1, PT, P1, P0, PT, 0xf8, 0x8f ;  /* 0x00000000008f781c */ /* 0x000fda0000f21f70 */
[----:B------:R-:W-:Y:S05]  /*2550*/  @!P1 BRA `(.L_x_251) ;  /* 0x0000000400189947 */ /* 0x000fea0003800000 */
[----:B-1234-:R-:W0:Y:S01]  /*2560*/  MUFU.RCP R13, R8 ;  /* 0x00000008000d7308 */ /* 0x01ee220000001000 */
        /* <DEDUP_REMOVED lines=14> */
.L_x_253:
[----:B------:R-:W-:Y:S05]  /*2650*/  BSYNC.RECONVERGENT B3 ;  /* 0x0000000000037941 */ /* 0x000fea0003800200 */
.L_x_252:
        /* <DEDUP_REMOVED lines=16> */
[----:B0-----:R-:W-:Y:S02]  /*2760*/  HFMA2 R18, -RZ, RZ, 0, 0 ;  /* 0x00000000ff127431 */ /* 0x001fe400000001ff */
[----:B-1----:R-:W-:-:S04]  /*2770*/  IMAD.MOV R21, RZ, RZ, -R19 ;  /* 0x000000ffff157224 */ /* 0x002fc800078e0a13 */
        /* <DEDUP_REMOVED lines=20> */
[----:B------:R-:W-:Y:S02]  /*28c0*/  @!P4 IADD3 R21, PT, PT, R21, -R0, RZ ;  /* 0x800000001515c210 */ /* 0x000fe40007ffe0ff */
[----:B------:R-:W-:Y:S01]  /*28d0*/  @!P5 IMAD.IADD R18, R18, 0x1, -R0 ;  /* 0x000000011212d824 */ /* 0x000fe200078e0a00 */
[----:B------:R-:W-:Y:S02]  /*28e0*/  ISETP.NE.AND P4, PT, R10, RZ, PT ;  /* 0x000000ff0a00720c */ /* 0x000fe40003f85270 */
[----:B------:R-:W-:Y:S01]  /*28f0*/  @!P2 IADD3 R21, PT, PT, -R21, RZ, RZ ;  /* 0x000000ff1515a210 */ /* 0x000fe20007ffe1ff */
[----:B------:R-:W-:-:S03]  /*2900*/  @!P3 IMAD.MOV R18, RZ, RZ, -R18 ;  /* 0x000000ffff12b224 */ /* 0x000fc600078e0a12 */
[C---:B------:R-:W-:Y:S02]  /*2910*/  SEL R0, R20.reuse, R21, !P4 ;  /* 0x0000001514007207 */ /* 0x040fe40006000000 */
        /* <DEDUP_REMOVED lines=10> */
.L_x_251:
[----:B------:R-:W-:Y:S05]  /*29c0*/  BSYNC.RECONVERGENT B2 ;  /* 0x0000000000027941 */ /* 0x000fea0003800200 */
.L_x_250:
        /* <DEDUP_REMOVED lines=10> */
[----:B0-234-:R-:W0:Y:S01]  /*2a70*/  MUFU.RCP R13, R8 ;  /* 0x00000008000d7308 */ /* 0x01de220000001000 */
        /* <DEDUP_REMOVED lines=13> */
[----:B------:R-:W-:-:S07]  /*2b50*/  MOV R2, R0 ;  /* 0x0000000000027202 */ /* 0x000fce0000000f00 */
.L_x_256:
[----:B------:R-:W-:Y:S05]  /*2b60*/  BSYNC.RECONVERGENT B3 ;  /* 0x0000000000037941 */ /* 0x000fea0003800200 */
.L_x_255:
[----:B------:R-:W-:Y:S01]  /*2b70*/  IABS R0, R10 ;  /* 0x0000000a00007213 */ /* 0x000fe20000000000 */
[----:B------:R-:W0:Y:S01]  /*2b80*/  LDC R13, c[0x0][0x3a4] ;  /* 0x0000e900ff0d7b82 */ /* 0x000e220000000800 */
[----:B------:R-:W-:Y:S01]  /*2b90*/  IABS R25, R4 ;  /* 0x0000000400197213 */ /* 0x000fe20000000000 */
[----:B------:R-:W-:Y:S01]  /*2ba0*/  FADD R2, -R7, R2 ;  /* 0x0000000207027221 */ /* 0x000fe20000000100 */
[----:B------:R-:W1:Y:S01]  /*2bb0*/  I2F.RP R20, R0 ;  /* 0x0000000000147306 */ /* 0x000e620000209400 */
[----:B------:R-:W-:Y:S02]  /*2bc0*/  IABS R23, R10 ;  /* 0x0000000a00177213 */ /* 0x000fe40000000000 */
[----:B------:R-:W-:Y:S01]  /*2bd0*/  FFMA R2, R2, R2, R3 ;  /* 0x0000000202027223 */ /* 0x000fe20000000003 */
[----:B------:R-:W-:-:S03]  /*2be0*/  ISETP.GE.AND P4, PT, R4, RZ, PT ;  /* 0x000000ff0400720c */ /* 0x000fc60003f86270 */
[----:B------:R-:W-:-:S04]  /*2bf0*/  FMUL R2, R11, R2 ;  /* 0x000000020b027220 */ /* 0x000fc80000400000 */
[----:B------:R-:W-:Y:S01]  /*2c00*/  FMUL R2, R2, 1.4426950216293334961 ;  /* 0x3fb8aa3b02027820 */ /* 0x000fe20000400000 */
[----:B-1----:R-:W1:Y:S04]  /*2c10*/  MUFU.RCP R20, R20 ;  /* 0x0000001400147308 */ /* 0x002e680000001000 */
[----:B------:R-:W-:Y:S01]  /*2c20*/  FSETP.GEU.AND P0, PT, R2, -126, PT ;  /* 0xc2fc00000200780b */ /* 0x000fe20003f0e000 */
[----:B0-----:R-:W-:-:S05]  /*2c30*/  IMAD R24, R13, 0x3, R24 ;  /* 0x000000030d187824 */ /* 0x001fca00078e0218 */
[----:B------:R-:W-:-:S07]  /*2c40*/  IABS R22, R24 ;  /* 0x0000001800167213 */ /* 0x000fce0000000000 */
[----:B------:R-:W-:Y:S01]  /*2c50*/  @!P0 FMUL R2, R2, 0.5 ;  /* 0x3f00000002028820 */ /* 0x000fe20000400000 */
[----:B-1----:R-:W-:-:S03]  /*2c60*/  VIADD R18, R20, 0xffffffe ;  /* 0x0ffffffe14127836 */ /* 0x002fc60000000000 */
[----:B------:R-:W0:Y:S08]  /*2c70*/  MUFU.EX2 R3, R2 ;  /* 0x0000000200037308 */ /* 0x000e300000000800 */
[----:B------:R1:W2:Y:S02]  /*2c80*/  F2I.FTZ.U32.TRUNC.NTZ R19, R18 ;  /* 0x0000001200137305 */ /* 0x0002a4000021f000 */
[----:B-1----:R-:W-:-:S02]  /*2c90*/  IMAD.MOV.U32 R18, RZ, RZ, RZ ;  /* 0x000000ffff127224 */ /* 0x002fc400078e00ff */
[----:B0-----:R-:W-:Y:S01]  /*2ca0*/  @!P0 FMUL R3, R3, R3 ;  /* 0x0000000303038220 */ /* 0x001fe20000400000 */
[----:B--2---:R-:W-:-:S05]  /*2cb0*/  IADD3 R21, PT, PT, RZ, -R19, RZ ;  /* 0x80000013ff157210 */ /* 0x004fca0007ffe0ff */
[----:B------:R-:W-:-:S04]  /*2cc0*/  IMAD R21, R21, R0, RZ ;  /* 0x0000000015157224 */ /* 0x000fc800078e02ff */
[----:B------:R-:W-:Y:S01]  /*2cd0*/  IMAD.HI.U32 R20, R19, R21, R18 ;  /* 0x0000001513147227 */ /* 0x000fe200078e0012 */
[----:B------:R-:W-:-:S03]  /*2ce0*/  IADD3 R21, PT, PT, RZ, -R23, RZ ;  /* 0x80000017ff157210 */ /* 0x000fc60007ffe0ff */
[----:B------:R-:W-:Y:S01]  /*2cf0*/  IMAD.MOV.U32 R19, RZ, RZ, R22 ;  /* 0x000000ffff137224 */ /* 0x000fe200078e0016 */
[----:B------:R-:W-:-:S03]  /*2d00*/  MOV R22, R25 ;  /* 0x0000001900167202 */ /* 0x000fc60000000f00 */
[----:B------:R-:W-:-:S04]  /*2d10*/  IMAD.HI.U32 R18, R20, R19, RZ ;  /* 0x0000001314127227 */ /* 0x000fc800078e00ff */
[----:B------:R-:W-:-:S04]  /*2d20*/  IMAD.HI.U32 R20, R20, R22, RZ ;  /* 0x0000001614147227 */ /* 0x000fc800078e00ff */
[-C--:B------:R-:W-:Y:S01]  /*2d30*/  IMAD R19, R18, R21.reuse, R19 ;  /* 0x0000001512137224 */ /* 0x080fe200078e0213 */
[----:B------:R-:W-:Y:S01]  /*2d40*/  LOP3.LUT R18, RZ, R10, RZ, 0x33, !PT ;  /* 0x0000000aff127212 */ /* 0x000fe200078e33ff */
[----:B------:R-:W-:-:S03]  /*2d50*/  IMAD R21, R20, R21, R22 ;  /* 0x0000001514157224 */ /* 0x000fc600078e0216 */
[C---:B------:R-:W-:Y:S02]  /*2d60*/  ISETP.GT.U32.AND P1, PT, R0.reuse, R19, PT ;  /* 0x000000130000720c */ /* 0x040fe40003f24070 */
[----:B------:R-:W-:-:S11]  /*2d70*/  ISETP.GT.U32.AND P2, PT, R0, R21, PT ;  /* 0x000000150000720c */ /* 0x000fd60003f44070 */
[----:B------:R-:W-:Y:S02]  /*2d80*/  @!P1 IMAD.IADD R19, R19, 0x1, -R0 ;  /* 0x0000000113139824 */ /* 0x000fe400078e0a00 */
[----:B------:R-:W-:Y:S02]  /*2d90*/  @!P2 IADD3 R21, PT, PT, R21, -R0, RZ ;  /* 0x800000001515a210 */ /* 0x000fe40007ffe0ff */
[----:B------:R-:W-:Y:S02]  /*2da0*/  ISETP.GE.AND P2, PT, R24, RZ, PT ;  /* 0x000000ff1800720c */ /* 0x000fe40003f46270 */
[C---:B------:R-:W-:Y:S02]  /*2db0*/  ISETP.GT.U32.AND P3, PT, R0.reuse, R21, PT ;  /* 0x000000150000720c */ /* 0x040fe40003f64070 */
[----:B------:R-:W-:-:S11]  /*2dc0*/  ISETP.GT.U32.AND P1, PT, R0, R19, PT ;  /* 0x000000130000720c */ /* 0x000fd60003f24070 */
[----:B------:R-:W-:Y:S02]  /*2dd0*/  @!P3 IADD3 R21, PT, PT, R21, -R0, RZ ;  /* 0x800000001515b210 */ /* 0x000fe40007ffe0ff */
[----:B------:R-:W-:Y:S01]  /*2de0*/  @!P1 IMAD.IADD R19, R19, 0x1, -R0 ;  /* 0x0000000113139824 */ /* 0x000fe200078e0a00 */
[----:B------:R-:W-:Y:S02]  /*2df0*/  ISETP.NE.AND P1, PT, R10, RZ, PT ;  /* 0x000000ff0a00720c */ /* 0x000fe40003f25270 */
[----:B------:R-:W-:Y:S02]  /*2e00*/  IMAD.MOV.U32 R4, RZ, RZ, R21 ;  /* 0x000000ffff047224 */ /* 0x000fe400078e0015 */
[----:B------:R-:W-:Y:S02]  /*2e10*/  @!P2 IADD3 R19, PT, PT, -R19, RZ, RZ ;  /* 0x000000ff1313a210 */ /* 0x000fe40007ffe1ff */
[----:B------:R-:W-:Y:S02]  /*2e20*/  @!P4 IMAD.MOV R4, RZ, RZ, -R4 ;  /* 0x000000ffff04c224 */ /* 0x000fe400078e0a04 */
[----:B------:R-:W-:-:S03]  /*2e30*/  SEL R0, R18, R19, !P1 ;  /* 0x0000001312007207 */ /* 0x000fc60004800000 */
[----:B------:R-:W-:Y:S02]  /*2e40*/  SEL R4, R18, R4, !P1 ;  /* 0x0000000412047207 */ /* 0x000fe40004800000 */
[----:B------:R-:W-:Y:S01]  /*2e50*/  IADD3 R2, PT, PT, R0, -R13, RZ ;  /* 0x8000000d00027210 */ /* 0x000fe20007ffe0ff */
[----:B------:R-:W-:Y:S02]  /*2e60*/  FMUL R0, R12, R3 ;  /* 0x000000030c007220 */ /* 0x000fe40000400000 */
[----:B------:R-:W-:Y:S02]  /*2e70*/  IMAD.IADD R13, R4, 0x1, -R13 ;  /* 0x00000001040d7824 */ /* 0x000fe400078e0a0d */
[-C--:B-----5:R-:W-:Y:S02]  /*2e80*/  FMUL R19, R15, R0.reuse ;  /* 0x000000000f137220 */ /* 0x0a0fe40000400000 */
[----:B------:R-:W-:Y:S02]  /*2e90*/  IMAD R3, R10, R13, R2 ;  /* 0x0000000d0a037224 */ /* 0x000fe400078e0202 */
[----:B------:R-:W-:-:S02]  /*2ea0*/  FMUL R13, R14, R0 ;  /* 0x000000000e0d7220 */ /* 0x000fc40000400000 */
[----:B------:R-:W-:-:S05]  /*2eb0*/  IMAD.WIDE R2, R3, 0x8, R16 ;  /* 0x0000000803027825 */ /* 0x000fca00078e0210 */
[----:B------:R1:W-:Y:S04]  /*2ec0*/  REDG.E.ADD.F32.FTZ.RN.STRONG.GPU desc[UR12][R2.64], R13 ;  /* 0x0000000d020079a6 */ /* 0x0003e8000c12f30c */
[----:B------:R1:W-:Y:S02]  /*2ed0*/  REDG.E.ADD.F32.FTZ.RN.STRONG.GPU desc[UR12][R2.64+0x4], R19 ;  /* 0x00000413020079a6 */ /* 0x0003e4000c12f30c */
.L_x_254:
[----:B------:R-:W-:Y:S05]  /*2ee0*/  BSYNC.RECONVERGENT B2 ;  /* 0x0000000000027941 */ /* 0x000fea0003800200 */
.L_x_249:
[----:B------:R-:W-:Y:S05]  /*2ef0*/  BRA.U UP0, `(.L_x_257) ;  /* 0xffffffd900907547 */ /* 0x000fea000b83ffff */
[----:B------:R-:W-:Y:S05]  /*2f00*/  EXIT ;  /* 0x000000000000794d */ /* 0x000fea0003800000 */
        .weak           $__internal_10_$__cuda_sm20_div_rn_f64_full
        .type           $__internal_10_$__cuda_sm20_div_rn_f64_full,@function
        .size           $__internal_10_$__cuda_sm20_div_rn_f64_full,($__internal_11_$__cuda_sm3x_div_rn_noftz_f32_slowpath - $__internal_10_$__cuda_sm20_div_rn_f64_full)
$__internal_10_$__cuda_sm20_div_rn_f64_full:
[C---:B------:R-:W-:Y:S01]  /*2f10*/  FSETP.GEU.AND P0, PT, |R11|.reuse, 1.469367938527859385e-39, PT ;  /* 0x001000000b00780b */ /* 0x040fe20003f0e200 */
[----:B------:R-:W-:Y:S01]  /*2f20*/  IMAD.MOV.U32 R20, RZ, RZ, 0x1 ;  /* 0x00000001ff147424 */ /* 0x000fe200078e00ff */
[C---:B------:R-:W-:Y:S01]  /*2f30*/  LOP3.LUT R14, R11.reuse, 0x800fffff, RZ, 0xc0, !PT ;  /* 0x800fffff0b0e7812 */ /* 0x040fe200078ec0ff */
[----:B------:R-:W-:Y:S01]  /*2f40*/  HFMA2 R9, -RZ, RZ, 0.0045166015625, 0 ;  /* 0x1ca00000ff097431 */ /* 0x000fe200000001ff */
[----:B------:R-:W-:Y:S02]  /*2f50*/  LOP3.LUT R13, R11, 0x7ff00000, RZ, 0xc0, !PT ;  /* 0x7ff000000b0d7812 */ /* 0x000fe400078ec0ff */
[----:B------:R-:W-:Y:S02]  /*2f60*/  LOP3.LUT R15, R14, 0x3ff00000, RZ, 0xfc, !PT ;  /* 0x3ff000000e0f7812 */ /* 0x000fe400078efcff */
[----:B------:R-:W-:-:S05]  /*2f70*/  MOV R14, R10 ;  /* 0x0000000a000e7202 */ /* 0x000fca0000000f00 */
[----:B------:R-:W-:-:S06]  /*2f80*/  @!P0 DMUL R14, R10, 8.98846567431157953865e+307 ;  /* 0x7fe000000a0e8828 */ /* 0x000fcc0000000000 */
[----:B------:R-:W0:Y:S02]  /*2f90*/  MUFU.RCP64H R21, R15 ;  /* 0x0000000f00157308 */ /* 0x000e240000001800 */
[----:B0-----:R-:W-:-:S08]  /*2fa0*/  DFMA R4, R20, -R14, 1 ;  /* 0x3ff000001404742b */ /* 0x001fd0000000080e */
[----:B------:R-:W-:-:S08]  /*2fb0*/  DFMA R4, R4, R4, R4 ;  /* 0x000000040404722b */ /* 0x000fd00000000004 */
[----:B------:R-:W-:Y:S01]  /*2fc0*/  DFMA R20, R20, R4, R20 ;  /* 0x000000041414722b */ /* 0x000fe20000000014 */
[----:B------:R-:W-:Y:S01]  /*2fd0*/  IMAD.MOV.U32 R5, RZ, RZ, R18 ;  /* 0x000000ffff057224 */ /* 0x000fe200078e0012 */
[----:B------:R-:W-:-:S04]  /*2fe0*/  MOV R4, R7 ;  /* 0x0000000700047202 */ /* 0x000fc80000000f00 */
[----:B------:R-:W-:Y:S02]  /*2ff0*/  LOP3.LUT R7, R5, 0x7ff00000, RZ, 0xc0, !PT ;  /* 0x7ff0000005077812 */ /* 0x000fe400078ec0ff */
[----:B------:R-:W-:Y:S01]  /*3000*/  DFMA R22, R20, -R14, 1 ;  /* 0x3ff000001416742b */ /* 0x000fe2000000080e */
[----:B------:R-:W-:Y:S02]  /*3010*/  MOV R18, R4 ;  /* 0x0000000400127202 */ /* 0x000fe40000000f00 */
[----:B------:R-:W-:Y:S01]  /*3020*/  ISETP.GE.U32.AND P1, PT, R7, R13, PT ;  /* 0x0000000d0700720c */ /* 0x000fe20003f26070 */
[----:B------:R-:W-:-:S03]  /*3030*/  IMAD.MOV.U32 R26, RZ, RZ, R7 ;  /* 0x000000ffff1a7224 */ /* 0x000fc600078e0007 */
[----:B------:R-:W-:Y:S01]  /*3040*/  SEL R19, R9, 0x63400000, !P1 ;  /* 0x6340000009137807 */ /* 0x000fe20004800000 */
[----:B------:R-:W-:Y:S01]  /*3050*/  DFMA R20, R20, R22, R20 ;  /* 0x000000161414722b */ /* 0x000fe20000000014 */
[----:B------:R-:W-:Y:S02]  /*3060*/  FSETP.GEU.AND P1, PT, |R5|, 1.469367938527859385e-39, PT ;  /* 0x001000000500780b */ /* 0x000fe40003f2e200 */
[----:B------:R-:W-:-:S11]  /*3070*/  LOP3.LUT R19, R19, 0x800fffff, R5, 0xf8, !PT ;  /* 0x800fffff13137812 */ /* 0x000fd600078ef805 */
[----:B------:R-:W-:Y:S05]  /*3080*/  @P1 BRA `(.L_x_258) ;  /* 0x0000000000201947 */ /* 0x000fea0003800000 */
[----:B------:R-:W-:-:S04]  /*3090*/  LOP3.LUT R22, R11, 0x7ff00000, RZ, 0xc0, !PT ;  /* 0x7ff000000b167812 */ /* 0x000fc800078ec0ff */
[----:B------:R-:W-:Y:S01]  /*30a0*/  ISETP.GE.U32.AND P1, PT, R7, R22, PT ;  /* 0x000000160700720c */ /* 0x000fe20003f26070 */
[----:B------:R-:W-:-:S03]  /*30b0*/  IMAD.MOV.U32 R22, RZ, RZ, RZ ;  /* 0x000000ffff167224 */ /* 0x000fc600078e00ff */
[----:B------:R-:W-:-:S04]  /*30c0*/  SEL R23, R9, 0x63400000, !P1 ;  /* 0x6340000009177807 */ /* 0x000fc80004800000 */
[----:B------:R-:W-:-:S04]  /*30d0*/  LOP3.LUT R23, R23, 0x80000000, R5, 0xf8, !PT ;  /* 0x8000000017177812 */ /* 0x000fc800078ef805 */
[----:B------:R-:W-:-:S06]  /*30e0*/  LOP3.LUT R23, R23, 0x100000, RZ, 0xfc, !PT ;  /* 0x0010000017177812 */ /* 0x000fcc00078efcff */
[----:B------:R-:W-:-:S10]  /*30f0*/  DFMA R18, R18, 2, -R22 ;  /* 0x400000001212782b */ /* 0x000fd40000000816 */
[----:B------:R-:W-:-:S07]  /*3100*/  LOP3.LUT R26, R19, 0x7ff00000, RZ, 0xc0, !PT ;  /* 0x7ff00000131a7812 */ /* 0x000fce00078ec0ff */
.L_x_258:
[----:B------:R-:W-:Y:S01]  /*3110*/  IADD3 R27, PT, PT, R26, -0x1, RZ ;  /* 0xffffffff1a1b7810 */ /* 0x000fe20007ffe0ff */
[----:B------:R-:W-:Y:S01]  /*3120*/  DMUL R22, R20, R18 ;  /* 0x0000001214167228 */ /* 0x000fe20000000000 */
[----:B------:R-:W-:Y:S02]  /*3130*/  @!P0 LOP3.LUT R13, R15, 0x7ff00000, RZ, 0xc0, !PT ;  /* 0x7ff000000f0d8812 */ /* 0x000fe400078ec0ff */
[----:B------:R-:W-:-:S03]  /*3140*/  ISETP.GT.U32.AND P0, PT, R27, 0x7feffffe, PT ;  /* 0x7feffffe1b00780c */ /* 0x000fc60003f04070 */
[----:B------:R-:W-:Y:S02]  /*3150*/  VIADD R27, R13, 0xffffffff ;  /* 0xffffffff0d1b7836 */ /* 0x000fe40000000000 */
[----:B------:R-:W-:-:S03]  /*3160*/  DFMA R24, R22, -R14, R18 ;  /* 0x8000000e1618722b */ /* 0x000fc60000000012 */
[----:B------:R-:W-:-:S05]  /*3170*/  ISETP.GT.U32.OR P0, PT, R27, 0x7feffffe, P0 ;  /* 0x7feffffe1b00780c */ /* 0x000fca0000704470 */
[----:B------:R-:W-:-:S08]  /*3180*/  DFMA R24, R20, R24, R22 ;  /* 0x000000181418722b */ /* 0x000fd00000000016 */
[----:B------:R-:W-:Y:S05]  /*3190*/  @P0 BRA `(.L_x_259) ;  /* 0x00000000006c0947 */ /* 0x000fea0003800000 */
[----:B------:R-:W-:-:S04]  /*31a0*/  LOP3.LUT R20, R11, 0x7ff00000, RZ, 0xc0, !PT ;  /* 0x7ff000000b147812 */ /* 0x000fc800078ec0ff */
[CC--:B------:R-:W-:Y:S02]  /*31b0*/  VIADDMNMX R4, R7.reuse, -R20.reuse, 0xb9600000, !PT ;  /* 0xb960000007047446 */ /* 0x0c0fe40007800914 */
[----:B------:R-:W-:Y:S02]  /*31c0*/  ISETP.GE.U32.AND P0, PT, R7, R20, PT ;  /* 0x000000140700720c */ /* 0x000fe40003f06070 */
[----:B------:R-:W-:Y:S02]  /*31d0*/  VIMNMX R4, PT, PT, R4, 0x46a00000, PT ;  /* 0x46a0000004047848 */ /* 0x000fe40003fe0100 */
[----:B------:R-:W-:-:S04]  /*31e0*/  SEL R7, R9, 0x63400000, !P0 ;  /* 0x6340000009077807 */ /* 0x000fc80004000000 */
[----:B------:R-:W-:Y:S02]  /*31f0*/  IADD3 R7, PT, PT, -R7, R4, RZ ;  /* 0x0000000407077210 */ /* 0x000fe40007ffe1ff */
[----:B------:R-:W-:-:S03]  /*3200*/  MOV R4, RZ ;  /* 0x000000ff00047202 */ /* 0x000fc60000000f00 */
        /* <DEDUP_REMOVED lines=10> */
[C---:B------:R-:W-:Y:S01]  /*32b0*/  IADD3 R5, PT, PT, -R7.reuse, RZ, RZ ;  /* 0x000000ff07057210 */ /* 0x040fe20007ffe1ff */
[----:B------:R-:W-:Y:S01]  /*32c0*/  IMAD.MOV.U32 R4, RZ, RZ, RZ ;  /* 0x000000ffff047224 */ /* 0x000fe200078e00ff */
[----:B------:R-:W-:Y:S01]  /*32d0*/  DMUL.RP R10, R24, R10 ;  /* 0x0000000a180a7228 */ /* 0x000fe20000008000 */
[----:B------:R-:W-:-:S04]  /*32e0*/  IADD3 R7, PT, PT, -R7, -0x43300000, RZ ;  /* 0xbcd0000007077810 */ /* 0x000fc80007ffe1ff */
[----:B------:R-:W-:-:S05]  /*32f0*/  DFMA R4, R20, -R4, R24 ;  /* 0x800000041404722b */ /* 0x000fca0000000018 */
[----:B------:R-:W-:-:S05]  /*3300*/  LOP3.LUT R9, R11, R9, RZ, 0x3c, !PT ;  /* 0x000000090b097212 */ /* 0x000fca00078e3cff */
[----:B------:R-:W-:-:S04]  /*3310*/  FSETP.NEU.AND P0, PT, |R5|, R7, PT ;  /* 0x000000070500720b */ /* 0x000fc80003f0d200 */
[----:B------:R-:W-:Y:S02]  /*3320*/  FSEL R20, R10, R20, !P0 ;  /* 0x000000140a147208 */ /* 0x000fe40004000000 */
[----:B------:R-:W-:Y:S01]  /*3330*/  FSEL R21, R9, R21, !P0 ;  /* 0x0000001509157208 */ /* 0x000fe20004000000 */
[----:B------:R-:W-:Y:S06]  /*3340*/  BRA `(.L_x_260) ;  /* 0x0000000000547947 */ /* 0x000fec0003800000 */
.L_x_259:
        /* <DEDUP_REMOVED lines=11> */
[----:B------:R-:W-:Y:S02]  /*3400*/  @P0 LOP3.LUT R4, R21, 0x7ff00000, RZ, 0xfc, !PT ;  /* 0x7ff0000015040812 */ /* 0x000fe400078efcff */
[----:B------:R-:W-:Y:S01]  /*3410*/  @!P0 MOV R20, RZ ;  /* 0x000000ff00148202 */ /* 0x000fe20000000f00 */
[----:B------:R-:W-:Y:S01]  /*3420*/  @P0 IMAD.MOV.U32 R20, RZ, RZ, RZ ;  /* 0x000000ffff140224 */ /* 0x000fe200078e00ff */
[----:B------:R-:W-:Y:S01]  /*3430*/  @P0 MOV R21, R4 ;  /* 0x0000000400150202 */ /* 0x000fe20000000f00 */
[----:B------:R-:W-:Y:S06]  /*3440*/  BRA `(.L_x_260) ;  /* 0x0000000000147947 */ /* 0x000fec0003800000 */
.L_x_262:
[----:B------:R-:W-:Y:S01]  /*3450*/  LOP3.LUT R21, R11, 0x80000, RZ, 0xfc, !PT ;  /* 0x000800000b157812 */ /* 0x000fe200078efcff */
[----:B------:R-:W-:Y:S01]  /*3460*/  IMAD.MOV.U32 R20, RZ, RZ, R10 ;  /* 0x000000ffff147224 */ /* 0x000fe200078e000a */
[----:B------:R-:W-:Y:S06]  /*3470*/  BRA `(.L_x_260) ;  /* 0x0000000000087947 */ /* 0x000fec0003800000 */
.L_x_261:
[----:B------:R-:W-:Y:S02]  /*3480*/  LOP3.LUT R21, R5, 0x80000, RZ, 0xfc, !PT ;  /* 0x0008000005157812 */ /* 0x000fe400078efcff */
[----:B------:R-:W-:-:S07]  /*3490*/  MOV R20, R4 ;  /* 0x0000000400147202 */ /* 0x000fce0000000f00 */
.L_x_260:
[----:B------:R-:W-:Y:S01]  /*34a0*/  IMAD.MOV.U32 R4, RZ, RZ, R0 ;  /* 0x000000ffff047224 */ /* 0x000fe200078e0000 */
[----:B------:R-:W-:Y:S01]  /*34b0*/  MOV R5, 0x0 ;  /* 0x0000000000057802 */ /* 0x000fe20000000f00 */
[----:B------:R-:W-:Y:S01]  /*34c0*/  IMAD.MOV.U32 R10, RZ, RZ, R20 ;  /* 0x000000ffff0a7224 */ /* 0x000fe200078e0014 */
[----:B------:R-:W-:Y:S02]  /*34d0*/  MOV R11, R21 ;  /* 0x00000015000b7202 */ /* 0x000fe40000000f00 */
[----:B------:R-:W-:Y:S05]  /*34e0*/  RET.REL.NODEC R4 `(gather_kernel_partial) ;  /* 0xffffffc804c47950 */ /* 0x000fea0003c3ffff */
        .weak           $__internal_11_$__cuda_sm3x_div_rn_noftz_f32_slowpath
        .type           $__internal_11_$__cuda_sm3x_div_rn_noftz_f32_slowpath,@function
        .size           $__internal_11_$__cuda_sm3x_div_rn_noftz_f32_slowpath,(.L_x_286 - $__internal_11_$__cuda_sm3x_div_rn_noftz_f32_slowpath)
$__internal_11_$__cuda_sm3x_div_rn_noftz_f32_slowpath:
        /* <DEDUP_REMOVED lines=34> */
.L_x_264:
        /* <DEDUP_REMOVED lines=51> */
.L_x_271:
[----:B------:R-:W-:-:S04]  /*3a40*/  LOP3.LUT R0, R0, 0x80000000, RZ, 0xc0, !PT ;  /* 0x8000000000007812 */ /* 0x000fc800078ec0ff */
[----:B------:R-:W-:Y:S01]  /*3a50*/  LOP3.LUT R0, R0, 0x7f800000, RZ, 0xfc, !PT ;  /* 0x7f80000000007812 */ /* 0x000fe200078efcff */
[----:B------:R-:W-:Y:S06]  /*3a60*/  BRA `(.L_x_272) ;  /* 0x0000000000047947 */ /* 0x000fec0003800000 */
.L_x_270:
[----:B------:R-:W-:-:S07]  /*3a70*/  IMAD R0, R13, 0x800000, R0 ;  /* 0x008000000d007824 */ /* 0x000fce00078e0200 */
.L_x_272:
[----:B------:R-:W-:Y:S05]  /*3a80*/  BSYNC.RECONVERGENT B1 ;  /* 0x0000000000017941 */ /* 0x000fea0003800200 */
.L_x_269:
[----:B------:R-:W-:Y:S05]  /*3a90*/  BRA `(.L_x_273) ;  /* 0x0000000000207947 */ /* 0x000fea0003800000 */
.L_x_268:
[----:B------:R-:W-:-:S04]  /*3aa0*/  LOP3.LUT R0, R23, 0x80000000, R0, 0x48, !PT ;  /* 0x8000000017007812 */ /* 0x000fc800078e4800 */
[----:B------:R-:W-:Y:S01]  /*3ab0*/  LOP3.LUT R0, R0, 0x7f800000, RZ, 0xfc, !PT ;  /* 0x7f80000000007812 */ /* 0x000fe200078efcff */
[----:B------:R-:W-:Y:S06]  /*3ac0*/  BRA `(.L_x_273) ;  /* 0x0000000000147947 */ /* 0x000fec0003800000 */
.L_x_267:
[----:B------:R-:W-:Y:S01]  /*3ad0*/  LOP3.LUT R0, R23, 0x80000000, R0, 0x48, !PT ;  /* 0x8000000017007812 */ /* 0x000fe200078e4800 */
[----:B------:R-:W-:Y:S06]  /*3ae0*/  BRA `(.L_x_273) ;  /* 0x00000000000c7947 */ /* 0x000fec0003800000 */
.L_x_266:
[----:B------:R-:W0:Y:S01]  /*3af0*/  MUFU.RSQ R0, -QNAN ;  /* 0xffc0000000007908 */ /* 0x000e220000001400 */
[----:B------:R-:W-:Y:S05]  /*3b00*/  BRA `(.L_x_273) ;  /* 0x0000000000047947 */ /* 0x000fea0003800000 */
.L_x_265:
[----:B------:R-:W-:-:S07]  /*3b10*/  FADD.FTZ R0, R0, R23 ;  /* 0x0000001700007221 */ /* 0x000fce0000010000 */
.L_x_273:
[----:B------:R-:W-:Y:S05]  /*3b20*/  BSYNC.RECONVERGENT B0 ;  /* 0x0000000000007941 */ /* 0x000fea0003800200 */
.L_x_263:
[----:B------:R-:W-:-:S04]  /*3b30*/  HFMA2 R19, -RZ, RZ, 0, 0 ;  /* 0x00000000ff137431 */ /* 0x000fc800000001ff */
[----:B0-----:R-:W-:Y:S05]  /*3b40*/  RET.REL.NODEC R18 `(gather_kernel_partial) ;  /* 0xffffffc4122c7950 */ /* 0x001fea0003c3ffff */
.L_x_274:
        /* <DEDUP_REMOVED lines=11> */
.L_x_286:


//--------------------- .nv.shared.reserved.0     --------------------------
	.section	.nv.shared.reserved.0,"aw",@nobits
	.weak		__nv_reservedSMEM_offset_0_alias
	.size		__nv_reservedSMEM_offset_0_alias, 0, 64
	.other		__nv_reservedSMEM_offset_0_alias,@"STO_CUDA_RESERVED_SHARED STV_DEFAULT"
__nv_reservedSMEM_offset_0_alias:
	.zero		0
	.zero		64


//--------------------- .nv.constant0.unpadding_mul_phi --------------------------
	.section	.nv.constant0.unpadding_mul_phi,"a",@progbits
	.sectionflags	@""
	.align	4
.nv.constant0.unpadding_mul_phi:
	.zero		940


//--------------------- .nv.constant0.c2dfftshift --------------------------
	.section	.nv.constant0.c2dfftshift,"a",@progbits
	.sectionflags	@""
	.align	4
.nv.constant0.c2dfftshift:
	.zero		912


//--------------------- .nv.constant0.c1dfftshift --------------------------
	.section	.nv.constant0.c1dfftshift,"a",@progbits
	.sectionflags	@""
	.align	4
.nv.constant0.c1dfftshift:
	.zero		920


//--------------------- .nv.constant0.r2c_c1dfftshift --------------------------
	.section	.nv.constant0.r2c_c1dfftshift,"a",@progbits
	.sectionflags	@""
	.align	4
.nv.constant0.r2c_c1dfftshift:
	.zero		924


//--------------------- .nv.constant0.wrap_kernel --------------------------
	.section	.nv.constant0.wrap_kernel,"a",@progbits
	.sectionflags	@""
	.align	4
.nv.constant0.wrap_kernel:
	.zero		916


//--------------------- .nv.constant0.gather_kernel_center --------------------------
	.section	.nv.constant0.gather_kernel_center,"a",@progbits
	.sectionflags	@""
	.align	4
.nv.constant0.gather_kernel_center:
	.zero		968


//--------------------- .nv.constant0.gather_kernel_center_prune_naive --------------------------
	.section	.nv.constant0.gather_kernel_center_prune_naive,"a",@progbits
	.sectionflags	@""
	.align	4
.nv.constant0.gather_kernel_center_prune_naive:
	.zero		936


//--------------------- .nv.constant0.gather_kernel_center_angle_based_prune --------------------------
	.section	.nv.constant0.gather_kernel_center_angle_based_prune,"a",@progbits
	.sectionflags	@""
	.align	4
.nv.constant0.gather_kernel_center_angle_based_prune:
	.zero		936


//--------------------- .nv.constant0.gather_kernel --------------------------
	.section	.nv.constant0.gather_kernel,"a",@progbits
	.sectionflags	@""
	.align	4
.nv.constant0.gather_kernel:
	.zero		940


//--------------------- .nv.constant0.gather_kernel_partial --------------------------
	.section	.nv.constant0.gather_kernel_partial,"a",@progbits
	.sectionflags	@""
	.align	4
.nv.constant0.gather_kernel_partial:
	.zero		944


//--------------------- SYMBOLS --------------------------

	.type		.nv.reservedSmem.offset0,@object
	.size		.nv.reservedSmem.offset0,0x4
